//
// Generated by NVIDIA NVVM Compiler
//
// Compiler Build ID: CL-36424714
// Cuda compilation tools, release 13.0, V13.0.88
// Based on NVVM 20.0.0
//

.version 9.0
.target sm_100
.address_size 64

	// .globl	nb_1

.visible .entry nb_1(
	.param .u64 .ptr .align 1 nb_1_param_0,
	.param .u64 .ptr .align 1 nb_1_param_1,
	.param .u64 .ptr .align 1 nb_1_param_2,
	.param .u32 nb_1_param_3,
	.param .u32 nb_1_param_4,
	.param .u32 nb_1_param_5
)
{
	.reg .pred 	%p<13>;
	.reg .b32 	%r<65>;
	.reg .b32 	%f<55>;
	.reg .b64 	%rd<40>;

	ld.param.u64 	%rd10, [nb_1_param_0];
	ld.param.u64 	%rd11, [nb_1_param_1];
	ld.param.u64 	%rd9, [nb_1_param_2];
	ld.param.u32 	%r23, [nb_1_param_3];
	ld.param.u32 	%r24, [nb_1_param_4];
	ld.param.u32 	%r25, [nb_1_param_5];
	cvta.to.global.u64 	%rd1, %rd11;
	cvta.to.global.u64 	%rd2, %rd10;
	mov.u32 	%r26, %ctaid.x;
	mov.u32 	%r1, %ntid.x;
	mov.u32 	%r27, %tid.x;
	mad.lo.s32 	%r58, %r26, %r1, %r27;
	setp.ge.s32 	%p1, %r58, %r23;
	@%p1 bra 	$L__BB0_17;
	min.s32 	%r28, %r25, %r24;
	setp.lt.s32 	%p2, %r28, 1;
	@%p2 bra 	$L__BB0_17;
	and.b32  	%r3, %r24, 7;
	and.b32  	%r4, %r24, 2147483640;
	add.s64 	%rd3, %rd2, 16;
	cvta.to.global.u64 	%rd4, %rd9;
	mov.u32 	%r29, %nctaid.x;
	mul.lo.s32 	%r5, %r1, %r29;
$L__BB0_3:
	mul.lo.s32 	%r7, %r58, %r24;
	mul.lo.s32 	%r8, %r58, %r25;
	mov.b32 	%r59, 0;
$L__BB0_4:
	setp.lt.u32 	%p3, %r24, 8;
	mul.lo.s32 	%r10, %r59, %r24;
	add.s32 	%r32, %r59, %r8;
	mul.wide.s32 	%rd12, %r32, 4;
	add.s64 	%rd5, %rd4, %rd12;
	ld.global.f32 	%f52, [%rd5];
	mov.b32 	%r63, 0;
	@%p3 bra 	$L__BB0_7;
	and.b32  	%r33, %r24, 2147483640;
	neg.s32 	%r61, %r33;
	mul.wide.u32 	%rd13, %r10, 4;
	add.s64 	%rd14, %rd1, %rd13;
	add.s64 	%rd39, %rd14, 16;
	mov.u32 	%r60, %r7;
$L__BB0_6:
	.pragma "nounroll";
	mul.wide.s32 	%rd15, %r60, 4;
	add.s64 	%rd16, %rd3, %rd15;
	ld.global.u32 	%r34, [%rd16+-16];
	cvt.rn.f32.s32 	%f9, %r34;
	ld.global.f32 	%f10, [%rd39+-16];
	fma.rn.f32 	%f11, %f10, %f9, %f52;
	st.global.f32 	[%rd5], %f11;
	ld.global.u32 	%r35, [%rd16+-12];
	cvt.rn.f32.s32 	%f12, %r35;
	ld.global.f32 	%f13, [%rd39+-12];
	fma.rn.f32 	%f14, %f13, %f12, %f11;
	st.global.f32 	[%rd5], %f14;
	ld.global.u32 	%r36, [%rd16+-8];
	cvt.rn.f32.s32 	%f15, %r36;
	ld.global.f32 	%f16, [%rd39+-8];
	fma.rn.f32 	%f17, %f16, %f15, %f14;
	st.global.f32 	[%rd5], %f17;
	ld.global.u32 	%r37, [%rd16+-4];
	cvt.rn.f32.s32 	%f18, %r37;
	ld.global.f32 	%f19, [%rd39+-4];
	fma.rn.f32 	%f20, %f19, %f18, %f17;
	st.global.f32 	[%rd5], %f20;
	ld.global.u32 	%r38, [%rd16];
	cvt.rn.f32.s32 	%f21, %r38;
	ld.global.f32 	%f22, [%rd39];
	fma.rn.f32 	%f23, %f22, %f21, %f20;
	st.global.f32 	[%rd5], %f23;
	ld.global.u32 	%r39, [%rd16+4];
	cvt.rn.f32.s32 	%f24, %r39;
	ld.global.f32 	%f25, [%rd39+4];
	fma.rn.f32 	%f26, %f25, %f24, %f23;
	st.global.f32 	[%rd5], %f26;
	ld.global.u32 	%r40, [%rd16+8];
	cvt.rn.f32.s32 	%f27, %r40;
	ld.global.f32 	%f28, [%rd39+8];
	fma.rn.f32 	%f29, %f28, %f27, %f26;
	st.global.f32 	[%rd5], %f29;
	ld.global.u32 	%r41, [%rd16+12];
	cvt.rn.f32.s32 	%f30, %r41;
	ld.global.f32 	%f31, [%rd39+12];
	fma.rn.f32 	%f52, %f31, %f30, %f29;
	st.global.f32 	[%rd5], %f52;
	add.s32 	%r61, %r61, 8;
	add.s32 	%r60, %r60, 8;
	add.s64 	%rd39, %rd39, 32;
	setp.ne.s32 	%p4, %r61, 0;
	mov.u32 	%r63, %r4;
	@%p4 bra 	$L__BB0_6;
$L__BB0_7:
	setp.eq.s32 	%p5, %r3, 0;
	@%p5 bra 	$L__BB0_15;
	add.s32 	%r42, %r3, -1;
	setp.lt.u32 	%p6, %r42, 3;
	@%p6 bra 	$L__BB0_10;
	add.s32 	%r43, %r63, %r7;
	mul.wide.s32 	%rd17, %r43, 4;
	add.s64 	%rd18, %rd2, %rd17;
	ld.global.u32 	%r44, [%rd18];
	cvt.rn.f32.s32 	%f32, %r44;
	add.s32 	%r45, %r63, %r10;
	mul.wide.u32 	%rd19, %r45, 4;
	add.s64 	%rd20, %rd1, %rd19;
	ld.global.f32 	%f33, [%rd20];
	fma.rn.f32 	%f34, %f33, %f32, %f52;
	st.global.f32 	[%rd5], %f34;
	ld.global.u32 	%r46, [%rd18+4];
	cvt.rn.f32.s32 	%f35, %r46;
	cvt.u64.u32 	%rd21, %r10;
	cvt.u64.u32 	%rd22, %r63;
	add.s64 	%rd23, %rd22, %rd21;
	shl.b64 	%rd24, %rd23, 2;
	add.s64 	%rd25, %rd1, %rd24;
	ld.global.f32 	%f36, [%rd25+4];
	fma.rn.f32 	%f37, %f36, %f35, %f34;
	st.global.f32 	[%rd5], %f37;
	ld.global.u32 	%r47, [%rd18+8];
	cvt.rn.f32.s32 	%f38, %r47;
	ld.global.f32 	%f39, [%rd25+8];
	fma.rn.f32 	%f40, %f39, %f38, %f37;
	st.global.f32 	[%rd5], %f40;
	ld.global.u32 	%r48, [%rd18+12];
	cvt.rn.f32.s32 	%f41, %r48;
	ld.global.f32 	%f42, [%rd25+12];
	fma.rn.f32 	%f52, %f42, %f41, %f40;
	st.global.f32 	[%rd5], %f52;
	add.s32 	%r63, %r63, 4;
$L__BB0_10:
	and.b32  	%r49, %r24, 3;
	setp.eq.s32 	%p7, %r49, 0;
	@%p7 bra 	$L__BB0_15;
	setp.eq.s32 	%p8, %r49, 1;
	@%p8 bra 	$L__BB0_13;
	add.s32 	%r50, %r63, %r7;
	mul.wide.s32 	%rd26, %r50, 4;
	add.s64 	%rd27, %rd2, %rd26;
	ld.global.u32 	%r51, [%rd27];
	cvt.rn.f32.s32 	%f43, %r51;
	add.s32 	%r52, %r63, %r10;
	mul.wide.u32 	%rd28, %r52, 4;
	add.s64 	%rd29, %rd1, %rd28;
	ld.global.f32 	%f44, [%rd29];
	fma.rn.f32 	%f45, %f44, %f43, %f52;
	st.global.f32 	[%rd5], %f45;
	ld.global.u32 	%r53, [%rd27+4];
	cvt.rn.f32.s32 	%f46, %r53;
	cvt.u64.u32 	%rd30, %r10;
	cvt.u64.u32 	%rd31, %r63;
	add.s64 	%rd32, %rd31, %rd30;
	shl.b64 	%rd33, %rd32, 2;
	add.s64 	%rd34, %rd1, %rd33;
	ld.global.f32 	%f47, [%rd34+4];
	fma.rn.f32 	%f52, %f47, %f46, %f45;
	st.global.f32 	[%rd5], %f52;
	add.s32 	%r63, %r63, 2;
$L__BB0_13:
	and.b32  	%r54, %r24, 1;
	setp.eq.b32 	%p9, %r54, 1;
	not.pred 	%p10, %p9;
	@%p10 bra 	$L__BB0_15;
	add.s32 	%r55, %r63, %r7;
	mul.wide.s32 	%rd35, %r55, 4;
	add.s64 	%rd36, %rd2, %rd35;
	ld.global.u32 	%r56, [%rd36];
	cvt.rn.f32.s32 	%f48, %r56;
	add.s32 	%r57, %r63, %r10;
	mul.wide.u32 	%rd37, %r57, 4;
	add.s64 	%rd38, %rd1, %rd37;
	ld.global.f32 	%f49, [%rd38];
	fma.rn.f32 	%f50, %f49, %f48, %f52;
	st.global.f32 	[%rd5], %f50;
$L__BB0_15:
	add.s32 	%r59, %r59, 1;
	setp.ne.s32 	%p11, %r59, %r25;
	@%p11 bra 	$L__BB0_4;
	add.s32 	%r58, %r58, %r5;
	setp.lt.s32 	%p12, %r58, %r23;
	@%p12 bra 	$L__BB0_3;
$L__BB0_17:
	ret;

}
	// .globl	nb_2
.visible .entry nb_2(
	.param .u64 .ptr .align 1 nb_2_param_0,
	.param .u64 .ptr .align 1 nb_2_param_1,
	.param .u32 nb_2_param_2,
	.param .u32 nb_2_param_3
)
{
	.reg .pred 	%p<14>;
	.reg .b32 	%r<36>;
	.reg .b32 	%f<84>;
	.reg .b64 	%rd<25>;

	ld.param.u64 	%rd9, [nb_2_param_0];
	ld.param.u64 	%rd10, [nb_2_param_1];
	ld.param.u32 	%r23, [nb_2_param_2];
	ld.param.u32 	%r24, [nb_2_param_3];
	cvta.to.global.u64 	%rd1, %rd10;
	cvta.to.global.u64 	%rd2, %rd9;
	mov.u32 	%r25, %ctaid.x;
	mov.u32 	%r1, %ntid.x;
	mov.u32 	%r26, %tid.x;
	mad.lo.s32 	%r30, %r25, %r1, %r26;
	setp.ge.s32 	%p1, %r30, %r23;
	@%p1 bra 	$L__BB1_18;
	setp.gt.s32 	%p2, %r24, 0;
	mov.u32 	%r27, %nctaid.x;
	mul.lo.s32 	%r3, %r1, %r27;
	@%p2 bra 	$L__BB1_2;
	bra.uni 	$L__BB1_17;
$L__BB1_2:
	and.b32  	%r4, %r24, 15;
	add.s32 	%r5, %r4, -1;
	and.b32  	%r6, %r24, 7;
	add.s32 	%r7, %r6, -1;
	and.b32  	%r8, %r24, 2147483632;
	and.b32  	%r9, %r24, 3;
	neg.s32 	%r10, %r8;
	add.s64 	%rd3, %rd2, 32;
$L__BB1_3:
	setp.lt.u32 	%p4, %r24, 16;
	mul.lo.s32 	%r12, %r30, %r24;
	mul.wide.s32 	%rd15, %r12, 4;
	add.s64 	%rd4, %rd2, %rd15;
	ld.global.f32 	%f83, [%rd4];
	mov.b32 	%r33, 0;
	@%p4 bra 	$L__BB1_6;
	add.s64 	%rd24, %rd3, %rd15;
	mov.u32 	%r31, %r10;
$L__BB1_5:
	.pragma "nounroll";
	ld.global.f32 	%f18, [%rd24+-32];
	max.f32 	%f19, %f83, %f18;
	ld.global.f32 	%f20, [%rd24+-28];
	max.f32 	%f21, %f19, %f20;
	ld.global.f32 	%f22, [%rd24+-24];
	max.f32 	%f23, %f21, %f22;
	ld.global.f32 	%f24, [%rd24+-20];
	max.f32 	%f25, %f23, %f24;
	ld.global.f32 	%f26, [%rd24+-16];
	max.f32 	%f27, %f25, %f26;
	ld.global.f32 	%f28, [%rd24+-12];
	max.f32 	%f29, %f27, %f28;
	ld.global.f32 	%f30, [%rd24+-8];
	max.f32 	%f31, %f29, %f30;
	ld.global.f32 	%f32, [%rd24+-4];
	max.f32 	%f33, %f31, %f32;
	ld.global.f32 	%f34, [%rd24];
	max.f32 	%f35, %f33, %f34;
	ld.global.f32 	%f36, [%rd24+4];
	max.f32 	%f37, %f35, %f36;
	ld.global.f32 	%f38, [%rd24+8];
	max.f32 	%f39, %f37, %f38;
	ld.global.f32 	%f40, [%rd24+12];
	max.f32 	%f41, %f39, %f40;
	ld.global.f32 	%f42, [%rd24+16];
	max.f32 	%f43, %f41, %f42;
	ld.global.f32 	%f44, [%rd24+20];
	max.f32 	%f45, %f43, %f44;
	ld.global.f32 	%f46, [%rd24+24];
	max.f32 	%f47, %f45, %f46;
	ld.global.f32 	%f48, [%rd24+28];
	max.f32 	%f83, %f47, %f48;
	add.s32 	%r31, %r31, 16;
	add.s64 	%rd24, %rd24, 64;
	setp.eq.s32 	%p5, %r31, 0;
	mov.u32 	%r33, %r8;
	@%p5 bra 	$L__BB1_6;
	bra.uni 	$L__BB1_5;
$L__BB1_6:
	setp.eq.s32 	%p6, %r4, 0;
	@%p6 bra 	$L__BB1_16;
	setp.lt.u32 	%p7, %r5, 7;
	@%p7 bra 	$L__BB1_9;
	mul.wide.u32 	%rd17, %r33, 4;
	add.s64 	%rd18, %rd4, %rd17;
	ld.global.f32 	%f50, [%rd18];
	max.f32 	%f51, %f83, %f50;
	ld.global.f32 	%f52, [%rd18+4];
	max.f32 	%f53, %f51, %f52;
	ld.global.f32 	%f54, [%rd18+8];
	max.f32 	%f55, %f53, %f54;
	ld.global.f32 	%f56, [%rd18+12];
	max.f32 	%f57, %f55, %f56;
	ld.global.f32 	%f58, [%rd18+16];
	max.f32 	%f59, %f57, %f58;
	ld.global.f32 	%f60, [%rd18+20];
	max.f32 	%f61, %f59, %f60;
	ld.global.f32 	%f62, [%rd18+24];
	max.f32 	%f63, %f61, %f62;
	ld.global.f32 	%f64, [%rd18+28];
	max.f32 	%f83, %f63, %f64;
	add.s32 	%r33, %r33, 8;
$L__BB1_9:
	setp.eq.s32 	%p8, %r6, 0;
	@%p8 bra 	$L__BB1_16;
	setp.lt.u32 	%p9, %r7, 3;
	@%p9 bra 	$L__BB1_12;
	mul.wide.u32 	%rd19, %r33, 4;
	add.s64 	%rd20, %rd4, %rd19;
	ld.global.f32 	%f66, [%rd20];
	max.f32 	%f67, %f83, %f66;
	ld.global.f32 	%f68, [%rd20+4];
	max.f32 	%f69, %f67, %f68;
	ld.global.f32 	%f70, [%rd20+8];
	max.f32 	%f71, %f69, %f70;
	ld.global.f32 	%f72, [%rd20+12];
	max.f32 	%f83, %f71, %f72;
	add.s32 	%r33, %r33, 4;
$L__BB1_12:
	setp.eq.s32 	%p10, %r9, 0;
	@%p10 bra 	$L__BB1_16;
	setp.eq.s32 	%p11, %r9, 1;
	mul.wide.u32 	%rd21, %r33, 4;
	add.s64 	%rd8, %rd4, %rd21;
	ld.global.f32 	%f73, [%rd8];
	max.f32 	%f83, %f83, %f73;
	@%p11 bra 	$L__BB1_16;
	setp.eq.s32 	%p12, %r9, 2;
	ld.global.f32 	%f74, [%rd8+4];
	max.f32 	%f83, %f83, %f74;
	@%p12 bra 	$L__BB1_16;
	ld.global.f32 	%f75, [%rd8+8];
	max.f32 	%f83, %f83, %f75;
$L__BB1_16:
	mul.wide.s32 	%rd22, %r30, 4;
	add.s64 	%rd23, %rd1, %rd22;
	st.global.f32 	[%rd23], %f83;
	add.s32 	%r30, %r30, %r3;
	setp.lt.s32 	%p13, %r30, %r23;
	@%p13 bra 	$L__BB1_3;
	bra.uni 	$L__BB1_18;
$L__BB1_17:
	mul.lo.s32 	%r28, %r30, %r24;
	mul.wide.s32 	%rd11, %r28, 4;
	add.s64 	%rd12, %rd2, %rd11;
	ld.global.f32 	%f16, [%rd12];
	mul.wide.s32 	%rd13, %r30, 4;
	add.s64 	%rd14, %rd1, %rd13;
	st.global.f32 	[%rd14], %f16;
	add.s32 	%r30, %r30, %r3;
	setp.lt.s32 	%p3, %r30, %r23;
	@%p3 bra 	$L__BB1_17;
$L__BB1_18:
	ret;

}
	// .globl	nb_3
.visible .entry nb_3(
	.param .u64 .ptr .align 1 nb_3_param_0,
	.param .u64 .ptr .align 1 nb_3_param_1,
	.param .u64 .ptr .align 1 nb_3_param_2,
	.param .u32 nb_3_param_3,
	.param .u32 nb_3_param_4
)
{
	.reg .pred 	%p<15>;
	.reg .b32 	%r<74>;
	.reg .b32 	%f<235>;
	.reg .b64 	%rd<23>;

	ld.param.u64 	%rd5, [nb_3_param_0];
	ld.param.u64 	%rd6, [nb_3_param_1];
	ld.param.u64 	%rd7, [nb_3_param_2];
	ld.param.u32 	%r24, [nb_3_param_3];
	ld.param.u32 	%r25, [nb_3_param_4];
	cvta.to.global.u64 	%rd1, %rd5;
	cvta.to.global.u64 	%rd2, %rd7;
	cvta.to.global.u64 	%rd3, %rd6;
	mov.u32 	%r26, %ctaid.x;
	mov.u32 	%r1, %ntid.x;
	mov.u32 	%r27, %tid.x;
	mad.lo.s32 	%r67, %r26, %r1, %r27;
	setp.ge.s32 	%p1, %r67, %r24;
	@%p1 bra 	$L__BB2_16;
	setp.gt.s32 	%p2, %r25, 0;
	mov.u32 	%r28, %nctaid.x;
	mul.lo.s32 	%r3, %r1, %r28;
	@%p2 bra 	$L__BB2_2;
	bra.uni 	$L__BB2_15;
$L__BB2_2:
	and.b32  	%r4, %r25, 7;
	add.s32 	%r5, %r4, -1;
	and.b32  	%r6, %r25, 3;
	and.b32  	%r7, %r25, 2147483640;
	and.b32  	%r8, %r25, 1;
	neg.s32 	%r9, %r7;
	add.s64 	%rd4, %rd1, 16;
$L__BB2_3:
	setp.lt.u32 	%p4, %r25, 8;
	mul.lo.s32 	%r11, %r67, %r25;
	mul.wide.s32 	%rd11, %r67, 4;
	add.s64 	%rd12, %rd3, %rd11;
	ld.global.f32 	%f1, [%rd12];
	mov.f32 	%f234, 0f00000000;
	mov.b32 	%r71, 0;
	@%p4 bra 	$L__BB2_6;
	mov.f32 	%f234, 0f00000000;
	mov.u32 	%r68, %r11;
	mov.u32 	%r69, %r9;
$L__BB2_5:
	.pragma "nounroll";
	mul.wide.s32 	%rd13, %r68, 4;
	add.s64 	%rd14, %rd4, %rd13;
	ld.global.f32 	%f19, [%rd14+-16];
	sub.f32 	%f20, %f19, %f1;
	fma.rn.f32 	%f21, %f20, 0f3BBB989D, 0f3F000000;
	cvt.sat.f32.f32 	%f22, %f21;
	mov.f32 	%f23, 0f4B400001;
	mov.f32 	%f24, 0f437C0000;
	fma.rm.f32 	%f25, %f22, %f24, %f23;
	add.f32 	%f26, %f25, 0fCB40007F;
	neg.f32 	%f27, %f26;
	fma.rn.f32 	%f28, %f20, 0f3FB8AA3B, %f27;
	fma.rn.f32 	%f29, %f20, 0f32A57060, %f28;
	mov.b32 	%r30, %f25;
	shl.b32 	%r31, %r30, 23;
	mov.b32 	%f30, %r31;
	ex2.approx.ftz.f32 	%f31, %f29;
	fma.rn.f32 	%f32, %f31, %f30, %f234;
	ld.global.f32 	%f33, [%rd14+-12];
	sub.f32 	%f34, %f33, %f1;
	fma.rn.f32 	%f35, %f34, 0f3BBB989D, 0f3F000000;
	cvt.sat.f32.f32 	%f36, %f35;
	fma.rm.f32 	%f37, %f36, %f24, %f23;
	add.f32 	%f38, %f37, 0fCB40007F;
	neg.f32 	%f39, %f38;
	fma.rn.f32 	%f40, %f34, 0f3FB8AA3B, %f39;
	fma.rn.f32 	%f41, %f34, 0f32A57060, %f40;
	mov.b32 	%r32, %f37;
	shl.b32 	%r33, %r32, 23;
	mov.b32 	%f42, %r33;
	ex2.approx.ftz.f32 	%f43, %f41;
	fma.rn.f32 	%f44, %f43, %f42, %f32;
	ld.global.f32 	%f45, [%rd14+-8];
	sub.f32 	%f46, %f45, %f1;
	fma.rn.f32 	%f47, %f46, 0f3BBB989D, 0f3F000000;
	cvt.sat.f32.f32 	%f48, %f47;
	fma.rm.f32 	%f49, %f48, %f24, %f23;
	add.f32 	%f50, %f49, 0fCB40007F;
	neg.f32 	%f51, %f50;
	fma.rn.f32 	%f52, %f46, 0f3FB8AA3B, %f51;
	fma.rn.f32 	%f53, %f46, 0f32A57060, %f52;
	mov.b32 	%r34, %f49;
	shl.b32 	%r35, %r34, 23;
	mov.b32 	%f54, %r35;
	ex2.approx.ftz.f32 	%f55, %f53;
	fma.rn.f32 	%f56, %f55, %f54, %f44;
	ld.global.f32 	%f57, [%rd14+-4];
	sub.f32 	%f58, %f57, %f1;
	fma.rn.f32 	%f59, %f58, 0f3BBB989D, 0f3F000000;
	cvt.sat.f32.f32 	%f60, %f59;
	fma.rm.f32 	%f61, %f60, %f24, %f23;
	add.f32 	%f62, %f61, 0fCB40007F;
	neg.f32 	%f63, %f62;
	fma.rn.f32 	%f64, %f58, 0f3FB8AA3B, %f63;
	fma.rn.f32 	%f65, %f58, 0f32A57060, %f64;
	mov.b32 	%r36, %f61;
	shl.b32 	%r37, %r36, 23;
	mov.b32 	%f66, %r37;
	ex2.approx.ftz.f32 	%f67, %f65;
	fma.rn.f32 	%f68, %f67, %f66, %f56;
	ld.global.f32 	%f69, [%rd14];
	sub.f32 	%f70, %f69, %f1;
	fma.rn.f32 	%f71, %f70, 0f3BBB989D, 0f3F000000;
	cvt.sat.f32.f32 	%f72, %f71;
	fma.rm.f32 	%f73, %f72, %f24, %f23;
	add.f32 	%f74, %f73, 0fCB40007F;
	neg.f32 	%f75, %f74;
	fma.rn.f32 	%f76, %f70, 0f3FB8AA3B, %f75;
	fma.rn.f32 	%f77, %f70, 0f32A57060, %f76;
	mov.b32 	%r38, %f73;
	shl.b32 	%r39, %r38, 23;
	mov.b32 	%f78, %r39;
	ex2.approx.ftz.f32 	%f79, %f77;
	fma.rn.f32 	%f80, %f79, %f78, %f68;
	ld.global.f32 	%f81, [%rd14+4];
	sub.f32 	%f82, %f81, %f1;
	fma.rn.f32 	%f83, %f82, 0f3BBB989D, 0f3F000000;
	cvt.sat.f32.f32 	%f84, %f83;
	fma.rm.f32 	%f85, %f84, %f24, %f23;
	add.f32 	%f86, %f85, 0fCB40007F;
	neg.f32 	%f87, %f86;
	fma.rn.f32 	%f88, %f82, 0f3FB8AA3B, %f87;
	fma.rn.f32 	%f89, %f82, 0f32A57060, %f88;
	mov.b32 	%r40, %f85;
	shl.b32 	%r41, %r40, 23;
	mov.b32 	%f90, %r41;
	ex2.approx.ftz.f32 	%f91, %f89;
	fma.rn.f32 	%f92, %f91, %f90, %f80;
	ld.global.f32 	%f93, [%rd14+8];
	sub.f32 	%f94, %f93, %f1;
	fma.rn.f32 	%f95, %f94, 0f3BBB989D, 0f3F000000;
	cvt.sat.f32.f32 	%f96, %f95;
	fma.rm.f32 	%f97, %f96, %f24, %f23;
	add.f32 	%f98, %f97, 0fCB40007F;
	neg.f32 	%f99, %f98;
	fma.rn.f32 	%f100, %f94, 0f3FB8AA3B, %f99;
	fma.rn.f32 	%f101, %f94, 0f32A57060, %f100;
	mov.b32 	%r42, %f97;
	shl.b32 	%r43, %r42, 23;
	mov.b32 	%f102, %r43;
	ex2.approx.ftz.f32 	%f103, %f101;
	fma.rn.f32 	%f104, %f103, %f102, %f92;
	ld.global.f32 	%f105, [%rd14+12];
	sub.f32 	%f106, %f105, %f1;
	fma.rn.f32 	%f107, %f106, 0f3BBB989D, 0f3F000000;
	cvt.sat.f32.f32 	%f108, %f107;
	fma.rm.f32 	%f109, %f108, %f24, %f23;
	add.f32 	%f110, %f109, 0fCB40007F;
	neg.f32 	%f111, %f110;
	fma.rn.f32 	%f112, %f106, 0f3FB8AA3B, %f111;
	fma.rn.f32 	%f113, %f106, 0f32A57060, %f112;
	mov.b32 	%r44, %f109;
	shl.b32 	%r45, %r44, 23;
	mov.b32 	%f114, %r45;
	ex2.approx.ftz.f32 	%f115, %f113;
	fma.rn.f32 	%f234, %f115, %f114, %f104;
	add.s32 	%r69, %r69, 8;
	add.s32 	%r68, %r68, 8;
	setp.eq.s32 	%p5, %r69, 0;
	mov.u32 	%r71, %r7;
	@%p5 bra 	$L__BB2_6;
	bra.uni 	$L__BB2_5;
$L__BB2_6:
	setp.eq.s32 	%p6, %r4, 0;
	@%p6 bra 	$L__BB2_14;
	setp.lt.u32 	%p7, %r5, 3;
	@%p7 bra 	$L__BB2_9;
	add.s32 	%r46, %r71, %r11;
	mul.wide.s32 	%rd15, %r46, 4;
	add.s64 	%rd16, %rd1, %rd15;
	ld.global.f32 	%f117, [%rd16];
	sub.f32 	%f118, %f117, %f1;
	fma.rn.f32 	%f119, %f118, 0f3BBB989D, 0f3F000000;
	cvt.sat.f32.f32 	%f120, %f119;
	mov.f32 	%f121, 0f4B400001;
	mov.f32 	%f122, 0f437C0000;
	fma.rm.f32 	%f123, %f120, %f122, %f121;
	add.f32 	%f124, %f123, 0fCB40007F;
	neg.f32 	%f125, %f124;
	fma.rn.f32 	%f126, %f118, 0f3FB8AA3B, %f125;
	fma.rn.f32 	%f127, %f118, 0f32A57060, %f126;
	mov.b32 	%r47, %f123;
	shl.b32 	%r48, %r47, 23;
	mov.b32 	%f128, %r48;
	ex2.approx.ftz.f32 	%f129, %f127;
	fma.rn.f32 	%f130, %f129, %f128, %f234;
	ld.global.f32 	%f131, [%rd16+4];
	sub.f32 	%f132, %f131, %f1;
	fma.rn.f32 	%f133, %f132, 0f3BBB989D, 0f3F000000;
	cvt.sat.f32.f32 	%f134, %f133;
	fma.rm.f32 	%f135, %f134, %f122, %f121;
	add.f32 	%f136, %f135, 0fCB40007F;
	neg.f32 	%f137, %f136;
	fma.rn.f32 	%f138, %f132, 0f3FB8AA3B, %f137;
	fma.rn.f32 	%f139, %f132, 0f32A57060, %f138;
	mov.b32 	%r49, %f135;
	shl.b32 	%r50, %r49, 23;
	mov.b32 	%f140, %r50;
	ex2.approx.ftz.f32 	%f141, %f139;
	fma.rn.f32 	%f142, %f141, %f140, %f130;
	ld.global.f32 	%f143, [%rd16+8];
	sub.f32 	%f144, %f143, %f1;
	fma.rn.f32 	%f145, %f144, 0f3BBB989D, 0f3F000000;
	cvt.sat.f32.f32 	%f146, %f145;
	fma.rm.f32 	%f147, %f146, %f122, %f121;
	add.f32 	%f148, %f147, 0fCB40007F;
	neg.f32 	%f149, %f148;
	fma.rn.f32 	%f150, %f144, 0f3FB8AA3B, %f149;
	fma.rn.f32 	%f151, %f144, 0f32A57060, %f150;
	mov.b32 	%r51, %f147;
	shl.b32 	%r52, %r51, 23;
	mov.b32 	%f152, %r52;
	ex2.approx.ftz.f32 	%f153, %f151;
	fma.rn.f32 	%f154, %f153, %f152, %f142;
	ld.global.f32 	%f155, [%rd16+12];
	sub.f32 	%f156, %f155, %f1;
	fma.rn.f32 	%f157, %f156, 0f3BBB989D, 0f3F000000;
	cvt.sat.f32.f32 	%f158, %f157;
	fma.rm.f32 	%f159, %f158, %f122, %f121;
	add.f32 	%f160, %f159, 0fCB40007F;
	neg.f32 	%f161, %f160;
	fma.rn.f32 	%f162, %f156, 0f3FB8AA3B, %f161;
	fma.rn.f32 	%f163, %f156, 0f32A57060, %f162;
	mov.b32 	%r53, %f159;
	shl.b32 	%r54, %r53, 23;
	mov.b32 	%f164, %r54;
	ex2.approx.ftz.f32 	%f165, %f163;
	fma.rn.f32 	%f234, %f165, %f164, %f154;
	add.s32 	%r71, %r71, 4;
$L__BB2_9:
	setp.eq.s32 	%p8, %r6, 0;
	@%p8 bra 	$L__BB2_14;
	setp.eq.s32 	%p9, %r6, 1;
	@%p9 bra 	$L__BB2_12;
	add.s32 	%r55, %r71, %r11;
	mul.wide.s32 	%rd17, %r55, 4;
	add.s64 	%rd18, %rd1, %rd17;
	ld.global.f32 	%f167, [%rd18];
	sub.f32 	%f168, %f167, %f1;
	fma.rn.f32 	%f169, %f168, 0f3BBB989D, 0f3F000000;
	cvt.sat.f32.f32 	%f170, %f169;
	mov.f32 	%f171, 0f4B400001;
	mov.f32 	%f172, 0f437C0000;
	fma.rm.f32 	%f173, %f170, %f172, %f171;
	add.f32 	%f174, %f173, 0fCB40007F;
	neg.f32 	%f175, %f174;
	fma.rn.f32 	%f176, %f168, 0f3FB8AA3B, %f175;
	fma.rn.f32 	%f177, %f168, 0f32A57060, %f176;
	mov.b32 	%r56, %f173;
	shl.b32 	%r57, %r56, 23;
	mov.b32 	%f178, %r57;
	ex2.approx.ftz.f32 	%f179, %f177;
	fma.rn.f32 	%f180, %f179, %f178, %f234;
	ld.global.f32 	%f181, [%rd18+4];
	sub.f32 	%f182, %f181, %f1;
	fma.rn.f32 	%f183, %f182, 0f3BBB989D, 0f3F000000;
	cvt.sat.f32.f32 	%f184, %f183;
	fma.rm.f32 	%f185, %f184, %f172, %f171;
	add.f32 	%f186, %f185, 0fCB40007F;
	neg.f32 	%f187, %f186;
	fma.rn.f32 	%f188, %f182, 0f3FB8AA3B, %f187;
	fma.rn.f32 	%f189, %f182, 0f32A57060, %f188;
	mov.b32 	%r58, %f185;
	shl.b32 	%r59, %r58, 23;
	mov.b32 	%f190, %r59;
	ex2.approx.ftz.f32 	%f191, %f189;
	fma.rn.f32 	%f234, %f191, %f190, %f180;
	add.s32 	%r71, %r71, 2;
$L__BB2_12:
	setp.eq.s32 	%p10, %r8, 0;
	@%p10 bra 	$L__BB2_14;
	add.s32 	%r60, %r71, %r11;
	mul.wide.s32 	%rd19, %r60, 4;
	add.s64 	%rd20, %rd1, %rd19;
	ld.global.f32 	%f192, [%rd20];
	sub.f32 	%f193, %f192, %f1;
	fma.rn.f32 	%f194, %f193, 0f3BBB989D, 0f3F000000;
	cvt.sat.f32.f32 	%f195, %f194;
	mov.f32 	%f196, 0f4B400001;
	mov.f32 	%f197, 0f437C0000;
	fma.rm.f32 	%f198, %f195, %f197, %f196;
	add.f32 	%f199, %f198, 0fCB40007F;
	neg.f32 	%f200, %f199;
	fma.rn.f32 	%f201, %f193, 0f3FB8AA3B, %f200;
	fma.rn.f32 	%f202, %f193, 0f32A57060, %f201;
	mov.b32 	%r61, %f198;
	shl.b32 	%r62, %r61, 23;
	mov.b32 	%f203, %r62;
	ex2.approx.ftz.f32 	%f204, %f202;
	fma.rn.f32 	%f234, %f204, %f203, %f234;
$L__BB2_14:
	setp.lt.f32 	%p11, %f234, 0f00800000;
	mul.f32 	%f205, %f234, 0f4B000000;
	selp.f32 	%f206, %f205, %f234, %p11;
	selp.f32 	%f207, 0fC1B80000, 0f00000000, %p11;
	mov.b32 	%r63, %f206;
	add.s32 	%r64, %r63, -1059760811;
	and.b32  	%r65, %r64, -8388608;
	sub.s32 	%r66, %r63, %r65;
	mov.b32 	%f208, %r66;
	cvt.rn.f32.s32 	%f209, %r65;
	fma.rn.f32 	%f210, %f209, 0f34000000, %f207;
	add.f32 	%f211, %f208, 0fBF800000;
	fma.rn.f32 	%f212, %f211, 0fBE055027, 0f3E1039F6;
	fma.rn.f32 	%f213, %f212, %f211, 0fBDF8CDCC;
	fma.rn.f32 	%f214, %f213, %f211, 0f3E0F2955;
	fma.rn.f32 	%f215, %f214, %f211, 0fBE2AD8B9;
	fma.rn.f32 	%f216, %f215, %f211, 0f3E4CED0B;
	fma.rn.f32 	%f217, %f216, %f211, 0fBE7FFF22;
	fma.rn.f32 	%f218, %f217, %f211, 0f3EAAAA78;
	fma.rn.f32 	%f219, %f218, %f211, 0fBF000000;
	mul.f32 	%f220, %f211, %f219;
	fma.rn.f32 	%f221, %f220, %f211, %f211;
	fma.rn.f32 	%f222, %f210, 0f3F317218, %f221;
	setp.gt.u32 	%p12, %r63, 2139095039;
	fma.rn.f32 	%f223, %f206, 0f7F800000, 0f7F800000;
	selp.f32 	%f224, %f223, %f222, %p12;
	setp.eq.f32 	%p13, %f206, 0f00000000;
	selp.f32 	%f225, 0fFF800000, %f224, %p13;
	add.f32 	%f226, %f225, %f1;
	mul.wide.s32 	%rd21, %r67, 4;
	add.s64 	%rd22, %rd2, %rd21;
	st.global.f32 	[%rd22], %f226;
	add.s32 	%r67, %r67, %r3;
	setp.lt.s32 	%p14, %r67, %r24;
	@%p14 bra 	$L__BB2_3;
	bra.uni 	$L__BB2_16;
$L__BB2_15:
	mul.wide.s32 	%rd8, %r67, 4;
	add.s64 	%rd9, %rd3, %rd8;
	ld.global.f32 	%f14, [%rd9];
	add.f32 	%f15, %f14, 0fFF800000;
	add.s64 	%rd10, %rd2, %rd8;
	st.global.f32 	[%rd10], %f15;
	add.s32 	%r67, %r67, %r3;
	setp.lt.s32 	%p3, %r67, %r24;
	@%p3 bra 	$L__BB2_15;
$L__BB2_16:
	ret;

}
	// .globl	nb_4
.visible .entry nb_4(
	.param .u64 .ptr .align 1 nb_4_param_0,
	.param .u64 .ptr .align 1 nb_4_param_1,
	.param .u32 nb_4_param_2,
	.param .u32 nb_4_param_3
)
{
	.reg .pred 	%p<11>;
	.reg .b32 	%r<67>;
	.reg .b32 	%f<204>;
	.reg .b64 	%rd<16>;

	ld.param.u64 	%rd6, [nb_4_param_0];
	ld.param.u64 	%rd5, [nb_4_param_1];
	ld.param.u32 	%r22, [nb_4_param_2];
	ld.param.u32 	%r23, [nb_4_param_3];
	cvta.to.global.u64 	%rd1, %rd6;
	mov.u32 	%r24, %ctaid.x;
	mov.u32 	%r1, %ntid.x;
	mov.u32 	%r25, %tid.x;
	mad.lo.s32 	%r61, %r24, %r1, %r25;
	setp.ge.s32 	%p1, %r61, %r22;
	@%p1 bra 	$L__BB3_14;
	setp.lt.s32 	%p2, %r23, 1;
	@%p2 bra 	$L__BB3_14;
	and.b32  	%r3, %r23, 7;
	add.s32 	%r4, %r3, -1;
	and.b32  	%r5, %r23, 3;
	and.b32  	%r6, %r23, 2147483640;
	and.b32  	%r7, %r23, 1;
	neg.s32 	%r8, %r6;
	add.s64 	%rd2, %rd1, 16;
	cvta.to.global.u64 	%rd3, %rd5;
	mov.u32 	%r26, %nctaid.x;
	mul.lo.s32 	%r9, %r1, %r26;
$L__BB3_3:
	setp.lt.u32 	%p3, %r23, 8;
	mul.lo.s32 	%r11, %r61, %r23;
	mul.wide.s32 	%rd7, %r61, 4;
	add.s64 	%rd4, %rd3, %rd7;
	mov.b32 	%r65, 0;
	mov.u32 	%r62, %r11;
	mov.u32 	%r63, %r8;
	@%p3 bra 	$L__BB3_5;
$L__BB3_4:
	.pragma "nounroll";
	mul.wide.s32 	%rd8, %r62, 4;
	add.s64 	%rd9, %rd2, %rd8;
	ld.global.f32 	%f1, [%rd9+-16];
	ld.global.f32 	%f2, [%rd4];
	sub.f32 	%f3, %f1, %f2;
	fma.rn.f32 	%f4, %f3, 0f3BBB989D, 0f3F000000;
	cvt.sat.f32.f32 	%f5, %f4;
	mov.f32 	%f6, 0f4B400001;
	mov.f32 	%f7, 0f437C0000;
	fma.rm.f32 	%f8, %f5, %f7, %f6;
	add.f32 	%f9, %f8, 0fCB40007F;
	neg.f32 	%f10, %f9;
	fma.rn.f32 	%f11, %f3, 0f3FB8AA3B, %f10;
	fma.rn.f32 	%f12, %f3, 0f32A57060, %f11;
	mov.b32 	%r28, %f8;
	shl.b32 	%r29, %r28, 23;
	mov.b32 	%f13, %r29;
	ex2.approx.ftz.f32 	%f14, %f12;
	mul.f32 	%f15, %f14, %f13;
	st.global.f32 	[%rd9+-16], %f15;
	ld.global.f32 	%f16, [%rd9+-12];
	ld.global.f32 	%f17, [%rd4];
	sub.f32 	%f18, %f16, %f17;
	fma.rn.f32 	%f19, %f18, 0f3BBB989D, 0f3F000000;
	cvt.sat.f32.f32 	%f20, %f19;
	fma.rm.f32 	%f21, %f20, %f7, %f6;
	add.f32 	%f22, %f21, 0fCB40007F;
	neg.f32 	%f23, %f22;
	fma.rn.f32 	%f24, %f18, 0f3FB8AA3B, %f23;
	fma.rn.f32 	%f25, %f18, 0f32A57060, %f24;
	mov.b32 	%r30, %f21;
	shl.b32 	%r31, %r30, 23;
	mov.b32 	%f26, %r31;
	ex2.approx.ftz.f32 	%f27, %f25;
	mul.f32 	%f28, %f27, %f26;
	st.global.f32 	[%rd9+-12], %f28;
	ld.global.f32 	%f29, [%rd9+-8];
	ld.global.f32 	%f30, [%rd4];
	sub.f32 	%f31, %f29, %f30;
	fma.rn.f32 	%f32, %f31, 0f3BBB989D, 0f3F000000;
	cvt.sat.f32.f32 	%f33, %f32;
	fma.rm.f32 	%f34, %f33, %f7, %f6;
	add.f32 	%f35, %f34, 0fCB40007F;
	neg.f32 	%f36, %f35;
	fma.rn.f32 	%f37, %f31, 0f3FB8AA3B, %f36;
	fma.rn.f32 	%f38, %f31, 0f32A57060, %f37;
	mov.b32 	%r32, %f34;
	shl.b32 	%r33, %r32, 23;
	mov.b32 	%f39, %r33;
	ex2.approx.ftz.f32 	%f40, %f38;
	mul.f32 	%f41, %f40, %f39;
	st.global.f32 	[%rd9+-8], %f41;
	ld.global.f32 	%f42, [%rd9+-4];
	ld.global.f32 	%f43, [%rd4];
	sub.f32 	%f44, %f42, %f43;
	fma.rn.f32 	%f45, %f44, 0f3BBB989D, 0f3F000000;
	cvt.sat.f32.f32 	%f46, %f45;
	fma.rm.f32 	%f47, %f46, %f7, %f6;
	add.f32 	%f48, %f47, 0fCB40007F;
	neg.f32 	%f49, %f48;
	fma.rn.f32 	%f50, %f44, 0f3FB8AA3B, %f49;
	fma.rn.f32 	%f51, %f44, 0f32A57060, %f50;
	mov.b32 	%r34, %f47;
	shl.b32 	%r35, %r34, 23;
	mov.b32 	%f52, %r35;
	ex2.approx.ftz.f32 	%f53, %f51;
	mul.f32 	%f54, %f53, %f52;
	st.global.f32 	[%rd9+-4], %f54;
	ld.global.f32 	%f55, [%rd9];
	ld.global.f32 	%f56, [%rd4];
	sub.f32 	%f57, %f55, %f56;
	fma.rn.f32 	%f58, %f57, 0f3BBB989D, 0f3F000000;
	cvt.sat.f32.f32 	%f59, %f58;
	fma.rm.f32 	%f60, %f59, %f7, %f6;
	add.f32 	%f61, %f60, 0fCB40007F;
	neg.f32 	%f62, %f61;
	fma.rn.f32 	%f63, %f57, 0f3FB8AA3B, %f62;
	fma.rn.f32 	%f64, %f57, 0f32A57060, %f63;
	mov.b32 	%r36, %f60;
	shl.b32 	%r37, %r36, 23;
	mov.b32 	%f65, %r37;
	ex2.approx.ftz.f32 	%f66, %f64;
	mul.f32 	%f67, %f66, %f65;
	st.global.f32 	[%rd9], %f67;
	ld.global.f32 	%f68, [%rd9+4];
	ld.global.f32 	%f69, [%rd4];
	sub.f32 	%f70, %f68, %f69;
	fma.rn.f32 	%f71, %f70, 0f3BBB989D, 0f3F000000;
	cvt.sat.f32.f32 	%f72, %f71;
	fma.rm.f32 	%f73, %f72, %f7, %f6;
	add.f32 	%f74, %f73, 0fCB40007F;
	neg.f32 	%f75, %f74;
	fma.rn.f32 	%f76, %f70, 0f3FB8AA3B, %f75;
	fma.rn.f32 	%f77, %f70, 0f32A57060, %f76;
	mov.b32 	%r38, %f73;
	shl.b32 	%r39, %r38, 23;
	mov.b32 	%f78, %r39;
	ex2.approx.ftz.f32 	%f79, %f77;
	mul.f32 	%f80, %f79, %f78;
	st.global.f32 	[%rd9+4], %f80;
	ld.global.f32 	%f81, [%rd9+8];
	ld.global.f32 	%f82, [%rd4];
	sub.f32 	%f83, %f81, %f82;
	fma.rn.f32 	%f84, %f83, 0f3BBB989D, 0f3F000000;
	cvt.sat.f32.f32 	%f85, %f84;
	fma.rm.f32 	%f86, %f85, %f7, %f6;
	add.f32 	%f87, %f86, 0fCB40007F;
	neg.f32 	%f88, %f87;
	fma.rn.f32 	%f89, %f83, 0f3FB8AA3B, %f88;
	fma.rn.f32 	%f90, %f83, 0f32A57060, %f89;
	mov.b32 	%r40, %f86;
	shl.b32 	%r41, %r40, 23;
	mov.b32 	%f91, %r41;
	ex2.approx.ftz.f32 	%f92, %f90;
	mul.f32 	%f93, %f92, %f91;
	st.global.f32 	[%rd9+8], %f93;
	ld.global.f32 	%f94, [%rd9+12];
	ld.global.f32 	%f95, [%rd4];
	sub.f32 	%f96, %f94, %f95;
	fma.rn.f32 	%f97, %f96, 0f3BBB989D, 0f3F000000;
	cvt.sat.f32.f32 	%f98, %f97;
	fma.rm.f32 	%f99, %f98, %f7, %f6;
	add.f32 	%f100, %f99, 0fCB40007F;
	neg.f32 	%f101, %f100;
	fma.rn.f32 	%f102, %f96, 0f3FB8AA3B, %f101;
	fma.rn.f32 	%f103, %f96, 0f32A57060, %f102;
	mov.b32 	%r42, %f99;
	shl.b32 	%r43, %r42, 23;
	mov.b32 	%f104, %r43;
	ex2.approx.ftz.f32 	%f105, %f103;
	mul.f32 	%f106, %f105, %f104;
	st.global.f32 	[%rd9+12], %f106;
	add.s32 	%r63, %r63, 8;
	add.s32 	%r62, %r62, 8;
	setp.eq.s32 	%p4, %r63, 0;
	mov.u32 	%r65, %r6;
	@%p4 bra 	$L__BB3_5;
	bra.uni 	$L__BB3_4;
$L__BB3_5:
	setp.eq.s32 	%p5, %r3, 0;
	@%p5 bra 	$L__BB3_13;
	setp.lt.u32 	%p6, %r4, 3;
	@%p6 bra 	$L__BB3_8;
	add.s32 	%r44, %r65, %r11;
	mul.wide.s32 	%rd10, %r44, 4;
	add.s64 	%rd11, %rd1, %rd10;
	ld.global.f32 	%f107, [%rd11];
	ld.global.f32 	%f108, [%rd4];
	sub.f32 	%f109, %f107, %f108;
	fma.rn.f32 	%f110, %f109, 0f3BBB989D, 0f3F000000;
	cvt.sat.f32.f32 	%f111, %f110;
	mov.f32 	%f112, 0f4B400001;
	mov.f32 	%f113, 0f437C0000;
	fma.rm.f32 	%f114, %f111, %f113, %f112;
	add.f32 	%f115, %f114, 0fCB40007F;
	neg.f32 	%f116, %f115;
	fma.rn.f32 	%f117, %f109, 0f3FB8AA3B, %f116;
	fma.rn.f32 	%f118, %f109, 0f32A57060, %f117;
	mov.b32 	%r45, %f114;
	shl.b32 	%r46, %r45, 23;
	mov.b32 	%f119, %r46;
	ex2.approx.ftz.f32 	%f120, %f118;
	mul.f32 	%f121, %f120, %f119;
	st.global.f32 	[%rd11], %f121;
	ld.global.f32 	%f122, [%rd11+4];
	ld.global.f32 	%f123, [%rd4];
	sub.f32 	%f124, %f122, %f123;
	fma.rn.f32 	%f125, %f124, 0f3BBB989D, 0f3F000000;
	cvt.sat.f32.f32 	%f126, %f125;
	fma.rm.f32 	%f127, %f126, %f113, %f112;
	add.f32 	%f128, %f127, 0fCB40007F;
	neg.f32 	%f129, %f128;
	fma.rn.f32 	%f130, %f124, 0f3FB8AA3B, %f129;
	fma.rn.f32 	%f131, %f124, 0f32A57060, %f130;
	mov.b32 	%r47, %f127;
	shl.b32 	%r48, %r47, 23;
	mov.b32 	%f132, %r48;
	ex2.approx.ftz.f32 	%f133, %f131;
	mul.f32 	%f134, %f133, %f132;
	st.global.f32 	[%rd11+4], %f134;
	ld.global.f32 	%f135, [%rd11+8];
	ld.global.f32 	%f136, [%rd4];
	sub.f32 	%f137, %f135, %f136;
	fma.rn.f32 	%f138, %f137, 0f3BBB989D, 0f3F000000;
	cvt.sat.f32.f32 	%f139, %f138;
	fma.rm.f32 	%f140, %f139, %f113, %f112;
	add.f32 	%f141, %f140, 0fCB40007F;
	neg.f32 	%f142, %f141;
	fma.rn.f32 	%f143, %f137, 0f3FB8AA3B, %f142;
	fma.rn.f32 	%f144, %f137, 0f32A57060, %f143;
	mov.b32 	%r49, %f140;
	shl.b32 	%r50, %r49, 23;
	mov.b32 	%f145, %r50;
	ex2.approx.ftz.f32 	%f146, %f144;
	mul.f32 	%f147, %f146, %f145;
	st.global.f32 	[%rd11+8], %f147;
	ld.global.f32 	%f148, [%rd11+12];
	ld.global.f32 	%f149, [%rd4];
	sub.f32 	%f150, %f148, %f149;
	fma.rn.f32 	%f151, %f150, 0f3BBB989D, 0f3F000000;
	cvt.sat.f32.f32 	%f152, %f151;
	fma.rm.f32 	%f153, %f152, %f113, %f112;
	add.f32 	%f154, %f153, 0fCB40007F;
	neg.f32 	%f155, %f154;
	fma.rn.f32 	%f156, %f150, 0f3FB8AA3B, %f155;
	fma.rn.f32 	%f157, %f150, 0f32A57060, %f156;
	mov.b32 	%r51, %f153;
	shl.b32 	%r52, %r51, 23;
	mov.b32 	%f158, %r52;
	ex2.approx.ftz.f32 	%f159, %f157;
	mul.f32 	%f160, %f159, %f158;
	st.global.f32 	[%rd11+12], %f160;
	add.s32 	%r65, %r65, 4;
$L__BB3_8:
	setp.eq.s32 	%p7, %r5, 0;
	@%p7 bra 	$L__BB3_13;
	setp.eq.s32 	%p8, %r5, 1;
	@%p8 bra 	$L__BB3_11;
	add.s32 	%r53, %r65, %r11;
	mul.wide.s32 	%rd12, %r53, 4;
	add.s64 	%rd13, %rd1, %rd12;
	ld.global.f32 	%f161, [%rd13];
	ld.global.f32 	%f162, [%rd4];
	sub.f32 	%f163, %f161, %f162;
	fma.rn.f32 	%f164, %f163, 0f3BBB989D, 0f3F000000;
	cvt.sat.f32.f32 	%f165, %f164;
	mov.f32 	%f166, 0f4B400001;
	mov.f32 	%f167, 0f437C0000;
	fma.rm.f32 	%f168, %f165, %f167, %f166;
	add.f32 	%f169, %f168, 0fCB40007F;
	neg.f32 	%f170, %f169;
	fma.rn.f32 	%f171, %f163, 0f3FB8AA3B, %f170;
	fma.rn.f32 	%f172, %f163, 0f32A57060, %f171;
	mov.b32 	%r54, %f168;
	shl.b32 	%r55, %r54, 23;
	mov.b32 	%f173, %r55;
	ex2.approx.ftz.f32 	%f174, %f172;
	mul.f32 	%f175, %f174, %f173;
	st.global.f32 	[%rd13], %f175;
	ld.global.f32 	%f176, [%rd13+4];
	ld.global.f32 	%f177, [%rd4];
	sub.f32 	%f178, %f176, %f177;
	fma.rn.f32 	%f179, %f178, 0f3BBB989D, 0f3F000000;
	cvt.sat.f32.f32 	%f180, %f179;
	fma.rm.f32 	%f181, %f180, %f167, %f166;
	add.f32 	%f182, %f181, 0fCB40007F;
	neg.f32 	%f183, %f182;
	fma.rn.f32 	%f184, %f178, 0f3FB8AA3B, %f183;
	fma.rn.f32 	%f185, %f178, 0f32A57060, %f184;
	mov.b32 	%r56, %f181;
	shl.b32 	%r57, %r56, 23;
	mov.b32 	%f186, %r57;
	ex2.approx.ftz.f32 	%f187, %f185;
	mul.f32 	%f188, %f187, %f186;
	st.global.f32 	[%rd13+4], %f188;
	add.s32 	%r65, %r65, 2;
$L__BB3_11:
	setp.eq.s32 	%p9, %r7, 0;
	@%p9 bra 	$L__BB3_13;
	add.s32 	%r58, %r65, %r11;
	mul.wide.s32 	%rd14, %r58, 4;
	add.s64 	%rd15, %rd1, %rd14;
	ld.global.f32 	%f189, [%rd15];
	ld.global.f32 	%f190, [%rd4];
	sub.f32 	%f191, %f189, %f190;
	fma.rn.f32 	%f192, %f191, 0f3BBB989D, 0f3F000000;
	cvt.sat.f32.f32 	%f193, %f192;
	mov.f32 	%f194, 0f4B400001;
	mov.f32 	%f195, 0f437C0000;
	fma.rm.f32 	%f196, %f193, %f195, %f194;
	add.f32 	%f197, %f196, 0fCB40007F;
	neg.f32 	%f198, %f197;
	fma.rn.f32 	%f199, %f191, 0f3FB8AA3B, %f198;
	fma.rn.f32 	%f200, %f191, 0f32A57060, %f199;
	mov.b32 	%r59, %f196;
	shl.b32 	%r60, %r59, 23;
	mov.b32 	%f201, %r60;
	ex2.approx.ftz.f32 	%f202, %f200;
	mul.f32 	%f203, %f202, %f201;
	st.global.f32 	[%rd15], %f203;
$L__BB3_13:
	add.s32 	%r61, %r61, %r9;
	setp.lt.s32 	%p10, %r61, %r22;
	@%p10 bra 	$L__BB3_3;
$L__BB3_14:
	ret;

}
	// .globl	rr_1_0
.visible .entry rr_1_0(
	.param .u64 .ptr .align 1 rr_1_0_param_0,
	.param .u64 .ptr .align 1 rr_1_0_param_1,
	.param .u64 .ptr .align 1 rr_1_0_param_2,
	.param .u32 rr_1_0_param_3,
	.param .u32 rr_1_0_param_4
)
{
	.reg .pred 	%p<16>;
	.reg .b32 	%r<45>;
	.reg .b32 	%f<36>;
	.reg .b64 	%rd<12>;

	ld.param.u64 	%rd4, [rr_1_0_param_0];
	ld.param.u64 	%rd5, [rr_1_0_param_1];
	ld.param.u64 	%rd6, [rr_1_0_param_2];
	ld.param.u32 	%r12, [rr_1_0_param_3];
	ld.param.u32 	%r13, [rr_1_0_param_4];
	mov.u32 	%r14, %ctaid.x;
	mov.u32 	%r1, %ntid.x;
	mov.u32 	%r15, %tid.x;
	mad.lo.s32 	%r43, %r14, %r1, %r15;
	setp.ge.s32 	%p1, %r43, %r13;
	@%p1 bra 	$L__BB4_8;
	mov.u32 	%r16, %ctaid.y;
	mov.u32 	%r17, %ntid.y;
	mov.u32 	%r18, %tid.y;
	mad.lo.s32 	%r3, %r16, %r17, %r18;
	mov.u32 	%r19, %nctaid.y;
	mul.lo.s32 	%r4, %r17, %r19;
	and.b32  	%r5, %r18, 31;
	mov.u32 	%r20, %nctaid.x;
	mul.lo.s32 	%r6, %r1, %r20;
	cvta.to.global.u64 	%rd1, %rd5;
	cvta.to.global.u64 	%rd2, %rd6;
	cvta.to.global.u64 	%rd3, %rd4;
$L__BB4_2:
	setp.ge.s32 	%p2, %r3, %r12;
	mov.f32 	%f34, 0f00000000;
	mov.f32 	%f35, %f34;
	@%p2 bra 	$L__BB4_5;
	mul.lo.s32 	%r8, %r43, %r12;
	mov.f32 	%f35, 0f00000000;
	mov.u32 	%r44, %r3;
	mov.f32 	%f34, %f35;
$L__BB4_4:
	add.s32 	%r21, %r44, %r8;
	mul.wide.s32 	%rd7, %r21, 4;
	add.s64 	%rd8, %rd3, %rd7;
	ld.global.u32 	%r22, [%rd8];
	cvt.rn.f32.s32 	%f11, %r22;
	add.f32 	%f34, %f34, %f11;
	fma.rn.f32 	%f35, %f11, %f11, %f35;
	add.s32 	%r44, %r44, %r4;
	setp.lt.s32 	%p3, %r44, %r12;
	@%p3 bra 	$L__BB4_4;
$L__BB4_5:
	setp.ne.s32 	%p4, %r5, 0;
	mov.b32 	%r23, %f34;
	shfl.sync.down.b32	%r24|%p5, %r23, 16, 31, -1;
	mov.b32 	%f12, %r24;
	add.f32 	%f13, %f34, %f12;
	mov.b32 	%r25, %f13;
	shfl.sync.down.b32	%r26|%p6, %r25, 8, 31, -1;
	mov.b32 	%f14, %r26;
	add.f32 	%f15, %f13, %f14;
	mov.b32 	%r27, %f15;
	shfl.sync.down.b32	%r28|%p7, %r27, 4, 31, -1;
	mov.b32 	%f16, %r28;
	add.f32 	%f17, %f15, %f16;
	mov.b32 	%r29, %f17;
	shfl.sync.down.b32	%r30|%p8, %r29, 2, 31, -1;
	mov.b32 	%f18, %r30;
	add.f32 	%f19, %f17, %f18;
	mov.b32 	%r31, %f19;
	shfl.sync.down.b32	%r32|%p9, %r31, 1, 31, -1;
	mov.b32 	%f20, %r32;
	add.f32 	%f7, %f19, %f20;
	mov.b32 	%r33, %f35;
	shfl.sync.down.b32	%r34|%p10, %r33, 16, 31, -1;
	mov.b32 	%f21, %r34;
	add.f32 	%f22, %f35, %f21;
	mov.b32 	%r35, %f22;
	shfl.sync.down.b32	%r36|%p11, %r35, 8, 31, -1;
	mov.b32 	%f23, %r36;
	add.f32 	%f24, %f22, %f23;
	mov.b32 	%r37, %f24;
	shfl.sync.down.b32	%r38|%p12, %r37, 4, 31, -1;
	mov.b32 	%f25, %r38;
	add.f32 	%f26, %f24, %f25;
	mov.b32 	%r39, %f26;
	shfl.sync.down.b32	%r40|%p13, %r39, 2, 31, -1;
	mov.b32 	%f27, %r40;
	add.f32 	%f28, %f26, %f27;
	mov.b32 	%r41, %f28;
	shfl.sync.down.b32	%r42|%p14, %r41, 1, 31, -1;
	mov.b32 	%f29, %r42;
	add.f32 	%f8, %f28, %f29;
	@%p4 bra 	$L__BB4_7;
	mul.wide.s32 	%rd9, %r43, 4;
	add.s64 	%rd10, %rd1, %rd9;
	atom.global.add.f32 	%f30, [%rd10], %f7;
	add.s64 	%rd11, %rd2, %rd9;
	atom.global.add.f32 	%f31, [%rd11], %f8;
$L__BB4_7:
	add.s32 	%r43, %r43, %r6;
	setp.lt.s32 	%p15, %r43, %r13;
	@%p15 bra 	$L__BB4_2;
$L__BB4_8:
	ret;

}
	// .globl	rr_1_1
.visible .entry rr_1_1(
	.param .u64 .ptr .align 1 rr_1_1_param_0,
	.param .u64 .ptr .align 1 rr_1_1_param_1,
	.param .u64 .ptr .align 1 rr_1_1_param_2,
	.param .u64 .ptr .align 1 rr_1_1_param_3,
	.param .u32 rr_1_1_param_4,
	.param .u32 rr_1_1_param_5
)
{
	.reg .pred 	%p<5>;
	.reg .b32 	%r<24>;
	.reg .b32 	%f<12>;
	.reg .b64 	%rd<15>;

	ld.param.u64 	%rd5, [rr_1_1_param_0];
	ld.param.u64 	%rd6, [rr_1_1_param_1];
	ld.param.u64 	%rd7, [rr_1_1_param_2];
	ld.param.u64 	%rd8, [rr_1_1_param_3];
	ld.param.u32 	%r11, [rr_1_1_param_4];
	ld.param.u32 	%r12, [rr_1_1_param_5];
	mov.u32 	%r13, %ctaid.x;
	mov.u32 	%r1, %ntid.x;
	mov.u32 	%r14, %tid.x;
	mad.lo.s32 	%r22, %r13, %r1, %r14;
	setp.ge.s32 	%p1, %r22, %r12;
	@%p1 bra 	$L__BB5_6;
	cvt.rn.f32.s32 	%f1, %r11;
	mov.u32 	%r15, %ctaid.y;
	mov.u32 	%r16, %ntid.y;
	mov.u32 	%r17, %tid.y;
	mad.lo.s32 	%r3, %r15, %r16, %r17;
	mov.u32 	%r18, %nctaid.y;
	mul.lo.s32 	%r4, %r16, %r18;
	mov.u32 	%r19, %nctaid.x;
	mul.lo.s32 	%r5, %r1, %r19;
	cvta.to.global.u64 	%rd1, %rd7;
	cvta.to.global.u64 	%rd2, %rd8;
	cvta.to.global.u64 	%rd3, %rd5;
	cvta.to.global.u64 	%rd4, %rd6;
$L__BB5_2:
	setp.ge.s32 	%p2, %r3, %r11;
	mul.wide.s32 	%rd9, %r22, 4;
	add.s64 	%rd10, %rd1, %rd9;
	ld.global.f32 	%f5, [%rd10];
	div.rn.f32 	%f2, %f5, %f1;
	add.s64 	%rd11, %rd2, %rd9;
	ld.global.f32 	%f6, [%rd11];
	div.rn.f32 	%f7, %f6, %f1;
	mul.f32 	%f8, %f2, %f2;
	sub.f32 	%f3, %f7, %f8;
	@%p2 bra 	$L__BB5_5;
	mul.lo.s32 	%r7, %r22, %r11;
	sqrt.rn.f32 	%f4, %f3;
	mov.u32 	%r23, %r3;
$L__BB5_4:
	add.s32 	%r20, %r23, %r7;
	mul.wide.s32 	%rd12, %r20, 4;
	add.s64 	%rd13, %rd3, %rd12;
	ld.global.u32 	%r21, [%rd13];
	cvt.rn.f32.s32 	%f9, %r21;
	sub.f32 	%f10, %f9, %f2;
	div.rn.f32 	%f11, %f10, %f4;
	add.s64 	%rd14, %rd4, %rd12;
	st.global.f32 	[%rd14], %f11;
	add.s32 	%r23, %r23, %r4;
	setp.lt.s32 	%p3, %r23, %r11;
	@%p3 bra 	$L__BB5_4;
$L__BB5_5:
	add.s32 	%r22, %r22, %r5;
	setp.lt.s32 	%p4, %r22, %r12;
	@%p4 bra 	$L__BB5_2;
$L__BB5_6:
	ret;

}
	// .globl	rr_1
.visible .entry rr_1(
	.param .u64 .ptr .align 1 rr_1_param_0,
	.param .u64 .ptr .align 1 rr_1_param_1,
	.param .u32 rr_1_param_2,
	.param .u32 rr_1_param_3
)
{
	.reg .pred 	%p<20>;
	.reg .b32 	%r<103>;
	.reg .b32 	%f<182>;
	.reg .b64 	%rd<26>;

	ld.param.u64 	%rd5, [rr_1_param_0];
	ld.param.u64 	%rd6, [rr_1_param_1];
	ld.param.u32 	%r32, [rr_1_param_2];
	ld.param.u32 	%r33, [rr_1_param_3];
	cvta.to.global.u64 	%rd1, %rd6;
	cvta.to.global.u64 	%rd2, %rd5;
	mov.u32 	%r34, %ctaid.x;
	mov.u32 	%r1, %ntid.x;
	mov.u32 	%r35, %tid.x;
	mad.lo.s32 	%r93, %r34, %r1, %r35;
	setp.ge.s32 	%p1, %r93, %r33;
	@%p1 bra 	$L__BB6_16;
	setp.lt.s32 	%p2, %r32, 1;
	@%p2 bra 	$L__BB6_16;
	cvt.rn.f32.s32 	%f1, %r32;
	and.b32  	%r3, %r32, 15;
	add.s32 	%r4, %r3, -1;
	and.b32  	%r5, %r32, 7;
	add.s32 	%r6, %r5, -1;
	and.b32  	%r7, %r32, 3;
	and.b32  	%r8, %r32, 2147483632;
	and.b32  	%r9, %r32, 2147483640;
	and.b32  	%r10, %r32, 1;
	neg.s32 	%r11, %r8;
	add.s64 	%rd3, %rd2, 32;
	mov.u32 	%r36, %nctaid.x;
	mul.lo.s32 	%r12, %r1, %r36;
$L__BB6_3:
	setp.lt.u32 	%p3, %r32, 16;
	mul.lo.s32 	%r14, %r93, %r32;
	mov.f32 	%f181, 0f00000000;
	mov.b32 	%r101, 0;
	mov.f32 	%f180, %f181;
	@%p3 bra 	$L__BB6_18;
	mov.f32 	%f181, 0f00000000;
	mov.u32 	%r94, %r14;
	mov.u32 	%r95, %r11;
	bra.uni 	$L__BB6_17;
$L__BB6_5:
	mov.b32 	%r96, 0;
$L__BB6_6:
	.pragma "nounroll";
	add.s32 	%r74, %r96, %r14;
	mul.wide.s32 	%rd14, %r74, 4;
	add.s64 	%rd15, %rd2, %rd14;
	ld.global.u32 	%r75, [%rd15];
	cvt.rn.f32.s32 	%f121, %r75;
	sub.f32 	%f122, %f121, %f30;
	div.rn.f32 	%f123, %f122, %f31;
	add.s64 	%rd16, %rd1, %rd14;
	st.global.f32 	[%rd16], %f123;
	ld.global.u32 	%r76, [%rd15+4];
	cvt.rn.f32.s32 	%f124, %r76;
	sub.f32 	%f125, %f124, %f30;
	div.rn.f32 	%f126, %f125, %f31;
	st.global.f32 	[%rd16+4], %f126;
	ld.global.u32 	%r77, [%rd15+8];
	cvt.rn.f32.s32 	%f127, %r77;
	sub.f32 	%f128, %f127, %f30;
	div.rn.f32 	%f129, %f128, %f31;
	st.global.f32 	[%rd16+8], %f129;
	ld.global.u32 	%r78, [%rd15+12];
	cvt.rn.f32.s32 	%f130, %r78;
	sub.f32 	%f131, %f130, %f30;
	div.rn.f32 	%f132, %f131, %f31;
	st.global.f32 	[%rd16+12], %f132;
	ld.global.u32 	%r79, [%rd15+16];
	cvt.rn.f32.s32 	%f133, %r79;
	sub.f32 	%f134, %f133, %f30;
	div.rn.f32 	%f135, %f134, %f31;
	st.global.f32 	[%rd16+16], %f135;
	ld.global.u32 	%r80, [%rd15+20];
	cvt.rn.f32.s32 	%f136, %r80;
	sub.f32 	%f137, %f136, %f30;
	div.rn.f32 	%f138, %f137, %f31;
	st.global.f32 	[%rd16+20], %f138;
	ld.global.u32 	%r81, [%rd15+24];
	cvt.rn.f32.s32 	%f139, %r81;
	sub.f32 	%f140, %f139, %f30;
	div.rn.f32 	%f141, %f140, %f31;
	st.global.f32 	[%rd16+24], %f141;
	ld.global.u32 	%r82, [%rd15+28];
	cvt.rn.f32.s32 	%f142, %r82;
	sub.f32 	%f143, %f142, %f30;
	div.rn.f32 	%f144, %f143, %f31;
	st.global.f32 	[%rd16+28], %f144;
	add.s32 	%r96, %r96, 8;
	setp.eq.s32 	%p13, %r96, %r9;
	mov.u32 	%r98, %r9;
	@%p13 bra 	$L__BB6_7;
	bra.uni 	$L__BB6_6;
$L__BB6_7:
	setp.eq.s32 	%p14, %r5, 0;
	@%p14 bra 	$L__BB6_15;
	setp.lt.u32 	%p15, %r6, 3;
	@%p15 bra 	$L__BB6_10;
	add.s32 	%r83, %r98, %r14;
	mul.wide.s32 	%rd17, %r83, 4;
	add.s64 	%rd18, %rd2, %rd17;
	ld.global.u32 	%r84, [%rd18];
	cvt.rn.f32.s32 	%f145, %r84;
	sub.f32 	%f146, %f145, %f30;
	div.rn.f32 	%f147, %f146, %f31;
	add.s64 	%rd19, %rd1, %rd17;
	st.global.f32 	[%rd19], %f147;
	ld.global.u32 	%r85, [%rd18+4];
	cvt.rn.f32.s32 	%f148, %r85;
	sub.f32 	%f149, %f148, %f30;
	div.rn.f32 	%f150, %f149, %f31;
	st.global.f32 	[%rd19+4], %f150;
	ld.global.u32 	%r86, [%rd18+8];
	cvt.rn.f32.s32 	%f151, %r86;
	sub.f32 	%f152, %f151, %f30;
	div.rn.f32 	%f153, %f152, %f31;
	st.global.f32 	[%rd19+8], %f153;
	ld.global.u32 	%r87, [%rd18+12];
	cvt.rn.f32.s32 	%f154, %r87;
	sub.f32 	%f155, %f154, %f30;
	div.rn.f32 	%f156, %f155, %f31;
	st.global.f32 	[%rd19+12], %f156;
	add.s32 	%r98, %r98, 4;
$L__BB6_10:
	setp.eq.s32 	%p16, %r7, 0;
	@%p16 bra 	$L__BB6_15;
	setp.eq.s32 	%p17, %r7, 1;
	@%p17 bra 	$L__BB6_13;
	add.s32 	%r88, %r98, %r14;
	mul.wide.s32 	%rd20, %r88, 4;
	add.s64 	%rd21, %rd2, %rd20;
	ld.global.u32 	%r89, [%rd21];
	cvt.rn.f32.s32 	%f157, %r89;
	sub.f32 	%f158, %f157, %f30;
	div.rn.f32 	%f159, %f158, %f31;
	add.s64 	%rd22, %rd1, %rd20;
	st.global.f32 	[%rd22], %f159;
	ld.global.u32 	%r90, [%rd21+4];
	cvt.rn.f32.s32 	%f160, %r90;
	sub.f32 	%f161, %f160, %f30;
	div.rn.f32 	%f162, %f161, %f31;
	st.global.f32 	[%rd22+4], %f162;
	add.s32 	%r98, %r98, 2;
$L__BB6_13:
	setp.eq.s32 	%p18, %r10, 0;
	@%p18 bra 	$L__BB6_15;
	add.s32 	%r91, %r98, %r14;
	mul.wide.s32 	%rd23, %r91, 4;
	add.s64 	%rd24, %rd2, %rd23;
	ld.global.u32 	%r92, [%rd24];
	cvt.rn.f32.s32 	%f163, %r92;
	sub.f32 	%f164, %f163, %f30;
	div.rn.f32 	%f165, %f164, %f31;
	add.s64 	%rd25, %rd1, %rd23;
	st.global.f32 	[%rd25], %f165;
$L__BB6_15:
	add.s32 	%r93, %r93, %r12;
	setp.lt.s32 	%p19, %r93, %r33;
	@%p19 bra 	$L__BB6_3;
$L__BB6_16:
	ret;
$L__BB6_17:
	.pragma "nounroll";
	mul.wide.s32 	%rd7, %r94, 4;
	add.s64 	%rd8, %rd3, %rd7;
	ld.global.u32 	%r38, [%rd8+-32];
	cvt.rn.f32.s32 	%f35, %r38;
	add.f32 	%f36, %f180, %f35;
	fma.rn.f32 	%f37, %f35, %f35, %f181;
	ld.global.u32 	%r39, [%rd8+-28];
	cvt.rn.f32.s32 	%f38, %r39;
	add.f32 	%f39, %f36, %f38;
	fma.rn.f32 	%f40, %f38, %f38, %f37;
	ld.global.u32 	%r40, [%rd8+-24];
	cvt.rn.f32.s32 	%f41, %r40;
	add.f32 	%f42, %f39, %f41;
	fma.rn.f32 	%f43, %f41, %f41, %f40;
	ld.global.u32 	%r41, [%rd8+-20];
	cvt.rn.f32.s32 	%f44, %r41;
	add.f32 	%f45, %f42, %f44;
	fma.rn.f32 	%f46, %f44, %f44, %f43;
	ld.global.u32 	%r42, [%rd8+-16];
	cvt.rn.f32.s32 	%f47, %r42;
	add.f32 	%f48, %f45, %f47;
	fma.rn.f32 	%f49, %f47, %f47, %f46;
	ld.global.u32 	%r43, [%rd8+-12];
	cvt.rn.f32.s32 	%f50, %r43;
	add.f32 	%f51, %f48, %f50;
	fma.rn.f32 	%f52, %f50, %f50, %f49;
	ld.global.u32 	%r44, [%rd8+-8];
	cvt.rn.f32.s32 	%f53, %r44;
	add.f32 	%f54, %f51, %f53;
	fma.rn.f32 	%f55, %f53, %f53, %f52;
	ld.global.u32 	%r45, [%rd8+-4];
	cvt.rn.f32.s32 	%f56, %r45;
	add.f32 	%f57, %f54, %f56;
	fma.rn.f32 	%f58, %f56, %f56, %f55;
	ld.global.u32 	%r46, [%rd8];
	cvt.rn.f32.s32 	%f59, %r46;
	add.f32 	%f60, %f57, %f59;
	fma.rn.f32 	%f61, %f59, %f59, %f58;
	ld.global.u32 	%r47, [%rd8+4];
	cvt.rn.f32.s32 	%f62, %r47;
	add.f32 	%f63, %f60, %f62;
	fma.rn.f32 	%f64, %f62, %f62, %f61;
	ld.global.u32 	%r48, [%rd8+8];
	cvt.rn.f32.s32 	%f65, %r48;
	add.f32 	%f66, %f63, %f65;
	fma.rn.f32 	%f67, %f65, %f65, %f64;
	ld.global.u32 	%r49, [%rd8+12];
	cvt.rn.f32.s32 	%f68, %r49;
	add.f32 	%f69, %f66, %f68;
	fma.rn.f32 	%f70, %f68, %f68, %f67;
	ld.global.u32 	%r50, [%rd8+16];
	cvt.rn.f32.s32 	%f71, %r50;
	add.f32 	%f72, %f69, %f71;
	fma.rn.f32 	%f73, %f71, %f71, %f70;
	ld.global.u32 	%r51, [%rd8+20];
	cvt.rn.f32.s32 	%f74, %r51;
	add.f32 	%f75, %f72, %f74;
	fma.rn.f32 	%f76, %f74, %f74, %f73;
	ld.global.u32 	%r52, [%rd8+24];
	cvt.rn.f32.s32 	%f77, %r52;
	add.f32 	%f78, %f75, %f77;
	fma.rn.f32 	%f79, %f77, %f77, %f76;
	ld.global.u32 	%r53, [%rd8+28];
	cvt.rn.f32.s32 	%f80, %r53;
	add.f32 	%f180, %f78, %f80;
	fma.rn.f32 	%f181, %f80, %f80, %f79;
	add.s32 	%r95, %r95, 16;
	add.s32 	%r94, %r94, 16;
	setp.eq.s32 	%p4, %r95, 0;
	mov.u32 	%r101, %r8;
	@%p4 bra 	$L__BB6_18;
	bra.uni 	$L__BB6_17;
$L__BB6_18:
	setp.eq.s32 	%p5, %r3, 0;
	@%p5 bra 	$L__BB6_28;
	setp.lt.u32 	%p6, %r4, 7;
	@%p6 bra 	$L__BB6_21;
	add.s32 	%r54, %r101, %r14;
	mul.wide.s32 	%rd9, %r54, 4;
	add.s64 	%rd10, %rd2, %rd9;
	ld.global.u32 	%r55, [%rd10];
	cvt.rn.f32.s32 	%f82, %r55;
	add.f32 	%f83, %f180, %f82;
	fma.rn.f32 	%f84, %f82, %f82, %f181;
	ld.global.u32 	%r56, [%rd10+4];
	cvt.rn.f32.s32 	%f85, %r56;
	add.f32 	%f86, %f83, %f85;
	fma.rn.f32 	%f87, %f85, %f85, %f84;
	ld.global.u32 	%r57, [%rd10+8];
	cvt.rn.f32.s32 	%f88, %r57;
	add.f32 	%f89, %f86, %f88;
	fma.rn.f32 	%f90, %f88, %f88, %f87;
	ld.global.u32 	%r58, [%rd10+12];
	cvt.rn.f32.s32 	%f91, %r58;
	add.f32 	%f92, %f89, %f91;
	fma.rn.f32 	%f93, %f91, %f91, %f90;
	ld.global.u32 	%r59, [%rd10+16];
	cvt.rn.f32.s32 	%f94, %r59;
	add.f32 	%f95, %f92, %f94;
	fma.rn.f32 	%f96, %f94, %f94, %f93;
	ld.global.u32 	%r60, [%rd10+20];
	cvt.rn.f32.s32 	%f97, %r60;
	add.f32 	%f98, %f95, %f97;
	fma.rn.f32 	%f99, %f97, %f97, %f96;
	ld.global.u32 	%r61, [%rd10+24];
	cvt.rn.f32.s32 	%f100, %r61;
	add.f32 	%f101, %f98, %f100;
	fma.rn.f32 	%f102, %f100, %f100, %f99;
	ld.global.u32 	%r62, [%rd10+28];
	cvt.rn.f32.s32 	%f103, %r62;
	add.f32 	%f180, %f101, %f103;
	fma.rn.f32 	%f181, %f103, %f103, %f102;
	add.s32 	%r101, %r101, 8;
$L__BB6_21:
	setp.eq.s32 	%p7, %r5, 0;
	@%p7 bra 	$L__BB6_28;
	setp.lt.u32 	%p8, %r6, 3;
	@%p8 bra 	$L__BB6_24;
	add.s32 	%r63, %r101, %r14;
	mul.wide.s32 	%rd11, %r63, 4;
	add.s64 	%rd12, %rd2, %rd11;
	ld.global.u32 	%r64, [%rd12];
	cvt.rn.f32.s32 	%f105, %r64;
	add.f32 	%f106, %f180, %f105;
	fma.rn.f32 	%f107, %f105, %f105, %f181;
	ld.global.u32 	%r65, [%rd12+4];
	cvt.rn.f32.s32 	%f108, %r65;
	add.f32 	%f109, %f106, %f108;
	fma.rn.f32 	%f110, %f108, %f108, %f107;
	ld.global.u32 	%r66, [%rd12+8];
	cvt.rn.f32.s32 	%f111, %r66;
	add.f32 	%f112, %f109, %f111;
	fma.rn.f32 	%f113, %f111, %f111, %f110;
	ld.global.u32 	%r67, [%rd12+12];
	cvt.rn.f32.s32 	%f114, %r67;
	add.f32 	%f180, %f112, %f114;
	fma.rn.f32 	%f181, %f114, %f114, %f113;
	add.s32 	%r101, %r101, 4;
$L__BB6_24:
	setp.eq.s32 	%p9, %r7, 0;
	@%p9 bra 	$L__BB6_28;
	setp.eq.s32 	%p10, %r7, 1;
	add.s32 	%r68, %r101, %r14;
	mul.wide.s32 	%rd13, %r68, 4;
	add.s64 	%rd4, %rd2, %rd13;
	ld.global.u32 	%r69, [%rd4];
	cvt.rn.f32.s32 	%f115, %r69;
	add.f32 	%f180, %f180, %f115;
	fma.rn.f32 	%f181, %f115, %f115, %f181;
	@%p10 bra 	$L__BB6_28;
	setp.eq.s32 	%p11, %r7, 2;
	ld.global.u32 	%r70, [%rd4+4];
	cvt.rn.f32.s32 	%f116, %r70;
	add.f32 	%f180, %f180, %f116;
	fma.rn.f32 	%f181, %f116, %f116, %f181;
	@%p11 bra 	$L__BB6_28;
	ld.global.u32 	%r71, [%rd4+8];
	cvt.rn.f32.s32 	%f117, %r71;
	add.f32 	%f180, %f180, %f117;
	fma.rn.f32 	%f181, %f117, %f117, %f181;
$L__BB6_28:
	setp.lt.u32 	%p12, %r32, 8;
	div.rn.f32 	%f30, %f180, %f1;
	div.rn.f32 	%f118, %f181, %f1;
	mul.f32 	%f119, %f30, %f30;
	sub.f32 	%f120, %f118, %f119;
	sqrt.rn.f32 	%f31, %f120;
	mov.b32 	%r98, 0;
	@%p12 bra 	$L__BB6_7;
	bra.uni 	$L__BB6_5;

}
	// .globl	rr_2
.visible .entry rr_2(
	.param .u64 .ptr .align 1 rr_2_param_0,
	.param .u64 .ptr .align 1 rr_2_param_1,
	.param .u64 .ptr .align 1 rr_2_param_2,
	.param .u32 rr_2_param_3,
	.param .u32 rr_2_param_4,
	.param .u32 rr_2_param_5
)
{
	.reg .pred 	%p<13>;
	.reg .b32 	%r<50>;
	.reg .b32 	%f<55>;
	.reg .b64 	%rd<40>;

	ld.param.u64 	%rd10, [rr_2_param_0];
	ld.param.u64 	%rd11, [rr_2_param_1];
	ld.param.u64 	%rd9, [rr_2_param_2];
	ld.param.u32 	%r23, [rr_2_param_3];
	ld.param.u32 	%r24, [rr_2_param_4];
	ld.param.u32 	%r25, [rr_2_param_5];
	cvta.to.global.u64 	%rd1, %rd11;
	cvta.to.global.u64 	%rd2, %rd10;
	mov.u32 	%r26, %ctaid.x;
	mov.u32 	%r1, %ntid.x;
	mov.u32 	%r27, %tid.x;
	mad.lo.s32 	%r43, %r26, %r1, %r27;
	setp.ge.s32 	%p1, %r43, %r23;
	@%p1 bra 	$L__BB7_17;
	min.s32 	%r28, %r25, %r24;
	setp.lt.s32 	%p2, %r28, 1;
	@%p2 bra 	$L__BB7_17;
	and.b32  	%r3, %r24, 7;
	and.b32  	%r4, %r24, 2147483640;
	add.s64 	%rd3, %rd2, 16;
	cvta.to.global.u64 	%rd4, %rd9;
	mov.u32 	%r29, %nctaid.x;
	mul.lo.s32 	%r5, %r1, %r29;
$L__BB7_3:
	mul.lo.s32 	%r7, %r43, %r24;
	mul.lo.s32 	%r8, %r43, %r25;
	mov.b32 	%r44, 0;
$L__BB7_4:
	setp.lt.u32 	%p3, %r24, 8;
	mul.lo.s32 	%r10, %r44, %r24;
	add.s32 	%r32, %r44, %r8;
	mul.wide.s32 	%rd12, %r32, 4;
	add.s64 	%rd5, %rd4, %rd12;
	ld.global.f32 	%f52, [%rd5];
	mov.b32 	%r48, 0;
	@%p3 bra 	$L__BB7_7;
	and.b32  	%r33, %r24, 2147483640;
	neg.s32 	%r46, %r33;
	mul.wide.u32 	%rd13, %r10, 4;
	add.s64 	%rd14, %rd1, %rd13;
	add.s64 	%rd39, %rd14, 16;
	mov.u32 	%r45, %r7;
$L__BB7_6:
	.pragma "nounroll";
	mul.wide.s32 	%rd15, %r45, 4;
	add.s64 	%rd16, %rd3, %rd15;
	ld.global.f32 	%f9, [%rd16+-16];
	ld.global.f32 	%f10, [%rd39+-16];
	fma.rn.f32 	%f11, %f9, %f10, %f52;
	st.global.f32 	[%rd5], %f11;
	ld.global.f32 	%f12, [%rd16+-12];
	ld.global.f32 	%f13, [%rd39+-12];
	fma.rn.f32 	%f14, %f12, %f13, %f11;
	st.global.f32 	[%rd5], %f14;
	ld.global.f32 	%f15, [%rd16+-8];
	ld.global.f32 	%f16, [%rd39+-8];
	fma.rn.f32 	%f17, %f15, %f16, %f14;
	st.global.f32 	[%rd5], %f17;
	ld.global.f32 	%f18, [%rd16+-4];
	ld.global.f32 	%f19, [%rd39+-4];
	fma.rn.f32 	%f20, %f18, %f19, %f17;
	st.global.f32 	[%rd5], %f20;
	ld.global.f32 	%f21, [%rd16];
	ld.global.f32 	%f22, [%rd39];
	fma.rn.f32 	%f23, %f21, %f22, %f20;
	st.global.f32 	[%rd5], %f23;
	ld.global.f32 	%f24, [%rd16+4];
	ld.global.f32 	%f25, [%rd39+4];
	fma.rn.f32 	%f26, %f24, %f25, %f23;
	st.global.f32 	[%rd5], %f26;
	ld.global.f32 	%f27, [%rd16+8];
	ld.global.f32 	%f28, [%rd39+8];
	fma.rn.f32 	%f29, %f27, %f28, %f26;
	st.global.f32 	[%rd5], %f29;
	ld.global.f32 	%f30, [%rd16+12];
	ld.global.f32 	%f31, [%rd39+12];
	fma.rn.f32 	%f52, %f30, %f31, %f29;
	st.global.f32 	[%rd5], %f52;
	add.s32 	%r46, %r46, 8;
	add.s32 	%r45, %r45, 8;
	add.s64 	%rd39, %rd39, 32;
	setp.ne.s32 	%p4, %r46, 0;
	mov.u32 	%r48, %r4;
	@%p4 bra 	$L__BB7_6;
$L__BB7_7:
	setp.eq.s32 	%p5, %r3, 0;
	@%p5 bra 	$L__BB7_15;
	add.s32 	%r34, %r3, -1;
	setp.lt.u32 	%p6, %r34, 3;
	@%p6 bra 	$L__BB7_10;
	add.s32 	%r35, %r48, %r7;
	mul.wide.s32 	%rd17, %r35, 4;
	add.s64 	%rd18, %rd2, %rd17;
	ld.global.f32 	%f32, [%rd18];
	add.s32 	%r36, %r48, %r10;
	mul.wide.u32 	%rd19, %r36, 4;
	add.s64 	%rd20, %rd1, %rd19;
	ld.global.f32 	%f33, [%rd20];
	fma.rn.f32 	%f34, %f32, %f33, %f52;
	st.global.f32 	[%rd5], %f34;
	ld.global.f32 	%f35, [%rd18+4];
	cvt.u64.u32 	%rd21, %r10;
	cvt.u64.u32 	%rd22, %r48;
	add.s64 	%rd23, %rd22, %rd21;
	shl.b64 	%rd24, %rd23, 2;
	add.s64 	%rd25, %rd1, %rd24;
	ld.global.f32 	%f36, [%rd25+4];
	fma.rn.f32 	%f37, %f35, %f36, %f34;
	st.global.f32 	[%rd5], %f37;
	ld.global.f32 	%f38, [%rd18+8];
	ld.global.f32 	%f39, [%rd25+8];
	fma.rn.f32 	%f40, %f38, %f39, %f37;
	st.global.f32 	[%rd5], %f40;
	ld.global.f32 	%f41, [%rd18+12];
	ld.global.f32 	%f42, [%rd25+12];
	fma.rn.f32 	%f52, %f41, %f42, %f40;
	st.global.f32 	[%rd5], %f52;
	add.s32 	%r48, %r48, 4;
$L__BB7_10:
	and.b32  	%r37, %r24, 3;
	setp.eq.s32 	%p7, %r37, 0;
	@%p7 bra 	$L__BB7_15;
	setp.eq.s32 	%p8, %r37, 1;
	@%p8 bra 	$L__BB7_13;
	add.s32 	%r38, %r48, %r7;
	mul.wide.s32 	%rd26, %r38, 4;
	add.s64 	%rd27, %rd2, %rd26;
	ld.global.f32 	%f43, [%rd27];
	add.s32 	%r39, %r48, %r10;
	mul.wide.u32 	%rd28, %r39, 4;
	add.s64 	%rd29, %rd1, %rd28;
	ld.global.f32 	%f44, [%rd29];
	fma.rn.f32 	%f45, %f43, %f44, %f52;
	st.global.f32 	[%rd5], %f45;
	ld.global.f32 	%f46, [%rd27+4];
	cvt.u64.u32 	%rd30, %r10;
	cvt.u64.u32 	%rd31, %r48;
	add.s64 	%rd32, %rd31, %rd30;
	shl.b64 	%rd33, %rd32, 2;
	add.s64 	%rd34, %rd1, %rd33;
	ld.global.f32 	%f47, [%rd34+4];
	fma.rn.f32 	%f52, %f46, %f47, %f45;
	st.global.f32 	[%rd5], %f52;
	add.s32 	%r48, %r48, 2;
$L__BB7_13:
	and.b32  	%r40, %r24, 1;
	setp.eq.b32 	%p9, %r40, 1;
	not.pred 	%p10, %p9;
	@%p10 bra 	$L__BB7_15;
	add.s32 	%r41, %r48, %r7;
	mul.wide.s32 	%rd35, %r41, 4;
	add.s64 	%rd36, %rd2, %rd35;
	ld.global.f32 	%f48, [%rd36];
	add.s32 	%r42, %r48, %r10;
	mul.wide.u32 	%rd37, %r42, 4;
	add.s64 	%rd38, %rd1, %rd37;
	ld.global.f32 	%f49, [%rd38];
	fma.rn.f32 	%f50, %f48, %f49, %f52;
	st.global.f32 	[%rd5], %f50;
$L__BB7_15:
	add.s32 	%r44, %r44, 1;
	setp.ne.s32 	%p11, %r44, %r25;
	@%p11 bra 	$L__BB7_4;
	add.s32 	%r43, %r43, %r5;
	setp.lt.s32 	%p12, %r43, %r23;
	@%p12 bra 	$L__BB7_3;
$L__BB7_17:
	ret;

}
	// .globl	rr_3
.visible .entry rr_3(
	.param .u64 .ptr .align 1 rr_3_param_0,
	.param .u64 .ptr .align 1 rr_3_param_1,
	.param .u32 rr_3_param_2,
	.param .u32 rr_3_param_3
)
{
	.reg .pred 	%p<13>;
	.reg .b32 	%r<38>;
	.reg .b32 	%f<94>;
	.reg .b64 	%rd<24>;

	ld.param.u64 	%rd9, [rr_3_param_0];
	ld.param.u64 	%rd10, [rr_3_param_1];
	ld.param.u32 	%r23, [rr_3_param_2];
	ld.param.u32 	%r24, [rr_3_param_3];
	cvta.to.global.u64 	%rd1, %rd9;
	cvta.to.global.u64 	%rd2, %rd10;
	mov.u32 	%r25, %ctaid.x;
	mov.u32 	%r1, %ntid.x;
	mov.u32 	%r26, %tid.x;
	mad.lo.s32 	%r32, %r25, %r1, %r26;
	setp.ge.s32 	%p1, %r32, %r23;
	@%p1 bra 	$L__BB8_17;
	setp.lt.s32 	%p2, %r24, 1;
	@%p2 bra 	$L__BB8_17;
	and.b32  	%r3, %r24, 15;
	add.s32 	%r4, %r3, -1;
	and.b32  	%r5, %r24, 7;
	add.s32 	%r6, %r5, -1;
	and.b32  	%r7, %r24, 2147483632;
	and.b32  	%r8, %r24, 3;
	neg.s32 	%r9, %r7;
	add.s64 	%rd3, %rd2, 32;
	add.s64 	%rd4, %rd1, 32;
	mov.u32 	%r27, %nctaid.x;
	mul.lo.s32 	%r10, %r1, %r27;
$L__BB8_3:
	setp.lt.u32 	%p3, %r24, 16;
	mul.lo.s32 	%r12, %r32, %r24;
	mov.b32 	%r36, 0;
	@%p3 bra 	$L__BB8_6;
	mov.u32 	%r33, %r12;
	mov.u64 	%rd23, %rd3;
	mov.u32 	%r34, %r9;
$L__BB8_5:
	.pragma "nounroll";
	mul.wide.s32 	%rd11, %r33, 4;
	add.s64 	%rd12, %rd4, %rd11;
	ld.global.f32 	%f1, [%rd23+-32];
	ld.global.f32 	%f2, [%rd12+-32];
	add.f32 	%f3, %f1, %f2;
	st.global.f32 	[%rd12+-32], %f3;
	ld.global.f32 	%f4, [%rd23+-28];
	ld.global.f32 	%f5, [%rd12+-28];
	add.f32 	%f6, %f4, %f5;
	st.global.f32 	[%rd12+-28], %f6;
	ld.global.f32 	%f7, [%rd23+-24];
	ld.global.f32 	%f8, [%rd12+-24];
	add.f32 	%f9, %f7, %f8;
	st.global.f32 	[%rd12+-24], %f9;
	ld.global.f32 	%f10, [%rd23+-20];
	ld.global.f32 	%f11, [%rd12+-20];
	add.f32 	%f12, %f10, %f11;
	st.global.f32 	[%rd12+-20], %f12;
	ld.global.f32 	%f13, [%rd23+-16];
	ld.global.f32 	%f14, [%rd12+-16];
	add.f32 	%f15, %f13, %f14;
	st.global.f32 	[%rd12+-16], %f15;
	ld.global.f32 	%f16, [%rd23+-12];
	ld.global.f32 	%f17, [%rd12+-12];
	add.f32 	%f18, %f16, %f17;
	st.global.f32 	[%rd12+-12], %f18;
	ld.global.f32 	%f19, [%rd23+-8];
	ld.global.f32 	%f20, [%rd12+-8];
	add.f32 	%f21, %f19, %f20;
	st.global.f32 	[%rd12+-8], %f21;
	ld.global.f32 	%f22, [%rd23+-4];
	ld.global.f32 	%f23, [%rd12+-4];
	add.f32 	%f24, %f22, %f23;
	st.global.f32 	[%rd12+-4], %f24;
	ld.global.f32 	%f25, [%rd23];
	ld.global.f32 	%f26, [%rd12];
	add.f32 	%f27, %f25, %f26;
	st.global.f32 	[%rd12], %f27;
	ld.global.f32 	%f28, [%rd23+4];
	ld.global.f32 	%f29, [%rd12+4];
	add.f32 	%f30, %f28, %f29;
	st.global.f32 	[%rd12+4], %f30;
	ld.global.f32 	%f31, [%rd23+8];
	ld.global.f32 	%f32, [%rd12+8];
	add.f32 	%f33, %f31, %f32;
	st.global.f32 	[%rd12+8], %f33;
	ld.global.f32 	%f34, [%rd23+12];
	ld.global.f32 	%f35, [%rd12+12];
	add.f32 	%f36, %f34, %f35;
	st.global.f32 	[%rd12+12], %f36;
	ld.global.f32 	%f37, [%rd23+16];
	ld.global.f32 	%f38, [%rd12+16];
	add.f32 	%f39, %f37, %f38;
	st.global.f32 	[%rd12+16], %f39;
	ld.global.f32 	%f40, [%rd23+20];
	ld.global.f32 	%f41, [%rd12+20];
	add.f32 	%f42, %f40, %f41;
	st.global.f32 	[%rd12+20], %f42;
	ld.global.f32 	%f43, [%rd23+24];
	ld.global.f32 	%f44, [%rd12+24];
	add.f32 	%f45, %f43, %f44;
	st.global.f32 	[%rd12+24], %f45;
	ld.global.f32 	%f46, [%rd23+28];
	ld.global.f32 	%f47, [%rd12+28];
	add.f32 	%f48, %f46, %f47;
	st.global.f32 	[%rd12+28], %f48;
	add.s32 	%r34, %r34, 16;
	add.s64 	%rd23, %rd23, 64;
	add.s32 	%r33, %r33, 16;
	setp.ne.s32 	%p4, %r34, 0;
	mov.u32 	%r36, %r7;
	@%p4 bra 	$L__BB8_5;
$L__BB8_6:
	setp.eq.s32 	%p5, %r3, 0;
	@%p5 bra 	$L__BB8_16;
	setp.lt.u32 	%p6, %r4, 7;
	@%p6 bra 	$L__BB8_9;
	mul.wide.u32 	%rd13, %r36, 4;
	add.s64 	%rd14, %rd2, %rd13;
	ld.global.f32 	%f49, [%rd14];
	add.s32 	%r29, %r36, %r12;
	mul.wide.s32 	%rd15, %r29, 4;
	add.s64 	%rd16, %rd1, %rd15;
	ld.global.f32 	%f50, [%rd16];
	add.f32 	%f51, %f49, %f50;
	st.global.f32 	[%rd16], %f51;
	ld.global.f32 	%f52, [%rd14+4];
	ld.global.f32 	%f53, [%rd16+4];
	add.f32 	%f54, %f52, %f53;
	st.global.f32 	[%rd16+4], %f54;
	ld.global.f32 	%f55, [%rd14+8];
	ld.global.f32 	%f56, [%rd16+8];
	add.f32 	%f57, %f55, %f56;
	st.global.f32 	[%rd16+8], %f57;
	ld.global.f32 	%f58, [%rd14+12];
	ld.global.f32 	%f59, [%rd16+12];
	add.f32 	%f60, %f58, %f59;
	st.global.f32 	[%rd16+12], %f60;
	ld.global.f32 	%f61, [%rd14+16];
	ld.global.f32 	%f62, [%rd16+16];
	add.f32 	%f63, %f61, %f62;
	st.global.f32 	[%rd16+16], %f63;
	ld.global.f32 	%f64, [%rd14+20];
	ld.global.f32 	%f65, [%rd16+20];
	add.f32 	%f66, %f64, %f65;
	st.global.f32 	[%rd16+20], %f66;
	ld.global.f32 	%f67, [%rd14+24];
	ld.global.f32 	%f68, [%rd16+24];
	add.f32 	%f69, %f67, %f68;
	st.global.f32 	[%rd16+24], %f69;
	ld.global.f32 	%f70, [%rd14+28];
	ld.global.f32 	%f71, [%rd16+28];
	add.f32 	%f72, %f70, %f71;
	st.global.f32 	[%rd16+28], %f72;
	add.s32 	%r36, %r36, 8;
$L__BB8_9:
	setp.eq.s32 	%p7, %r5, 0;
	@%p7 bra 	$L__BB8_16;
	setp.lt.u32 	%p8, %r6, 3;
	@%p8 bra 	$L__BB8_12;
	mul.wide.u32 	%rd17, %r36, 4;
	add.s64 	%rd18, %rd2, %rd17;
	ld.global.f32 	%f73, [%rd18];
	add.s32 	%r30, %r36, %r12;
	mul.wide.s32 	%rd19, %r30, 4;
	add.s64 	%rd20, %rd1, %rd19;
	ld.global.f32 	%f74, [%rd20];
	add.f32 	%f75, %f73, %f74;
	st.global.f32 	[%rd20], %f75;
	ld.global.f32 	%f76, [%rd18+4];
	ld.global.f32 	%f77, [%rd20+4];
	add.f32 	%f78, %f76, %f77;
	st.global.f32 	[%rd20+4], %f78;
	ld.global.f32 	%f79, [%rd18+8];
	ld.global.f32 	%f80, [%rd20+8];
	add.f32 	%f81, %f79, %f80;
	st.global.f32 	[%rd20+8], %f81;
	ld.global.f32 	%f82, [%rd18+12];
	ld.global.f32 	%f83, [%rd20+12];
	add.f32 	%f84, %f82, %f83;
	st.global.f32 	[%rd20+12], %f84;
	add.s32 	%r36, %r36, 4;
$L__BB8_12:
	setp.eq.s32 	%p9, %r8, 0;
	@%p9 bra 	$L__BB8_16;
	setp.eq.s32 	%p10, %r8, 1;
	mul.wide.u32 	%rd21, %r36, 4;
	add.s64 	%rd7, %rd2, %rd21;
	ld.global.f32 	%f85, [%rd7];
	add.s32 	%r31, %r36, %r12;
	mul.wide.s32 	%rd22, %r31, 4;
	add.s64 	%rd8, %rd1, %rd22;
	ld.global.f32 	%f86, [%rd8];
	add.f32 	%f87, %f85, %f86;
	st.global.f32 	[%rd8], %f87;
	@%p10 bra 	$L__BB8_16;
	setp.eq.s32 	%p11, %r8, 2;
	ld.global.f32 	%f88, [%rd7+4];
	ld.global.f32 	%f89, [%rd8+4];
	add.f32 	%f90, %f88, %f89;
	st.global.f32 	[%rd8+4], %f90;
	@%p11 bra 	$L__BB8_16;
	ld.global.f32 	%f91, [%rd7+8];
	ld.global.f32 	%f92, [%rd8+8];
	add.f32 	%f93, %f91, %f92;
	st.global.f32 	[%rd8+8], %f93;
$L__BB8_16:
	add.s32 	%r32, %r32, %r10;
	setp.lt.s32 	%p12, %r32, %r23;
	@%p12 bra 	$L__BB8_3;
$L__BB8_17:
	ret;

}
	// .globl	softmax
.visible .entry softmax(
	.param .u64 .ptr .align 1 softmax_param_0,
	.param .u32 softmax_param_1,
	.param .u32 softmax_param_2
)
{
	.reg .pred 	%p<18>;
	.reg .b32 	%r<115>;
	.reg .b32 	%f<383>;
	.reg .b64 	%rd<20>;

	ld.param.u64 	%rd3, [softmax_param_0];
	ld.param.u32 	%r30, [softmax_param_1];
	ld.param.u32 	%r31, [softmax_param_2];
	cvta.to.global.u64 	%rd1, %rd3;
	mov.u32 	%r32, %ctaid.x;
	mov.u32 	%r1, %ntid.x;
	mov.u32 	%r33, %tid.x;
	mad.lo.s32 	%r105, %r32, %r1, %r33;
	setp.ge.s32 	%p1, %r105, %r30;
	@%p1 bra 	$L__BB9_16;
	setp.lt.s32 	%p2, %r31, 1;
	@%p2 bra 	$L__BB9_16;
	and.b32  	%r3, %r31, 7;
	add.s32 	%r4, %r3, -1;
	and.b32  	%r5, %r31, 3;
	add.s32 	%r6, %r5, -1;
	and.b32  	%r7, %r31, 2147483640;
	and.b32  	%r8, %r31, 1;
	neg.s32 	%r9, %r7;
	add.s64 	%rd2, %rd1, 16;
	mov.u32 	%r34, %nctaid.x;
	mul.lo.s32 	%r10, %r1, %r34;
$L__BB9_3:
	setp.lt.u32 	%p3, %r31, 8;
	mul.lo.s32 	%r12, %r105, %r31;
	mov.f32 	%f382, 0f00000000;
	mov.b32 	%r113, 0;
	@%p3 bra 	$L__BB9_18;
	mov.f32 	%f382, 0f00000000;
	mov.u32 	%r106, %r12;
	mov.u32 	%r107, %r9;
	bra.uni 	$L__BB9_17;
$L__BB9_5:
	mov.b32 	%r108, 0;
$L__BB9_6:
	.pragma "nounroll";
	add.s32 	%r71, %r108, %r12;
	mul.wide.s32 	%rd12, %r71, 4;
	add.s64 	%rd13, %rd1, %rd12;
	ld.global.f32 	%f187, [%rd13];
	fma.rn.f32 	%f188, %f187, 0f3BBB989D, 0f3F000000;
	cvt.sat.f32.f32 	%f189, %f188;
	mov.f32 	%f190, 0f4B400001;
	mov.f32 	%f191, 0f437C0000;
	fma.rm.f32 	%f192, %f189, %f191, %f190;
	add.f32 	%f193, %f192, 0fCB40007F;
	neg.f32 	%f194, %f193;
	fma.rn.f32 	%f195, %f187, 0f3FB8AA3B, %f194;
	fma.rn.f32 	%f196, %f187, 0f32A57060, %f195;
	mov.b32 	%r72, %f192;
	shl.b32 	%r73, %r72, 23;
	mov.b32 	%f197, %r73;
	ex2.approx.ftz.f32 	%f198, %f196;
	mul.f32 	%f199, %f198, %f197;
	div.rn.f32 	%f200, %f199, %f382;
	st.global.f32 	[%rd13], %f200;
	ld.global.f32 	%f201, [%rd13+4];
	fma.rn.f32 	%f202, %f201, 0f3BBB989D, 0f3F000000;
	cvt.sat.f32.f32 	%f203, %f202;
	fma.rm.f32 	%f204, %f203, %f191, %f190;
	add.f32 	%f205, %f204, 0fCB40007F;
	neg.f32 	%f206, %f205;
	fma.rn.f32 	%f207, %f201, 0f3FB8AA3B, %f206;
	fma.rn.f32 	%f208, %f201, 0f32A57060, %f207;
	mov.b32 	%r74, %f204;
	shl.b32 	%r75, %r74, 23;
	mov.b32 	%f209, %r75;
	ex2.approx.ftz.f32 	%f210, %f208;
	mul.f32 	%f211, %f210, %f209;
	div.rn.f32 	%f212, %f211, %f382;
	st.global.f32 	[%rd13+4], %f212;
	ld.global.f32 	%f213, [%rd13+8];
	fma.rn.f32 	%f214, %f213, 0f3BBB989D, 0f3F000000;
	cvt.sat.f32.f32 	%f215, %f214;
	fma.rm.f32 	%f216, %f215, %f191, %f190;
	add.f32 	%f217, %f216, 0fCB40007F;
	neg.f32 	%f218, %f217;
	fma.rn.f32 	%f219, %f213, 0f3FB8AA3B, %f218;
	fma.rn.f32 	%f220, %f213, 0f32A57060, %f219;
	mov.b32 	%r76, %f216;
	shl.b32 	%r77, %r76, 23;
	mov.b32 	%f221, %r77;
	ex2.approx.ftz.f32 	%f222, %f220;
	mul.f32 	%f223, %f222, %f221;
	div.rn.f32 	%f224, %f223, %f382;
	st.global.f32 	[%rd13+8], %f224;
	ld.global.f32 	%f225, [%rd13+12];
	fma.rn.f32 	%f226, %f225, 0f3BBB989D, 0f3F000000;
	cvt.sat.f32.f32 	%f227, %f226;
	fma.rm.f32 	%f228, %f227, %f191, %f190;
	add.f32 	%f229, %f228, 0fCB40007F;
	neg.f32 	%f230, %f229;
	fma.rn.f32 	%f231, %f225, 0f3FB8AA3B, %f230;
	fma.rn.f32 	%f232, %f225, 0f32A57060, %f231;
	mov.b32 	%r78, %f228;
	shl.b32 	%r79, %r78, 23;
	mov.b32 	%f233, %r79;
	ex2.approx.ftz.f32 	%f234, %f232;
	mul.f32 	%f235, %f234, %f233;
	div.rn.f32 	%f236, %f235, %f382;
	st.global.f32 	[%rd13+12], %f236;
	ld.global.f32 	%f237, [%rd13+16];
	fma.rn.f32 	%f238, %f237, 0f3BBB989D, 0f3F000000;
	cvt.sat.f32.f32 	%f239, %f238;
	fma.rm.f32 	%f240, %f239, %f191, %f190;
	add.f32 	%f241, %f240, 0fCB40007F;
	neg.f32 	%f242, %f241;
	fma.rn.f32 	%f243, %f237, 0f3FB8AA3B, %f242;
	fma.rn.f32 	%f244, %f237, 0f32A57060, %f243;
	mov.b32 	%r80, %f240;
	shl.b32 	%r81, %r80, 23;
	mov.b32 	%f245, %r81;
	ex2.approx.ftz.f32 	%f246, %f244;
	mul.f32 	%f247, %f246, %f245;
	div.rn.f32 	%f248, %f247, %f382;
	st.global.f32 	[%rd13+16], %f248;
	ld.global.f32 	%f249, [%rd13+20];
	fma.rn.f32 	%f250, %f249, 0f3BBB989D, 0f3F000000;
	cvt.sat.f32.f32 	%f251, %f250;
	fma.rm.f32 	%f252, %f251, %f191, %f190;
	add.f32 	%f253, %f252, 0fCB40007F;
	neg.f32 	%f254, %f253;
	fma.rn.f32 	%f255, %f249, 0f3FB8AA3B, %f254;
	fma.rn.f32 	%f256, %f249, 0f32A57060, %f255;
	mov.b32 	%r82, %f252;
	shl.b32 	%r83, %r82, 23;
	mov.b32 	%f257, %r83;
	ex2.approx.ftz.f32 	%f258, %f256;
	mul.f32 	%f259, %f258, %f257;
	div.rn.f32 	%f260, %f259, %f382;
	st.global.f32 	[%rd13+20], %f260;
	ld.global.f32 	%f261, [%rd13+24];
	fma.rn.f32 	%f262, %f261, 0f3BBB989D, 0f3F000000;
	cvt.sat.f32.f32 	%f263, %f262;
	fma.rm.f32 	%f264, %f263, %f191, %f190;
	add.f32 	%f265, %f264, 0fCB40007F;
	neg.f32 	%f266, %f265;
	fma.rn.f32 	%f267, %f261, 0f3FB8AA3B, %f266;
	fma.rn.f32 	%f268, %f261, 0f32A57060, %f267;
	mov.b32 	%r84, %f264;
	shl.b32 	%r85, %r84, 23;
	mov.b32 	%f269, %r85;
	ex2.approx.ftz.f32 	%f270, %f268;
	mul.f32 	%f271, %f270, %f269;
	div.rn.f32 	%f272, %f271, %f382;
	st.global.f32 	[%rd13+24], %f272;
	ld.global.f32 	%f273, [%rd13+28];
	fma.rn.f32 	%f274, %f273, 0f3BBB989D, 0f3F000000;
	cvt.sat.f32.f32 	%f275, %f274;
	fma.rm.f32 	%f276, %f275, %f191, %f190;
	add.f32 	%f277, %f276, 0fCB40007F;
	neg.f32 	%f278, %f277;
	fma.rn.f32 	%f279, %f273, 0f3FB8AA3B, %f278;
	fma.rn.f32 	%f280, %f273, 0f32A57060, %f279;
	mov.b32 	%r86, %f276;
	shl.b32 	%r87, %r86, 23;
	mov.b32 	%f281, %r87;
	ex2.approx.ftz.f32 	%f282, %f280;
	mul.f32 	%f283, %f282, %f281;
	div.rn.f32 	%f284, %f283, %f382;
	st.global.f32 	[%rd13+28], %f284;
	add.s32 	%r108, %r108, 8;
	setp.eq.s32 	%p11, %r108, %r7;
	mov.u32 	%r110, %r7;
	@%p11 bra 	$L__BB9_7;
	bra.uni 	$L__BB9_6;
$L__BB9_7:
	setp.eq.s32 	%p12, %r3, 0;
	@%p12 bra 	$L__BB9_15;
	setp.lt.u32 	%p13, %r4, 3;
	@%p13 bra 	$L__BB9_10;
	add.s32 	%r88, %r110, %r12;
	mul.wide.s32 	%rd14, %r88, 4;
	add.s64 	%rd15, %rd1, %rd14;
	ld.global.f32 	%f285, [%rd15];
	fma.rn.f32 	%f286, %f285, 0f3BBB989D, 0f3F000000;
	cvt.sat.f32.f32 	%f287, %f286;
	mov.f32 	%f288, 0f4B400001;
	mov.f32 	%f289, 0f437C0000;
	fma.rm.f32 	%f290, %f287, %f289, %f288;
	add.f32 	%f291, %f290, 0fCB40007F;
	neg.f32 	%f292, %f291;
	fma.rn.f32 	%f293, %f285, 0f3FB8AA3B, %f292;
	fma.rn.f32 	%f294, %f285, 0f32A57060, %f293;
	mov.b32 	%r89, %f290;
	shl.b32 	%r90, %r89, 23;
	mov.b32 	%f295, %r90;
	ex2.approx.ftz.f32 	%f296, %f294;
	mul.f32 	%f297, %f296, %f295;
	div.rn.f32 	%f298, %f297, %f382;
	st.global.f32 	[%rd15], %f298;
	ld.global.f32 	%f299, [%rd15+4];
	fma.rn.f32 	%f300, %f299, 0f3BBB989D, 0f3F000000;
	cvt.sat.f32.f32 	%f301, %f300;
	fma.rm.f32 	%f302, %f301, %f289, %f288;
	add.f32 	%f303, %f302, 0fCB40007F;
	neg.f32 	%f304, %f303;
	fma.rn.f32 	%f305, %f299, 0f3FB8AA3B, %f304;
	fma.rn.f32 	%f306, %f299, 0f32A57060, %f305;
	mov.b32 	%r91, %f302;
	shl.b32 	%r92, %r91, 23;
	mov.b32 	%f307, %r92;
	ex2.approx.ftz.f32 	%f308, %f306;
	mul.f32 	%f309, %f308, %f307;
	div.rn.f32 	%f310, %f309, %f382;
	st.global.f32 	[%rd15+4], %f310;
	ld.global.f32 	%f311, [%rd15+8];
	fma.rn.f32 	%f312, %f311, 0f3BBB989D, 0f3F000000;
	cvt.sat.f32.f32 	%f313, %f312;
	fma.rm.f32 	%f314, %f313, %f289, %f288;
	add.f32 	%f315, %f314, 0fCB40007F;
	neg.f32 	%f316, %f315;
	fma.rn.f32 	%f317, %f311, 0f3FB8AA3B, %f316;
	fma.rn.f32 	%f318, %f311, 0f32A57060, %f317;
	mov.b32 	%r93, %f314;
	shl.b32 	%r94, %r93, 23;
	mov.b32 	%f319, %r94;
	ex2.approx.ftz.f32 	%f320, %f318;
	mul.f32 	%f321, %f320, %f319;
	div.rn.f32 	%f322, %f321, %f382;
	st.global.f32 	[%rd15+8], %f322;
	ld.global.f32 	%f323, [%rd15+12];
	fma.rn.f32 	%f324, %f323, 0f3BBB989D, 0f3F000000;
	cvt.sat.f32.f32 	%f325, %f324;
	fma.rm.f32 	%f326, %f325, %f289, %f288;
	add.f32 	%f327, %f326, 0fCB40007F;
	neg.f32 	%f328, %f327;
	fma.rn.f32 	%f329, %f323, 0f3FB8AA3B, %f328;
	fma.rn.f32 	%f330, %f323, 0f32A57060, %f329;
	mov.b32 	%r95, %f326;
	shl.b32 	%r96, %r95, 23;
	mov.b32 	%f331, %r96;
	ex2.approx.ftz.f32 	%f332, %f330;
	mul.f32 	%f333, %f332, %f331;
	div.rn.f32 	%f334, %f333, %f382;
	st.global.f32 	[%rd15+12], %f334;
	add.s32 	%r110, %r110, 4;
$L__BB9_10:
	setp.eq.s32 	%p14, %r5, 0;
	@%p14 bra 	$L__BB9_15;
	setp.eq.s32 	%p15, %r6, 0;
	@%p15 bra 	$L__BB9_13;
	add.s32 	%r97, %r110, %r12;
	mul.wide.s32 	%rd16, %r97, 4;
	add.s64 	%rd17, %rd1, %rd16;
	ld.global.f32 	%f335, [%rd17];
	fma.rn.f32 	%f336, %f335, 0f3BBB989D, 0f3F000000;
	cvt.sat.f32.f32 	%f337, %f336;
	mov.f32 	%f338, 0f4B400001;
	mov.f32 	%f339, 0f437C0000;
	fma.rm.f32 	%f340, %f337, %f339, %f338;
	add.f32 	%f341, %f340, 0fCB40007F;
	neg.f32 	%f342, %f341;
	fma.rn.f32 	%f343, %f335, 0f3FB8AA3B, %f342;
	fma.rn.f32 	%f344, %f335, 0f32A57060, %f343;
	mov.b32 	%r98, %f340;
	shl.b32 	%r99, %r98, 23;
	mov.b32 	%f345, %r99;
	ex2.approx.ftz.f32 	%f346, %f344;
	mul.f32 	%f347, %f346, %f345;
	div.rn.f32 	%f348, %f347, %f382;
	st.global.f32 	[%rd17], %f348;
	ld.global.f32 	%f349, [%rd17+4];
	fma.rn.f32 	%f350, %f349, 0f3BBB989D, 0f3F000000;
	cvt.sat.f32.f32 	%f351, %f350;
	fma.rm.f32 	%f352, %f351, %f339, %f338;
	add.f32 	%f353, %f352, 0fCB40007F;
	neg.f32 	%f354, %f353;
	fma.rn.f32 	%f355, %f349, 0f3FB8AA3B, %f354;
	fma.rn.f32 	%f356, %f349, 0f32A57060, %f355;
	mov.b32 	%r100, %f352;
	shl.b32 	%r101, %r100, 23;
	mov.b32 	%f357, %r101;
	ex2.approx.ftz.f32 	%f358, %f356;
	mul.f32 	%f359, %f358, %f357;
	div.rn.f32 	%f360, %f359, %f382;
	st.global.f32 	[%rd17+4], %f360;
	add.s32 	%r110, %r110, 2;
$L__BB9_13:
	setp.eq.s32 	%p16, %r8, 0;
	@%p16 bra 	$L__BB9_15;
	add.s32 	%r102, %r110, %r12;
	mul.wide.s32 	%rd18, %r102, 4;
	add.s64 	%rd19, %rd1, %rd18;
	ld.global.f32 	%f361, [%rd19];
	fma.rn.f32 	%f362, %f361, 0f3BBB989D, 0f3F000000;
	cvt.sat.f32.f32 	%f363, %f362;
	mov.f32 	%f364, 0f4B400001;
	mov.f32 	%f365, 0f437C0000;
	fma.rm.f32 	%f366, %f363, %f365, %f364;
	add.f32 	%f367, %f366, 0fCB40007F;
	neg.f32 	%f368, %f367;
	fma.rn.f32 	%f369, %f361, 0f3FB8AA3B, %f368;
	fma.rn.f32 	%f370, %f361, 0f32A57060, %f369;
	mov.b32 	%r103, %f366;
	shl.b32 	%r104, %r103, 23;
	mov.b32 	%f371, %r104;
	ex2.approx.ftz.f32 	%f372, %f370;
	mul.f32 	%f373, %f372, %f371;
	div.rn.f32 	%f374, %f373, %f382;
	st.global.f32 	[%rd19], %f374;
$L__BB9_15:
	add.s32 	%r105, %r105, %r10;
	setp.lt.s32 	%p17, %r105, %r30;
	@%p17 bra 	$L__BB9_3;
$L__BB9_16:
	ret;
$L__BB9_17:
	.pragma "nounroll";
	mul.wide.s32 	%rd4, %r106, 4;
	add.s64 	%rd5, %rd2, %rd4;
	ld.global.f32 	%f16, [%rd5+-16];
	fma.rn.f32 	%f17, %f16, 0f3BBB989D, 0f3F000000;
	cvt.sat.f32.f32 	%f18, %f17;
	mov.f32 	%f19, 0f4B400001;
	mov.f32 	%f20, 0f437C0000;
	fma.rm.f32 	%f21, %f18, %f20, %f19;
	add.f32 	%f22, %f21, 0fCB40007F;
	neg.f32 	%f23, %f22;
	fma.rn.f32 	%f24, %f16, 0f3FB8AA3B, %f23;
	fma.rn.f32 	%f25, %f16, 0f32A57060, %f24;
	mov.b32 	%r36, %f21;
	shl.b32 	%r37, %r36, 23;
	mov.b32 	%f26, %r37;
	ex2.approx.ftz.f32 	%f27, %f25;
	fma.rn.f32 	%f28, %f27, %f26, %f382;
	ld.global.f32 	%f29, [%rd5+-12];
	fma.rn.f32 	%f30, %f29, 0f3BBB989D, 0f3F000000;
	cvt.sat.f32.f32 	%f31, %f30;
	fma.rm.f32 	%f32, %f31, %f20, %f19;
	add.f32 	%f33, %f32, 0fCB40007F;
	neg.f32 	%f34, %f33;
	fma.rn.f32 	%f35, %f29, 0f3FB8AA3B, %f34;
	fma.rn.f32 	%f36, %f29, 0f32A57060, %f35;
	mov.b32 	%r38, %f32;
	shl.b32 	%r39, %r38, 23;
	mov.b32 	%f37, %r39;
	ex2.approx.ftz.f32 	%f38, %f36;
	fma.rn.f32 	%f39, %f38, %f37, %f28;
	ld.global.f32 	%f40, [%rd5+-8];
	fma.rn.f32 	%f41, %f40, 0f3BBB989D, 0f3F000000;
	cvt.sat.f32.f32 	%f42, %f41;
	fma.rm.f32 	%f43, %f42, %f20, %f19;
	add.f32 	%f44, %f43, 0fCB40007F;
	neg.f32 	%f45, %f44;
	fma.rn.f32 	%f46, %f40, 0f3FB8AA3B, %f45;
	fma.rn.f32 	%f47, %f40, 0f32A57060, %f46;
	mov.b32 	%r40, %f43;
	shl.b32 	%r41, %r40, 23;
	mov.b32 	%f48, %r41;
	ex2.approx.ftz.f32 	%f49, %f47;
	fma.rn.f32 	%f50, %f49, %f48, %f39;
	ld.global.f32 	%f51, [%rd5+-4];
	fma.rn.f32 	%f52, %f51, 0f3BBB989D, 0f3F000000;
	cvt.sat.f32.f32 	%f53, %f52;
	fma.rm.f32 	%f54, %f53, %f20, %f19;
	add.f32 	%f55, %f54, 0fCB40007F;
	neg.f32 	%f56, %f55;
	fma.rn.f32 	%f57, %f51, 0f3FB8AA3B, %f56;
	fma.rn.f32 	%f58, %f51, 0f32A57060, %f57;
	mov.b32 	%r42, %f54;
	shl.b32 	%r43, %r42, 23;
	mov.b32 	%f59, %r43;
	ex2.approx.ftz.f32 	%f60, %f58;
	fma.rn.f32 	%f61, %f60, %f59, %f50;
	ld.global.f32 	%f62, [%rd5];
	fma.rn.f32 	%f63, %f62, 0f3BBB989D, 0f3F000000;
	cvt.sat.f32.f32 	%f64, %f63;
	fma.rm.f32 	%f65, %f64, %f20, %f19;
	add.f32 	%f66, %f65, 0fCB40007F;
	neg.f32 	%f67, %f66;
	fma.rn.f32 	%f68, %f62, 0f3FB8AA3B, %f67;
	fma.rn.f32 	%f69, %f62, 0f32A57060, %f68;
	mov.b32 	%r44, %f65;
	shl.b32 	%r45, %r44, 23;
	mov.b32 	%f70, %r45;
	ex2.approx.ftz.f32 	%f71, %f69;
	fma.rn.f32 	%f72, %f71, %f70, %f61;
	ld.global.f32 	%f73, [%rd5+4];
	fma.rn.f32 	%f74, %f73, 0f3BBB989D, 0f3F000000;
	cvt.sat.f32.f32 	%f75, %f74;
	fma.rm.f32 	%f76, %f75, %f20, %f19;
	add.f32 	%f77, %f76, 0fCB40007F;
	neg.f32 	%f78, %f77;
	fma.rn.f32 	%f79, %f73, 0f3FB8AA3B, %f78;
	fma.rn.f32 	%f80, %f73, 0f32A57060, %f79;
	mov.b32 	%r46, %f76;
	shl.b32 	%r47, %r46, 23;
	mov.b32 	%f81, %r47;
	ex2.approx.ftz.f32 	%f82, %f80;
	fma.rn.f32 	%f83, %f82, %f81, %f72;
	ld.global.f32 	%f84, [%rd5+8];
	fma.rn.f32 	%f85, %f84, 0f3BBB989D, 0f3F000000;
	cvt.sat.f32.f32 	%f86, %f85;
	fma.rm.f32 	%f87, %f86, %f20, %f19;
	add.f32 	%f88, %f87, 0fCB40007F;
	neg.f32 	%f89, %f88;
	fma.rn.f32 	%f90, %f84, 0f3FB8AA3B, %f89;
	fma.rn.f32 	%f91, %f84, 0f32A57060, %f90;
	mov.b32 	%r48, %f87;
	shl.b32 	%r49, %r48, 23;
	mov.b32 	%f92, %r49;
	ex2.approx.ftz.f32 	%f93, %f91;
	fma.rn.f32 	%f94, %f93, %f92, %f83;
	ld.global.f32 	%f95, [%rd5+12];
	fma.rn.f32 	%f96, %f95, 0f3BBB989D, 0f3F000000;
	cvt.sat.f32.f32 	%f97, %f96;
	fma.rm.f32 	%f98, %f97, %f20, %f19;
	add.f32 	%f99, %f98, 0fCB40007F;
	neg.f32 	%f100, %f99;
	fma.rn.f32 	%f101, %f95, 0f3FB8AA3B, %f100;
	fma.rn.f32 	%f102, %f95, 0f32A57060, %f101;
	mov.b32 	%r50, %f98;
	shl.b32 	%r51, %r50, 23;
	mov.b32 	%f103, %r51;
	ex2.approx.ftz.f32 	%f104, %f102;
	fma.rn.f32 	%f382, %f104, %f103, %f94;
	add.s32 	%r107, %r107, 8;
	add.s32 	%r106, %r106, 8;
	setp.eq.s32 	%p4, %r107, 0;
	mov.u32 	%r113, %r7;
	@%p4 bra 	$L__BB9_18;
	bra.uni 	$L__BB9_17;
$L__BB9_18:
	setp.eq.s32 	%p5, %r3, 0;
	@%p5 bra 	$L__BB9_26;
	setp.lt.u32 	%p6, %r4, 3;
	@%p6 bra 	$L__BB9_21;
	add.s32 	%r52, %r113, %r12;
	mul.wide.s32 	%rd6, %r52, 4;
	add.s64 	%rd7, %rd1, %rd6;
	ld.global.f32 	%f106, [%rd7];
	fma.rn.f32 	%f107, %f106, 0f3BBB989D, 0f3F000000;
	cvt.sat.f32.f32 	%f108, %f107;
	mov.f32 	%f109, 0f4B400001;
	mov.f32 	%f110, 0f437C0000;
	fma.rm.f32 	%f111, %f108, %f110, %f109;
	add.f32 	%f112, %f111, 0fCB40007F;
	neg.f32 	%f113, %f112;
	fma.rn.f32 	%f114, %f106, 0f3FB8AA3B, %f113;
	fma.rn.f32 	%f115, %f106, 0f32A57060, %f114;
	mov.b32 	%r53, %f111;
	shl.b32 	%r54, %r53, 23;
	mov.b32 	%f116, %r54;
	ex2.approx.ftz.f32 	%f117, %f115;
	fma.rn.f32 	%f118, %f117, %f116, %f382;
	ld.global.f32 	%f119, [%rd7+4];
	fma.rn.f32 	%f120, %f119, 0f3BBB989D, 0f3F000000;
	cvt.sat.f32.f32 	%f121, %f120;
	fma.rm.f32 	%f122, %f121, %f110, %f109;
	add.f32 	%f123, %f122, 0fCB40007F;
	neg.f32 	%f124, %f123;
	fma.rn.f32 	%f125, %f119, 0f3FB8AA3B, %f124;
	fma.rn.f32 	%f126, %f119, 0f32A57060, %f125;
	mov.b32 	%r55, %f122;
	shl.b32 	%r56, %r55, 23;
	mov.b32 	%f127, %r56;
	ex2.approx.ftz.f32 	%f128, %f126;
	fma.rn.f32 	%f129, %f128, %f127, %f118;
	ld.global.f32 	%f130, [%rd7+8];
	fma.rn.f32 	%f131, %f130, 0f3BBB989D, 0f3F000000;
	cvt.sat.f32.f32 	%f132, %f131;
	fma.rm.f32 	%f133, %f132, %f110, %f109;
	add.f32 	%f134, %f133, 0fCB40007F;
	neg.f32 	%f135, %f134;
	fma.rn.f32 	%f136, %f130, 0f3FB8AA3B, %f135;
	fma.rn.f32 	%f137, %f130, 0f32A57060, %f136;
	mov.b32 	%r57, %f133;
	shl.b32 	%r58, %r57, 23;
	mov.b32 	%f138, %r58;
	ex2.approx.ftz.f32 	%f139, %f137;
	fma.rn.f32 	%f140, %f139, %f138, %f129;
	ld.global.f32 	%f141, [%rd7+12];
	fma.rn.f32 	%f142, %f141, 0f3BBB989D, 0f3F000000;
	cvt.sat.f32.f32 	%f143, %f142;
	fma.rm.f32 	%f144, %f143, %f110, %f109;
	add.f32 	%f145, %f144, 0fCB40007F;
	neg.f32 	%f146, %f145;
	fma.rn.f32 	%f147, %f141, 0f3FB8AA3B, %f146;
	fma.rn.f32 	%f148, %f141, 0f32A57060, %f147;
	mov.b32 	%r59, %f144;
	shl.b32 	%r60, %r59, 23;
	mov.b32 	%f149, %r60;
	ex2.approx.ftz.f32 	%f150, %f148;
	fma.rn.f32 	%f382, %f150, %f149, %f140;
	add.s32 	%r113, %r113, 4;
$L__BB9_21:
	setp.eq.s32 	%p7, %r5, 0;
	@%p7 bra 	$L__BB9_26;
	setp.eq.s32 	%p8, %r6, 0;
	@%p8 bra 	$L__BB9_24;
	add.s32 	%r61, %r113, %r12;
	mul.wide.s32 	%rd8, %r61, 4;
	add.s64 	%rd9, %rd1, %rd8;
	ld.global.f32 	%f152, [%rd9];
	fma.rn.f32 	%f153, %f152, 0f3BBB989D, 0f3F000000;
	cvt.sat.f32.f32 	%f154, %f153;
	mov.f32 	%f155, 0f4B400001;
	mov.f32 	%f156, 0f437C0000;
	fma.rm.f32 	%f157, %f154, %f156, %f155;
	add.f32 	%f158, %f157, 0fCB40007F;
	neg.f32 	%f159, %f158;
	fma.rn.f32 	%f160, %f152, 0f3FB8AA3B, %f159;
	fma.rn.f32 	%f161, %f152, 0f32A57060, %f160;
	mov.b32 	%r62, %f157;
	shl.b32 	%r63, %r62, 23;
	mov.b32 	%f162, %r63;
	ex2.approx.ftz.f32 	%f163, %f161;
	fma.rn.f32 	%f164, %f163, %f162, %f382;
	ld.global.f32 	%f165, [%rd9+4];
	fma.rn.f32 	%f166, %f165, 0f3BBB989D, 0f3F000000;
	cvt.sat.f32.f32 	%f167, %f166;
	fma.rm.f32 	%f168, %f167, %f156, %f155;
	add.f32 	%f169, %f168, 0fCB40007F;
	neg.f32 	%f170, %f169;
	fma.rn.f32 	%f171, %f165, 0f3FB8AA3B, %f170;
	fma.rn.f32 	%f172, %f165, 0f32A57060, %f171;
	mov.b32 	%r64, %f168;
	shl.b32 	%r65, %r64, 23;
	mov.b32 	%f173, %r65;
	ex2.approx.ftz.f32 	%f174, %f172;
	fma.rn.f32 	%f382, %f174, %f173, %f164;
	add.s32 	%r113, %r113, 2;
$L__BB9_24:
	setp.eq.s32 	%p9, %r8, 0;
	@%p9 bra 	$L__BB9_26;
	add.s32 	%r66, %r113, %r12;
	mul.wide.s32 	%rd10, %r66, 4;
	add.s64 	%rd11, %rd1, %rd10;
	ld.global.f32 	%f175, [%rd11];
	fma.rn.f32 	%f176, %f175, 0f3BBB989D, 0f3F000000;
	cvt.sat.f32.f32 	%f177, %f176;
	mov.f32 	%f178, 0f4B400001;
	mov.f32 	%f179, 0f437C0000;
	fma.rm.f32 	%f180, %f177, %f179, %f178;
	add.f32 	%f181, %f180, 0fCB40007F;
	neg.f32 	%f182, %f181;
	fma.rn.f32 	%f183, %f175, 0f3FB8AA3B, %f182;
	fma.rn.f32 	%f184, %f175, 0f32A57060, %f183;
	mov.b32 	%r67, %f180;
	shl.b32 	%r68, %r67, 23;
	mov.b32 	%f185, %r68;
	ex2.approx.ftz.f32 	%f186, %f184;
	fma.rn.f32 	%f382, %f186, %f185, %f382;
$L__BB9_26:
	setp.lt.u32 	%p10, %r31, 8;
	mov.b32 	%r110, 0;
	@%p10 bra 	$L__BB9_7;
	bra.uni 	$L__BB9_5;

}
	// .globl	argmax
.visible .entry argmax(
	.param .u64 .ptr .align 1 argmax_param_0,
	.param .u64 .ptr .align 1 argmax_param_1,
	.param .u64 .ptr .align 1 argmax_param_2,
	.param .u32 argmax_param_3,
	.param .u32 argmax_param_4
)
{
	.reg .pred 	%p<45>;
	.reg .b32 	%r<113>;
	.reg .b32 	%f<135>;
	.reg .b64 	%rd<34>;

	ld.param.u64 	%rd14, [argmax_param_0];
	ld.param.u64 	%rd15, [argmax_param_1];
	ld.param.u64 	%rd16, [argmax_param_2];
	ld.param.u32 	%r36, [argmax_param_3];
	ld.param.u32 	%r37, [argmax_param_4];
	cvta.to.global.u64 	%rd1, %rd16;
	cvta.to.global.u64 	%rd2, %rd15;
	cvta.to.global.u64 	%rd3, %rd14;
	mov.u32 	%r38, %ctaid.x;
	mov.u32 	%r1, %ntid.x;
	mov.u32 	%r39, %tid.x;
	mad.lo.s32 	%r99, %r38, %r1, %r39;
	setp.ge.s32 	%p1, %r99, %r36;
	@%p1 bra 	$L__BB10_18;
	setp.gt.s32 	%p2, %r37, 0;
	mov.u32 	%r40, %nctaid.x;
	mul.lo.s32 	%r3, %r1, %r40;
	@%p2 bra 	$L__BB10_2;
	bra.uni 	$L__BB10_17;
$L__BB10_2:
	and.b32  	%r4, %r37, 15;
	add.s32 	%r5, %r4, -1;
	and.b32  	%r6, %r37, 7;
	add.s32 	%r7, %r6, -1;
	and.b32  	%r8, %r37, 2147483632;
	and.b32  	%r9, %r37, 3;
$L__BB10_3:
	setp.lt.u32 	%p4, %r37, 16;
	mul.lo.s32 	%r11, %r99, %r37;
	mul.wide.s32 	%rd19, %r11, 4;
	add.s64 	%rd4, %rd3, %rd19;
	ld.global.f32 	%f11, [%rd4];
	add.s64 	%rd5, %rd2, %rd19;
	ld.global.f32 	%f12, [%rd5];
	add.f32 	%f132, %f11, %f12;
	mov.b32 	%r106, 0;
	mov.u32 	%r111, %r106;
	@%p4 bra 	$L__BB10_6;
	add.s64 	%rd33, %rd4, 32;
	add.s64 	%rd32, %rd5, 32;
	mov.b32 	%r100, 0;
	mov.u32 	%r111, %r100;
$L__BB10_5:
	.pragma "nounroll";
	ld.global.f32 	%f13, [%rd33+-32];
	ld.global.f32 	%f14, [%rd32+-32];
	add.f32 	%f15, %f13, %f14;
	setp.gt.f32 	%p5, %f15, %f132;
	selp.b32 	%r45, %r100, %r111, %p5;
	selp.f32 	%f16, %f15, %f132, %p5;
	ld.global.f32 	%f17, [%rd33+-28];
	ld.global.f32 	%f18, [%rd32+-28];
	add.f32 	%f19, %f17, %f18;
	setp.gt.f32 	%p6, %f19, %f16;
	add.s32 	%r46, %r100, 1;
	selp.b32 	%r47, %r46, %r45, %p6;
	selp.f32 	%f20, %f19, %f16, %p6;
	ld.global.f32 	%f21, [%rd33+-24];
	ld.global.f32 	%f22, [%rd32+-24];
	add.f32 	%f23, %f21, %f22;
	setp.gt.f32 	%p7, %f23, %f20;
	add.s32 	%r48, %r100, 2;
	selp.b32 	%r49, %r48, %r47, %p7;
	selp.f32 	%f24, %f23, %f20, %p7;
	ld.global.f32 	%f25, [%rd33+-20];
	ld.global.f32 	%f26, [%rd32+-20];
	add.f32 	%f27, %f25, %f26;
	setp.gt.f32 	%p8, %f27, %f24;
	add.s32 	%r50, %r100, 3;
	selp.b32 	%r51, %r50, %r49, %p8;
	selp.f32 	%f28, %f27, %f24, %p8;
	ld.global.f32 	%f29, [%rd33+-16];
	ld.global.f32 	%f30, [%rd32+-16];
	add.f32 	%f31, %f29, %f30;
	setp.gt.f32 	%p9, %f31, %f28;
	add.s32 	%r52, %r100, 4;
	selp.b32 	%r53, %r52, %r51, %p9;
	selp.f32 	%f32, %f31, %f28, %p9;
	ld.global.f32 	%f33, [%rd33+-12];
	ld.global.f32 	%f34, [%rd32+-12];
	add.f32 	%f35, %f33, %f34;
	setp.gt.f32 	%p10, %f35, %f32;
	add.s32 	%r54, %r100, 5;
	selp.b32 	%r55, %r54, %r53, %p10;
	selp.f32 	%f36, %f35, %f32, %p10;
	ld.global.f32 	%f37, [%rd33+-8];
	ld.global.f32 	%f38, [%rd32+-8];
	add.f32 	%f39, %f37, %f38;
	setp.gt.f32 	%p11, %f39, %f36;
	add.s32 	%r56, %r100, 6;
	selp.b32 	%r57, %r56, %r55, %p11;
	selp.f32 	%f40, %f39, %f36, %p11;
	ld.global.f32 	%f41, [%rd33+-4];
	ld.global.f32 	%f42, [%rd32+-4];
	add.f32 	%f43, %f41, %f42;
	setp.gt.f32 	%p12, %f43, %f40;
	add.s32 	%r58, %r100, 7;
	selp.b32 	%r59, %r58, %r57, %p12;
	selp.f32 	%f44, %f43, %f40, %p12;
	ld.global.f32 	%f45, [%rd33];
	ld.global.f32 	%f46, [%rd32];
	add.f32 	%f47, %f45, %f46;
	setp.gt.f32 	%p13, %f47, %f44;
	add.s32 	%r60, %r100, 8;
	selp.b32 	%r61, %r60, %r59, %p13;
	selp.f32 	%f48, %f47, %f44, %p13;
	ld.global.f32 	%f49, [%rd33+4];
	ld.global.f32 	%f50, [%rd32+4];
	add.f32 	%f51, %f49, %f50;
	setp.gt.f32 	%p14, %f51, %f48;
	add.s32 	%r62, %r100, 9;
	selp.b32 	%r63, %r62, %r61, %p14;
	selp.f32 	%f52, %f51, %f48, %p14;
	ld.global.f32 	%f53, [%rd33+8];
	ld.global.f32 	%f54, [%rd32+8];
	add.f32 	%f55, %f53, %f54;
	setp.gt.f32 	%p15, %f55, %f52;
	add.s32 	%r64, %r100, 10;
	selp.b32 	%r65, %r64, %r63, %p15;
	selp.f32 	%f56, %f55, %f52, %p15;
	ld.global.f32 	%f57, [%rd33+12];
	ld.global.f32 	%f58, [%rd32+12];
	add.f32 	%f59, %f57, %f58;
	setp.gt.f32 	%p16, %f59, %f56;
	add.s32 	%r66, %r100, 11;
	selp.b32 	%r67, %r66, %r65, %p16;
	selp.f32 	%f60, %f59, %f56, %p16;
	ld.global.f32 	%f61, [%rd33+16];
	ld.global.f32 	%f62, [%rd32+16];
	add.f32 	%f63, %f61, %f62;
	setp.gt.f32 	%p17, %f63, %f60;
	add.s32 	%r68, %r100, 12;
	selp.b32 	%r69, %r68, %r67, %p17;
	selp.f32 	%f64, %f63, %f60, %p17;
	ld.global.f32 	%f65, [%rd33+20];
	ld.global.f32 	%f66, [%rd32+20];
	add.f32 	%f67, %f65, %f66;
	setp.gt.f32 	%p18, %f67, %f64;
	add.s32 	%r70, %r100, 13;
	selp.b32 	%r71, %r70, %r69, %p18;
	selp.f32 	%f68, %f67, %f64, %p18;
	ld.global.f32 	%f69, [%rd33+24];
	ld.global.f32 	%f70, [%rd32+24];
	add.f32 	%f71, %f69, %f70;
	setp.gt.f32 	%p19, %f71, %f68;
	add.s32 	%r72, %r100, 14;
	selp.b32 	%r73, %r72, %r71, %p19;
	selp.f32 	%f72, %f71, %f68, %p19;
	ld.global.f32 	%f73, [%rd33+28];
	ld.global.f32 	%f74, [%rd32+28];
	add.f32 	%f75, %f73, %f74;
	setp.gt.f32 	%p20, %f75, %f72;
	add.s32 	%r74, %r100, 15;
	selp.b32 	%r111, %r74, %r73, %p20;
	selp.f32 	%f132, %f75, %f72, %p20;
	add.s64 	%rd33, %rd33, 64;
	add.s64 	%rd32, %rd32, 64;
	add.s32 	%r100, %r100, 16;
	setp.ne.s32 	%p21, %r100, %r8;
	mov.u32 	%r106, %r8;
	@%p21 bra 	$L__BB10_5;
$L__BB10_6:
	setp.eq.s32 	%p22, %r4, 0;
	@%p22 bra 	$L__BB10_16;
	setp.lt.u32 	%p23, %r5, 7;
	@%p23 bra 	$L__BB10_9;
	mul.wide.u32 	%rd23, %r106, 4;
	add.s64 	%rd24, %rd4, %rd23;
	ld.global.f32 	%f76, [%rd24];
	add.s64 	%rd25, %rd5, %rd23;
	ld.global.f32 	%f77, [%rd25];
	add.f32 	%f78, %f76, %f77;
	setp.gt.f32 	%p24, %f78, %f132;
	selp.b32 	%r76, %r106, %r111, %p24;
	selp.f32 	%f79, %f78, %f132, %p24;
	add.s32 	%r77, %r106, 1;
	ld.global.f32 	%f80, [%rd24+4];
	ld.global.f32 	%f81, [%rd25+4];
	add.f32 	%f82, %f80, %f81;
	setp.gt.f32 	%p25, %f82, %f79;
	selp.b32 	%r78, %r77, %r76, %p25;
	selp.f32 	%f83, %f82, %f79, %p25;
	add.s32 	%r79, %r106, 2;
	ld.global.f32 	%f84, [%rd24+8];
	ld.global.f32 	%f85, [%rd25+8];
	add.f32 	%f86, %f84, %f85;
	setp.gt.f32 	%p26, %f86, %f83;
	selp.b32 	%r80, %r79, %r78, %p26;
	selp.f32 	%f87, %f86, %f83, %p26;
	add.s32 	%r81, %r106, 3;
	ld.global.f32 	%f88, [%rd24+12];
	ld.global.f32 	%f89, [%rd25+12];
	add.f32 	%f90, %f88, %f89;
	setp.gt.f32 	%p27, %f90, %f87;
	selp.b32 	%r82, %r81, %r80, %p27;
	selp.f32 	%f91, %f90, %f87, %p27;
	add.s32 	%r83, %r106, 4;
	ld.global.f32 	%f92, [%rd24+16];
	ld.global.f32 	%f93, [%rd25+16];
	add.f32 	%f94, %f92, %f93;
	setp.gt.f32 	%p28, %f94, %f91;
	selp.b32 	%r84, %r83, %r82, %p28;
	selp.f32 	%f95, %f94, %f91, %p28;
	add.s32 	%r85, %r106, 5;
	ld.global.f32 	%f96, [%rd24+20];
	ld.global.f32 	%f97, [%rd25+20];
	add.f32 	%f98, %f96, %f97;
	setp.gt.f32 	%p29, %f98, %f95;
	selp.b32 	%r86, %r85, %r84, %p29;
	selp.f32 	%f99, %f98, %f95, %p29;
	add.s32 	%r87, %r106, 6;
	ld.global.f32 	%f100, [%rd24+24];
	ld.global.f32 	%f101, [%rd25+24];
	add.f32 	%f102, %f100, %f101;
	setp.gt.f32 	%p30, %f102, %f99;
	selp.b32 	%r88, %r87, %r86, %p30;
	selp.f32 	%f103, %f102, %f99, %p30;
	add.s32 	%r89, %r106, 7;
	ld.global.f32 	%f104, [%rd24+28];
	ld.global.f32 	%f105, [%rd25+28];
	add.f32 	%f106, %f104, %f105;
	setp.gt.f32 	%p31, %f106, %f103;
	selp.b32 	%r111, %r89, %r88, %p31;
	selp.f32 	%f132, %f106, %f103, %p31;
	add.s32 	%r106, %r106, 8;
$L__BB10_9:
	setp.eq.s32 	%p32, %r6, 0;
	@%p32 bra 	$L__BB10_16;
	setp.lt.u32 	%p33, %r7, 3;
	@%p33 bra 	$L__BB10_12;
	mul.wide.s32 	%rd26, %r106, 4;
	add.s64 	%rd27, %rd4, %rd26;
	ld.global.f32 	%f107, [%rd27];
	add.s64 	%rd28, %rd5, %rd26;
	ld.global.f32 	%f108, [%rd28];
	add.f32 	%f109, %f107, %f108;
	setp.gt.f32 	%p34, %f109, %f132;
	selp.b32 	%r91, %r106, %r111, %p34;
	selp.f32 	%f110, %f109, %f132, %p34;
	add.s32 	%r92, %r106, 1;
	ld.global.f32 	%f111, [%rd27+4];
	ld.global.f32 	%f112, [%rd28+4];
	add.f32 	%f113, %f111, %f112;
	setp.gt.f32 	%p35, %f113, %f110;
	selp.b32 	%r93, %r92, %r91, %p35;
	selp.f32 	%f114, %f113, %f110, %p35;
	add.s32 	%r94, %r106, 2;
	ld.global.f32 	%f115, [%rd27+8];
	ld.global.f32 	%f116, [%rd28+8];
	add.f32 	%f117, %f115, %f116;
	setp.gt.f32 	%p36, %f117, %f114;
	selp.b32 	%r95, %r94, %r93, %p36;
	selp.f32 	%f118, %f117, %f114, %p36;
	add.s32 	%r96, %r106, 3;
	ld.global.f32 	%f119, [%rd27+12];
	ld.global.f32 	%f120, [%rd28+12];
	add.f32 	%f121, %f119, %f120;
	setp.gt.f32 	%p37, %f121, %f118;
	selp.b32 	%r111, %r96, %r95, %p37;
	selp.f32 	%f132, %f121, %f118, %p37;
	add.s32 	%r106, %r106, 4;
$L__BB10_12:
	setp.eq.s32 	%p38, %r9, 0;
	@%p38 bra 	$L__BB10_16;
	setp.eq.s32 	%p39, %r9, 1;
	mul.wide.s32 	%rd29, %r106, 4;
	add.s64 	%rd12, %rd4, %rd29;
	ld.global.f32 	%f122, [%rd12];
	add.s64 	%rd13, %rd5, %rd29;
	ld.global.f32 	%f123, [%rd13];
	add.f32 	%f124, %f122, %f123;
	setp.gt.f32 	%p40, %f124, %f132;
	selp.b32 	%r111, %r106, %r111, %p40;
	selp.f32 	%f9, %f124, %f132, %p40;
	@%p39 bra 	$L__BB10_16;
	setp.eq.s32 	%p41, %r9, 2;
	add.s32 	%r97, %r106, 1;
	ld.global.f32 	%f125, [%rd12+4];
	ld.global.f32 	%f126, [%rd13+4];
	add.f32 	%f127, %f125, %f126;
	setp.gt.f32 	%p42, %f127, %f9;
	selp.b32 	%r111, %r97, %r111, %p42;
	selp.f32 	%f10, %f127, %f9, %p42;
	@%p41 bra 	$L__BB10_16;
	add.s32 	%r98, %r106, 2;
	ld.global.f32 	%f128, [%rd12+8];
	ld.global.f32 	%f129, [%rd13+8];
	add.f32 	%f130, %f128, %f129;
	setp.gt.f32 	%p43, %f130, %f10;
	selp.b32 	%r111, %r98, %r111, %p43;
$L__BB10_16:
	mul.wide.s32 	%rd30, %r99, 4;
	add.s64 	%rd31, %rd1, %rd30;
	st.global.u32 	[%rd31], %r111;
	add.s32 	%r99, %r99, %r3;
	setp.lt.s32 	%p44, %r99, %r36;
	@%p44 bra 	$L__BB10_3;
	bra.uni 	$L__BB10_18;
$L__BB10_17:
	mul.wide.s32 	%rd17, %r99, 4;
	add.s64 	%rd18, %rd1, %rd17;
	mov.b32 	%r41, 0;
	st.global.u32 	[%rd18], %r41;
	add.s32 	%r99, %r99, %r3;
	setp.lt.s32 	%p3, %r99, %r36;
	@%p3 bra 	$L__BB10_17;
$L__BB10_18:
	ret;

}


// ===== COMPILED SASS (sm_100) =====

	.target	sm_100

	.elftype	@"ET_EXEC"


//--------------------- .note.nv.tkinfo           --------------------------
	.section	.note.nv.tkinfo,"",@"SHT_NOTE"
	.sectionflags	@"SHF_NOTE_NV_TKINFO"
	.tkinfo
        /*0018*/ 	.word	0x00000002
        /*0030*/ 	.string	""
        /*0030*/ 	.string	"ptxas"
        /*0030*/ 	.string	"Cuda compilation tools, release 13.0, V13.0.88"
        /*0030*/ 	.string	"Build cuda_13.0.r13.0/compiler.36424714_0"
        /*0030*/ 	.string	"-arch sm_100 -m 64 "



//--------------------- .note.nv.cuinfo           --------------------------
	.section	.note.nv.cuinfo,"",@"SHT_NOTE"
	.sectionflags	@"SHF_NOTE_NV_CUINFO"
        /*0018*/ 	.short	0x0002
        /*001a*/ 	.short	0x0064
        /*001c*/ 	.short	0x0082
	.zero		2


//--------------------- .nv.info                  --------------------------
	.section	.nv.info,"",@"SHT_CUDA_INFO"
	.align	4


	//----- nvinfo : EIATTR_REGCOUNT
	.align		4
        /*0000*/ 	.byte	0x04, 0x2f
        /*0002*/ 	.short	(.L_1 - .L_0)
	.align		4
.L_0:
        /*0004*/ 	.word	index@(nb_1)
        /*0008*/ 	.word	0x0000001a


	//----- nvinfo : EIATTR_FRAME_SIZE
	.align		4
.L_1:
        /*000c*/ 	.byte	0x04, 0x11
        /*000e*/ 	.short	(.L_3 - .L_2)
	.align		4
.L_2:
        /*0010*/ 	.word	index@(nb_1)
        /*0014*/ 	.word	0x00000000


	//----- nvinfo : EIATTR_REGCOUNT
	.align		4
.L_3:
        /*0018*/ 	.byte	0x04, 0x2f
        /*001a*/ 	.short	(.L_5 - .L_4)
	.align		4
.L_4:
        /*001c*/ 	.word	index@(nb_2)
        /*0020*/ 	.word	0x0000001c


	//----- nvinfo : EIATTR_FRAME_SIZE
	.align		4
.L_5:
        /*0024*/ 	.byte	0x04, 0x11
        /*0026*/ 	.short	(.L_7 - .L_6)
	.align		4
.L_6:
        /*0028*/ 	.word	index@(nb_2)
        /*002c*/ 	.word	0x00000000


	//----- nvinfo : EIATTR_REGCOUNT
	.align		4
.L_7:
        /*0030*/ 	.byte	0x04, 0x2f
        /*0032*/ 	.short	(.L_9 - .L_8)
	.align		4
.L_8:
        /*0034*/ 	.word	index@(nb_3)
        /*0038*/ 	.word	0x00000020


	//----- nvinfo : EIATTR_FRAME_SIZE
	.align		4
.L_9:
        /*003c*/ 	.byte	0x04, 0x11
        /*003e*/ 	.short	(.L_11 - .L_10)
	.align		4
.L_10:
        /*0040*/ 	.word	index@(nb_3)
        /*0044*/ 	.word	0x00000000


	//----- nvinfo : EIATTR_REGCOUNT
	.align		4
.L_11:
        /*0048*/ 	.byte	0x04, 0x2f
        /*004a*/ 	.short	(.L_13 - .L_12)
	.align		4
.L_12:
        /*004c*/ 	.word	index@(nb_4)
        /*0050*/ 	.word	0x00000019


	//----- nvinfo : EIATTR_FRAME_SIZE
	.align		4
.L_13:
        /*0054*/ 	.byte	0x04, 0x11
        /*0056*/ 	.short	(.L_15 - .L_14)
	.align		4
.L_14:
        /*0058*/ 	.word	index@(nb_4)
        /*005c*/ 	.word	0x00000000


	//----- nvinfo : EIATTR_REGCOUNT
	.align		4
.L_15:
        /*0060*/ 	.byte	0x04, 0x2f
        /*0062*/ 	.short	(.L_17 - .L_16)
	.align		4
.L_16:
        /*0064*/ 	.word	index@(rr_1_0)
        /*0068*/ 	.word	0x00000016


	//----- nvinfo : EIATTR_FRAME_SIZE
	.align		4
.L_17:
        /*006c*/ 	.byte	0x04, 0x11
        /*006e*/ 	.short	(.L_19 - .L_18)
	.align		4
.L_18:
        /*0070*/ 	.word	index@(rr_1_0)
        /*0074*/ 	.word	0x00000000


	//----- nvinfo : EIATTR_REGCOUNT
	.align		4
.L_19:
        /*0078*/ 	.byte	0x04, 0x2f
        /*007a*/ 	.short	(.L_21 - .L_20)
	.align		4
.L_20:
        /*007c*/ 	.word	index@(rr_1_1)
        /*0080*/ 	.word	0x0000001a


	//----- nvinfo : EIATTR_FRAME_SIZE
	.align		4
.L_21:
        /*0084*/ 	.byte	0x04, 0x11
        /*0086*/ 	.short	(.L_23 - .L_22)
	.align		4
.L_22:
        /*0088*/ 	.word	index@($__internal_4_$__cuda_sm3x_div_rn_noftz_f32_slowpath)
        /*008c*/ 	.word	0x00000000


	//----- nvinfo : EIATTR_FRAME_SIZE
	.align		4
.L_23:
        /*0090*/ 	.byte	0x04, 0x11
        /*0092*/ 	.short	(.L_25 - .L_24)
	.align		4
.L_24:
        /*0094*/ 	.word	index@($__internal_3_$__cuda_sm20_sqrt_rn_f32_slowpath)
        /*0098*/ 	.word	0x00000000


	//----- nvinfo : EIATTR_FRAME_SIZE
	.align		4
.L_25:
        /*009c*/ 	.byte	0x04, 0x11
        /*009e*/ 	.short	(.L_27 - .L_26)
	.align		4
.L_26:
        /*00a0*/ 	.word	index@(rr_1_1)
        /*00a4*/ 	.word	0x00000000


	//----- nvinfo : EIATTR_REGCOUNT
	.align		4
.L_27:
        /*00a8*/ 	.byte	0x04, 0x2f
        /*00aa*/ 	.short	(.L_29 - .L_28)
	.align		4
.L_28:
        /*00ac*/ 	.word	index@(rr_1)
        /*00b0*/ 	.word	0x00000026


	//----- nvinfo : EIATTR_FRAME_SIZE
	.align		4
.L_29:
        /*00b4*/ 	.byte	0x04, 0x11
        /*00b6*/ 	.short	(.L_31 - .L_30)
	.align		4
.L_30:
        /*00b8*/ 	.word	index@($__internal_2_$__cuda_sm3x_div_rn_noftz_f32_slowpath)
        /*00bc*/ 	.word	0x00000000


	//----- nvinfo : EIATTR_FRAME_SIZE
	.align		4
.L_31:
        /*00c0*/ 	.byte	0x04, 0x11
        /*00c2*/ 	.short	(.L_33 - .L_32)
	.align		4
.L_32:
        /*00c4*/ 	.word	index@($__internal_1_$__cuda_sm20_sqrt_rn_f32_slowpath)
        /*00c8*/ 	.word	0x00000000


	//----- nvinfo : EIATTR_FRAME_SIZE
	.align		4
.L_33:
        /*00cc*/ 	.byte	0x04, 0x11
        /*00ce*/ 	.short	(.L_35 - .L_34)
	.align		4
.L_34:
        /*00d0*/ 	.word	index@(rr_1)
        /*00d4*/ 	.word	0x00000000


	//----- nvinfo : EIATTR_REGCOUNT
	.align		4
.L_35:
        /*00d8*/ 	.byte	0x04, 0x2f
        /*00da*/ 	.short	(.L_37 - .L_36)
	.align		4
.L_36:
        /*00dc*/ 	.word	index@(rr_2)
        /*00e0*/ 	.word	0x0000001c


	//----- nvinfo : EIATTR_FRAME_SIZE
	.align		4
.L_37:
        /*00e4*/ 	.byte	0x04, 0x11
        /*00e6*/ 	.short	(.L_39 - .L_38)
	.align		4
.L_38:
        /*00e8*/ 	.word	index@(rr_2)
        /*00ec*/ 	.word	0x00000000


	//----- nvinfo : EIATTR_REGCOUNT
	.align		4
.L_39:
        /*00f0*/ 	.byte	0x04, 0x2f
        /*00f2*/ 	.short	(.L_41 - .L_40)
	.align		4
.L_40:
        /*00f4*/ 	.word	index@(rr_3)
        /*00f8*/ 	.word	0x00000018


	//----- nvinfo : EIATTR_FRAME_SIZE
	.align		4
.L_41:
        /*00fc*/ 	.byte	0x04, 0x11
        /*00fe*/ 	.short	(.L_43 - .L_42)
	.align		4
.L_42:
        /*0100*/ 	.word	index@(rr_3)
        /*0104*/ 	.word	0x00000000


	//----- nvinfo : EIATTR_REGCOUNT
	.align		4
.L_43:
        /*0108*/ 	.byte	0x04, 0x2f
        /*010a*/ 	.short	(.L_45 - .L_44)
	.align		4
.L_44:
        /*010c*/ 	.word	index@(softmax)
        /*0110*/ 	.word	0x00000020


	//----- nvinfo : EIATTR_FRAME_SIZE
	.align		4
.L_45:
        /*0114*/ 	.byte	0x04, 0x11
        /*0116*/ 	.short	(.L_47 - .L_46)
	.align		4
.L_46:
        /*0118*/ 	.word	index@($__internal_0_$__cuda_sm3x_div_rn_noftz_f32_slowpath)
        /*011c*/ 	.word	0x00000000


	//----- nvinfo : EIATTR_FRAME_SIZE
	.align		4
.L_47:
        /*0120*/ 	.byte	0x04, 0x11
        /*0122*/ 	.short	(.L_49 - .L_48)
	.align		4
.L_48:
        /*0124*/ 	.word	index@(softmax)
        /*0128*/ 	.word	0x00000000


	//----- nvinfo : EIATTR_REGCOUNT
	.align		4
.L_49:
        /*012c*/ 	.byte	0x04, 0x2f
        /*012e*/ 	.short	(.L_51 - .L_50)
	.align		4
.L_50:
        /*0130*/ 	.word	index@(argmax)
        /*0134*/ 	.word	0x0000001f


	//----- nvinfo : EIATTR_FRAME_SIZE
	.align		4
.L_51:
        /*0138*/ 	.byte	0x04, 0x11
        /*013a*/ 	.short	(.L_53 - .L_52)
	.align		4
.L_52:
        /*013c*/ 	.word	index@(argmax)
        /*0140*/ 	.word	0x00000000


	//----- nvinfo : EIATTR_MIN_STACK_SIZE
	.align		4
.L_53:
        /*0144*/ 	.byte	0x04, 0x12
        /*0146*/ 	.short	(.L_55 - .L_54)
	.align		4
.L_54:
        /*0148*/ 	.word	index@(argmax)
        /*014c*/ 	.word	0x00000000


	//----- nvinfo : EIATTR_MIN_STACK_SIZE
	.align		4
.L_55:
        /*0150*/ 	.byte	0x04, 0x12
        /*0152*/ 	.short	(.L_57 - .L_56)
	.align		4
.L_56:
        /*0154*/ 	.word	index@(softmax)
        /*0158*/ 	.word	0x00000000


	//----- nvinfo : EIATTR_MIN_STACK_SIZE
	.align		4
.L_57:
        /*015c*/ 	.byte	0x04, 0x12
        /*015e*/ 	.short	(.L_59 - .L_58)
	.align		4
.L_58:
        /*0160*/ 	.word	index@(rr_3)
        /*0164*/ 	.word	0x00000000


	//----- nvinfo : EIATTR_MIN_STACK_SIZE
	.align		4
.L_59:
        /*0168*/ 	.byte	0x04, 0x12
        /*016a*/ 	.short	(.L_61 - .L_60)
	.align		4
.L_60:
        /*016c*/ 	.word	index@(rr_2)
        /*0170*/ 	.word	0x00000000


	//----- nvinfo : EIATTR_MIN_STACK_SIZE
	.align		4
.L_61:
        /*0174*/ 	.byte	0x04, 0x12
        /*0176*/ 	.short	(.L_63 - .L_62)
	.align		4
.L_62:
        /*0178*/ 	.word	index@(rr_1)
        /*017c*/ 	.word	0x00000000


	//----- nvinfo : EIATTR_MIN_STACK_SIZE
	.align		4
.L_63:
        /*0180*/ 	.byte	0x04, 0x12
        /*0182*/ 	.short	(.L_65 - .L_64)
	.align		4
.L_64:
        /*0184*/ 	.word	index@(rr_1_1)
        /*0188*/ 	.word	0x00000000


	//----- nvinfo : EIATTR_MIN_STACK_SIZE
	.align		4
.L_65:
        /*018c*/ 	.byte	0x04, 0x12
        /*018e*/ 	.short	(.L_67 - .L_66)
	.align		4
.L_66:
        /*0190*/ 	.word	index@(rr_1_0)
        /*0194*/ 	.word	0x00000000


	//----- nvinfo : EIATTR_MIN_STACK_SIZE
	.align		4
.L_67:
        /*0198*/ 	.byte	0x04, 0x12
        /*019a*/ 	.short	(.L_69 - .L_68)
	.align		4
.L_68:
        /*019c*/ 	.word	index@(nb_4)
        /*01a0*/ 	.word	0x00000000


	//----- nvinfo : EIATTR_MIN_STACK_SIZE
	.align		4
.L_69:
        /*01a4*/ 	.byte	0x04, 0x12
        /*01a6*/ 	.short	(.L_71 - .L_70)
	.align		4
.L_70:
        /*01a8*/ 	.word	index@(nb_3)
        /*01ac*/ 	.word	0x00000000


	//----- nvinfo : EIATTR_MIN_STACK_SIZE
	.align		4
.L_71:
        /*01b0*/ 	.byte	0x04, 0x12
        /*01b2*/ 	.short	(.L_73 - .L_72)
	.align		4
.L_72:
        /*01b4*/ 	.word	index@(nb_2)
        /*01b8*/ 	.word	0x00000000


	//----- nvinfo : EIATTR_MIN_STACK_SIZE
	.align		4
.L_73:
        /*01bc*/ 	.byte	0x04, 0x12
        /*01be*/ 	.short	(.L_75 - .L_74)
	.align		4
.L_74:
        /*01c0*/ 	.word	index@(nb_1)
        /*01c4*/ 	.word	0x00000000
.L_75:


//--------------------- .nv.compat                --------------------------
	.section	.nv.compat,"",@"SHT_CUDA_COMPAT_INFO"
	.align	4
        /*0000*/ 	.byte	0x02, 0x09, 0x00, 0x00, 0x02, 0x02, 0x01, 0x00, 0x02, 0x05, 0x05, 0x00, 0x03, 0x07, 0x01, 0x01
        /*0010*/ 	.byte	0x02, 0x03, 0x00, 0x00, 0x02, 0x06, 0x01, 0x00, 0x04, 0x0b, 0x08, 0x00, 0x01, 0x00, 0x00, 0x00
        /*0020*/ 	.byte	0x00, 0x00, 0x00, 0x00


//--------------------- .nv.info.argmax           --------------------------
	.section	.nv.info.argmax,"",@"SHT_CUDA_INFO"
	.sectionflags	@""
	.align	4


	//----- nvinfo : EIATTR_CUDA_API_VERSION
	.align		4
        /*0000*/ 	.byte	0x04, 0x37
        /*0002*/ 	.short	(.L_77 - .L_76)
.L_76:
        /*0004*/ 	.word	0x00000082


	//----- nvinfo : EIATTR_KPARAM_INFO
	.align		4
.L_77:
        /*0008*/ 	.byte	0x04, 0x17
        /*000a*/ 	.short	(.L_79 - .L_78)
.L_78:
        /*000c*/ 	.word	0x00000000
        /*0010*/ 	.short	0x0004
        /*0012*/ 	.short	0x001c
        /*0014*/ 	.byte	0x00, 0xf0, 0x11, 0x00


	//----- nvinfo : EIATTR_KPARAM_INFO
	.align		4
.L_79:
        /*0018*/ 	.byte	0x04, 0x17
        /*001a*/ 	.short	(.L_81 - .L_80)
.L_80:
        /*001c*/ 	.word	0x00000000
        /*0020*/ 	.short	0x0003
        /*0022*/ 	.short	0x0018
        /*0024*/ 	.byte	0x00, 0xf0, 0x11, 0x00


	//----- nvinfo : EIATTR_KPARAM_INFO
	.align		4
.L_81:
        /*0028*/ 	.byte	0x04, 0x17
        /*002a*/ 	.short	(.L_83 - .L_82)
.L_82:
        /*002c*/ 	.word	0x00000000
        /*0030*/ 	.short	0x0002
        /*0032*/ 	.short	0x0010
        /*0034*/ 	.byte	0x00, 0xf5, 0x21, 0x00


	//----- nvinfo : EIATTR_KPARAM_INFO
	.align		4
.L_83:
        /*0038*/ 	.byte	0x04, 0x17
        /*003a*/ 	.short	(.L_85 - .L_84)
.L_84:
        /*003c*/ 	.word	0x00000000
        /*0040*/ 	.short	0x0001
        /*0042*/ 	.short	0x0008
        /*0044*/ 	.byte	0x00, 0xf5, 0x21, 0x00


	//----- nvinfo : EIATTR_KPARAM_INFO
	.align		4
.L_85:
        /*0048*/ 	.byte	0x04, 0x17
        /*004a*/ 	.short	(.L_87 - .L_86)
.L_86:
        /*004c*/ 	.word	0x00000000
        /*0050*/ 	.short	0x0000
        /*0052*/ 	.short	0x0000
        /*0054*/ 	.byte	0x00, 0xf5, 0x21, 0x00


	//----- nvinfo : EIATTR_SPARSE_MMA_MASK
	.align		4
.L_87:
        /*0058*/ 	.byte	0x03, 0x50
        /*005a*/ 	.short	0x0000


	//----- nvinfo : EIATTR_MAXREG_COUNT
	.align		4
        /*005c*/ 	.byte	0x03, 0x1b
        /*005e*/ 	.short	0x00ff


	//----- nvinfo : EIATTR_MERCURY_ISA_VERSION
	.align		4
        /*0060*/ 	.byte	0x03, 0x5f
        /*0062*/ 	.short	0x0101


	//----- nvinfo : EIATTR_VRC_CTA_INIT_COUNT
	.align		4
        /*0064*/ 	.byte	0x02, 0x4a
	.zero		1
	.zero		1


	//----- nvinfo : EIATTR_EXIT_INSTR_OFFSETS
	.align		4
        /*0068*/ 	.byte	0x04, 0x1c
        /*006a*/ 	.short	(.L_89 - .L_88)


	//   ....[0]....
.L_88:
        /*006c*/ 	.word	0x00000070


	//   ....[1]....
        /*0070*/ 	.word	0x00000140


	//   ....[2]....
        /*0074*/ 	.word	0x000010b0


	//----- nvinfo : EIATTR_CRS_STACK_SIZE
	.align		4
.L_89:
        /*0078*/ 	.byte	0x04, 0x1e
        /*007a*/ 	.short	(.L_91 - .L_90)
.L_90:
        /*007c*/ 	.word	0x00000000


	//----- nvinfo : EIATTR_CBANK_PARAM_SIZE
	.align		4
.L_91:
        /*0080*/ 	.byte	0x03, 0x19
        /*0082*/ 	.short	0x0020


	//----- nvinfo : EIATTR_PARAM_CBANK
	.align		4
        /*0084*/ 	.byte	0x04, 0x0a
        /*0086*/ 	.short	(.L_93 - .L_92)
	.align		4
.L_92:
        /*0088*/ 	.word	index@(.nv.constant0.argmax)
        /*008c*/ 	.short	0x0380
        /*008e*/ 	.short	0x0020


	//----- nvinfo : EIATTR_SW_WAR
	.align		4
.L_93:
        /*0090*/ 	.byte	0x04, 0x36
        /*0092*/ 	.short	(.L_95 - .L_94)
.L_94:
        /*0094*/ 	.word	0x00000008
.L_95:


//--------------------- .nv.info.softmax          --------------------------
	.section	.nv.info.softmax,"",@"SHT_CUDA_INFO"
	.sectionflags	@""
	.align	4


	//----- nvinfo : EIATTR_CUDA_API_VERSION
	.align		4
        /*0000*/ 	.byte	0x04, 0x37
        /*0002*/ 	.short	(.L_97 - .L_96)
.L_96:
        /*0004*/ 	.word	0x00000082


	//----- nvinfo : EIATTR_KPARAM_INFO
	.align		4
.L_97:
        /*0008*/ 	.byte	0x04, 0x17
        /*000a*/ 	.short	(.L_99 - .L_98)
.L_98:
        /*000c*/ 	.word	0x00000000
        /*0010*/ 	.short	0x0002
        /*0012*/ 	.short	0x000c
        /*0014*/ 	.byte	0x00, 0xf0, 0x11, 0x00


	//----- nvinfo : EIATTR_KPARAM_INFO
	.align		4
.L_99:
        /*0018*/ 	.byte	0x04, 0x17
        /*001a*/ 	.short	(.L_101 - .L_100)
.L_100:
        /*001c*/ 	.word	0x00000000
        /*0020*/ 	.short	0x0001
        /*0022*/ 	.short	0x0008
        /*0024*/ 	.byte	0x00, 0xf0, 0x11, 0x00


	//----- nvinfo : EIATTR_KPARAM_INFO
	.align		4
.L_101:
        /*0028*/ 	.byte	0x04, 0x17
        /*002a*/ 	.short	(.L_103 - .L_102)
.L_102:
        /*002c*/ 	.word	0x00000000
        /*0030*/ 	.short	0x0000
        /*0032*/ 	.short	0x0000
        /*0034*/ 	.byte	0x00, 0xf5, 0x21, 0x00


	//----- nvinfo : EIATTR_SPARSE_MMA_MASK
	.align		4
.L_103:
        /*0038*/ 	.byte	0x03, 0x50
        /*003a*/ 	.short	0x0000


	//----- nvinfo : EIATTR_MAXREG_COUNT
	.align		4
        /*003c*/ 	.byte	0x03, 0x1b
        /*003e*/ 	.short	0x00ff


	//----- nvinfo : EIATTR_MERCURY_ISA_VERSION
	.align		4
        /*0040*/ 	.byte	0x03, 0x5f
        /*0042*/ 	.short	0x0101


	//----- nvinfo : EIATTR_VRC_CTA_INIT_COUNT
	.align		4
        /*0044*/ 	.byte	0x02, 0x4a
	.zero		1
	.zero		1


	//----- nvinfo : EIATTR_EXIT_INSTR_OFFSETS
	.align		4
        /*0048*/ 	.byte	0x04, 0x1c
        /*004a*/ 	.short	(.L_105 - .L_104)


	//   ....[0]....
.L_104:
        /*004c*/ 	.word	0x00000070


	//   ....[1]....
        /*0050*/ 	.word	0x000000a0


	//   ....[2]....
        /*0054*/ 	.word	0x000025f0


	//----- nvinfo : EIATTR_CRS_STACK_SIZE
	.align		4
.L_105:
        /*0058*/ 	.byte	0x04, 0x1e
        /*005a*/ 	.short	(.L_107 - .L_106)
.L_106:
        /*005c*/ 	.word	0x00000000


	//----- nvinfo : EIATTR_CBANK_PARAM_SIZE
	.align		4
.L_107:
        /*0060*/ 	.byte	0x03, 0x19
        /*0062*/ 	.short	0x0010


	//----- nvinfo : EIATTR_PARAM_CBANK
	.align		4
        /*0064*/ 	.byte	0x04, 0x0a
        /*0066*/ 	.short	(.L_109 - .L_108)
	.align		4
.L_108:
        /*0068*/ 	.word	index@(.nv.constant0.softmax)
        /*006c*/ 	.short	0x0380
        /*006e*/ 	.short	0x0010


	//----- nvinfo : EIATTR_SW_WAR
	.align		4
.L_109:
        /*0070*/ 	.byte	0x04, 0x36
        /*0072*/ 	.short	(.L_111 - .L_110)
.L_110:
        /*0074*/ 	.word	0x00000008
.L_111:


//--------------------- .nv.info.rr_3             --------------------------
	.section	.nv.info.rr_3,"",@"SHT_CUDA_INFO"
	.sectionflags	@""
	.align	4


	//----- nvinfo : EIATTR_CUDA_API_VERSION
	.align		4
        /*0000*/ 	.byte	0x04, 0x37
        /*0002*/ 	.short	(.L_113 - .L_112)
.L_112:
        /*0004*/ 	.word	0x00000082


	//----- nvinfo : EIATTR_KPARAM_INFO
	.align		4
.L_113:
        /*0008*/ 	.byte	0x04, 0x17
        /*000a*/ 	.short	(.L_115 - .L_114)
.L_114:
        /*000c*/ 	.word	0x00000000
        /*0010*/ 	.short	0x0003
        /*0012*/ 	.short	0x0014
        /*0014*/ 	.byte	0x00, 0xf0, 0x11, 0x00


	//----- nvinfo : EIATTR_KPARAM_INFO
	.align		4
.L_115:
        /*0018*/ 	.byte	0x04, 0x17
        /*001a*/ 	.short	(.L_117 - .L_116)
.L_116:
        /*001c*/ 	.word	0x00000000
        /*0020*/ 	.short	0x0002
        /*0022*/ 	.short	0x0010
        /*0024*/ 	.byte	0x00, 0xf0, 0x11, 0x00


	//----- nvinfo : EIATTR_KPARAM_INFO
	.align		4
.L_117:
        /*0028*/ 	.byte	0x04, 0x17
        /*002a*/ 	.short	(.L_119 - .L_118)
.L_118:
        /*002c*/ 	.word	0x00000000
        /*0030*/ 	.short	0x0001
        /*0032*/ 	.short	0x0008
        /*0034*/ 	.byte	0x00, 0xf5, 0x21, 0x00


	//----- nvinfo : EIATTR_KPARAM_INFO
	.align		4
.L_119:
        /*0038*/ 	.byte	0x04, 0x17
        /*003a*/ 	.short	(.L_121 - .L_120)
.L_120:
        /*003c*/ 	.word	0x00000000
        /*0040*/ 	.short	0x0000
        /*0042*/ 	.short	0x0000
        /*0044*/ 	.byte	0x00, 0xf5, 0x21, 0x00


	//----- nvinfo : EIATTR_SPARSE_MMA_MASK
	.align		4
.L_121:
        /*0048*/ 	.byte	0x03, 0x50
        /*004a*/ 	.short	0x0000


	//----- nvinfo : EIATTR_MAXREG_COUNT
	.align		4
        /*004c*/ 	.byte	0x03, 0x1b
        /*004e*/ 	.short	0x00ff


	//----- nvinfo : EIATTR_MERCURY_ISA_VERSION
	.align		4
        /*0050*/ 	.byte	0x03, 0x5f
        /*0052*/ 	.short	0x0101


	//----- nvinfo : EIATTR_VRC_CTA_INIT_COUNT
	.align		4
        /*0054*/ 	.byte	0x02, 0x4a
	.zero		1
	.zero		1


	//----- nvinfo : EIATTR_EXIT_INSTR_OFFSETS
	.align		4
        /*0058*/ 	.byte	0x04, 0x1c
        /*005a*/ 	.short	(.L_123 - .L_122)


	//   ....[0]....
.L_122:
        /*005c*/ 	.word	0x00000070


	//   ....[1]....
        /*0060*/ 	.word	0x000000a0


	//   ....[2]....
        /*0064*/ 	.word	0x00000cd0


	//----- nvinfo : EIATTR_CRS_STACK_SIZE
	.align		4
.L_123:
        /*0068*/ 	.byte	0x04, 0x1e
        /*006a*/ 	.short	(.L_125 - .L_124)
.L_124:
        /*006c*/ 	.word	0x00000000


	//----- nvinfo : EIATTR_CBANK_PARAM_SIZE
	.align		4
.L_125:
        /*0070*/ 	.byte	0x03, 0x19
        /*0072*/ 	.short	0x0018


	//----- nvinfo : EIATTR_PARAM_CBANK
	.align		4
        /*0074*/ 	.byte	0x04, 0x0a
        /*0076*/ 	.short	(.L_127 - .L_126)
	.align		4
.L_126:
        /*0078*/ 	.word	index@(.nv.constant0.rr_3)
        /*007c*/ 	.short	0x0380
        /*007e*/ 	.short	0x0018


	//----- nvinfo : EIATTR_SW_WAR
	.align		4
.L_127:
        /*0080*/ 	.byte	0x04, 0x36
        /*0082*/ 	.short	(.L_129 - .L_128)
.L_128:
        /*0084*/ 	.word	0x00000008
.L_129:


//--------------------- .nv.info.rr_2             --------------------------
	.section	.nv.info.rr_2,"",@"SHT_CUDA_INFO"
	.sectionflags	@""
	.align	4


	//----- nvinfo : EIATTR_CUDA_API_VERSION
	.align		4
        /*0000*/ 	.byte	0x04, 0x37
        /*0002*/ 	.short	(.L_131 - .L_130)
.L_130:
        /*0004*/ 	.word	0x00000082


	//----- nvinfo : EIATTR_KPARAM_INFO
	.align		4
.L_131:
        /*0008*/ 	.byte	0x04, 0x17
        /*000a*/ 	.short	(.L_133 - .L_132)
.L_132:
        /*000c*/ 	.word	0x00000000
        /*0010*/ 	.short	0x0005
        /*0012*/ 	.short	0x0020
        /*0014*/ 	.byte	0x00, 0xf0, 0x11, 0x00


	//----- nvinfo : EIATTR_KPARAM_INFO
	.align		4
.L_133:
        /*0018*/ 	.byte	0x04, 0x17
        /*001a*/ 	.short	(.L_135 - .L_134)
.L_134:
        /*001c*/ 	.word	0x00000000
        /*0020*/ 	.short	0x0004
        /*0022*/ 	.short	0x001c
        /*0024*/ 	.byte	0x00, 0xf0, 0x11, 0x00


	//----- nvinfo : EIATTR_KPARAM_INFO
	.align		4
.L_135:
        /*0028*/ 	.byte	0x04, 0x17
        /*002a*/ 	.short	(.L_137 - .L_136)
.L_136:
        /*002c*/ 	.word	0x00000000
        /*0030*/ 	.short	0x0003
        /*0032*/ 	.short	0x0018
        /*0034*/ 	.byte	0x00, 0xf0, 0x11, 0x00


	//----- nvinfo : EIATTR_KPARAM_INFO
	.align		4
.L_137:
        /*0038*/ 	.byte	0x04, 0x17
        /*003a*/ 	.short	(.L_139 - .L_138)
.L_138:
        /*003c*/ 	.word	0x00000000
        /*0040*/ 	.short	0x0002
        /*0042*/ 	.short	0x0010
        /*0044*/ 	.byte	0x00, 0xf5, 0x21, 0x00


	//----- nvinfo : EIATTR_KPARAM_INFO
	.align		4
.L_139:
        /*0048*/ 	.byte	0x04, 0x17
        /*004a*/ 	.short	(.L_141 - .L_140)
.L_140:
        /*004c*/ 	.word	0x00000000
        /*0050*/ 	.short	0x0001
        /*0052*/ 	.short	0x0008
        /*0054*/ 	.byte	0x00, 0xf5, 0x21, 0x00


	//----- nvinfo : EIATTR_KPARAM_INFO
	.align		4
.L_141:
        /*0058*/ 	.byte	0x04, 0x17
        /*005a*/ 	.short	(.L_143 - .L_142)
.L_142:
        /*005c*/ 	.word	0x00000000
        /*0060*/ 	.short	0x0000
        /*0062*/ 	.short	0x0000
        /*0064*/ 	.byte	0x00, 0xf5, 0x21, 0x00


	//----- nvinfo : EIATTR_SPARSE_MMA_MASK
	.align		4
.L_143:
        /*0068*/ 	.byte	0x03, 0x50
        /*006a*/ 	.short	0x0000


	//----- nvinfo : EIATTR_MAXREG_COUNT
	.align		4
        /*006c*/ 	.byte	0x03, 0x1b
        /*006e*/ 	.short	0x00ff


	//----- nvinfo : EIATTR_MERCURY_ISA_VERSION
	.align		4
        /*0070*/ 	.byte	0x03, 0x5f
        /*0072*/ 	.short	0x0101


	//----- nvinfo : EIATTR_VRC_CTA_INIT_COUNT
	.align		4
        /*0074*/ 	.byte	0x02, 0x4a
	.zero		1
	.zero		1


	//----- nvinfo : EIATTR_EXIT_INSTR_OFFSETS
	.align		4
        /*0078*/ 	.byte	0x04, 0x1c
        /*007a*/ 	.short	(.L_145 - .L_144)


	//   ....[0]....
.L_144:
        /*007c*/ 	.word	0x00000070


	//   ....[1]....
        /*0080*/ 	.word	0x000000c0


	//   ....[2]....
        /*0084*/ 	.word	0x000009f0


	//----- nvinfo : EIATTR_CRS_STACK_SIZE
	.align		4
.L_145:
        /*0088*/ 	.byte	0x04, 0x1e
        /*008a*/ 	.short	(.L_147 - .L_146)
.L_146:
        /*008c*/ 	.word	0x00000000


	//----- nvinfo : EIATTR_CBANK_PARAM_SIZE
	.align		4
.L_147:
        /*0090*/ 	.byte	0x03, 0x19
        /*0092*/ 	.short	0x0024


	//----- nvinfo : EIATTR_PARAM_CBANK
	.align		4
        /*0094*/ 	.byte	0x04, 0x0a
        /*0096*/ 	.short	(.L_149 - .L_148)
	.align		4
.L_148:
        /*0098*/ 	.word	index@(.nv.constant0.rr_2)
        /*009c*/ 	.short	0x0380
        /*009e*/ 	.short	0x0024


	//----- nvinfo : EIATTR_SW_WAR
	.align		4
.L_149:
        /*00a0*/ 	.byte	0x04, 0x36
        /*00a2*/ 	.short	(.L_151 - .L_150)
.L_150:
        /*00a4*/ 	.word	0x00000008
.L_151:


//--------------------- .nv.info.rr_1             --------------------------
	.section	.nv.info.rr_1,"",@"SHT_CUDA_INFO"
	.sectionflags	@""
	.align	4


	//----- nvinfo : EIATTR_CUDA_API_VERSION
	.align		4
        /*0000*/ 	.byte	0x04, 0x37
        /*0002*/ 	.short	(.L_153 - .L_152)
.L_152:
        /*0004*/ 	.word	0x00000082


	//----- nvinfo : EIATTR_KPARAM_INFO
	.align		4
.L_153:
        /*0008*/ 	.byte	0x04, 0x17
        /*000a*/ 	.short	(.L_155 - .L_154)
.L_154:
        /*000c*/ 	.word	0x00000000
        /*0010*/ 	.short	0x0003
        /*0012*/ 	.short	0x0014
        /*0014*/ 	.byte	0x00, 0xf0, 0x11, 0x00


	//----- nvinfo : EIATTR_KPARAM_INFO
	.align		4
.L_155:
        /*0018*/ 	.byte	0x04, 0x17
        /*001a*/ 	.short	(.L_157 - .L_156)
.L_156:
        /*001c*/ 	.word	0x00000000
        /*0020*/ 	.short	0x0002
        /*0022*/ 	.short	0x0010
        /*0024*/ 	.byte	0x00, 0xf0, 0x11, 0x00


	//----- nvinfo : EIATTR_KPARAM_INFO
	.align		4
.L_157:
        /*0028*/ 	.byte	0x04, 0x17
        /*002a*/ 	.short	(.L_159 - .L_158)
.L_158:
        /*002c*/ 	.word	0x00000000
        /*0030*/ 	.short	0x0001
        /*0032*/ 	.short	0x0008
        /*0034*/ 	.byte	0x00, 0xf5, 0x21, 0x00


	//----- nvinfo : EIATTR_KPARAM_INFO
	.align		4
.L_159:
        /*0038*/ 	.byte	0x04, 0x17
        /*003a*/ 	.short	(.L_161 - .L_160)
.L_160:
        /*003c*/ 	.word	0x00000000
        /*0040*/ 	.short	0x0000
        /*0042*/ 	.short	0x0000
        /*0044*/ 	.byte	0x00, 0xf5, 0x21, 0x00


	//----- nvinfo : EIATTR_SPARSE_MMA_MASK
	.align		4
.L_161:
        /*0048*/ 	.byte	0x03, 0x50
        /*004a*/ 	.short	0x0000


	//----- nvinfo : EIATTR_MAXREG_COUNT
	.align		4
        /*004c*/ 	.byte	0x03, 0x1b
        /*004e*/ 	.short	0x00ff


	//----- nvinfo : EIATTR_MERCURY_ISA_VERSION
	.align		4
        /*0050*/ 	.byte	0x03, 0x5f
        /*0052*/ 	.short	0x0101


	//----- nvinfo : EIATTR_VRC_CTA_INIT_COUNT
	.align		4
        /*0054*/ 	.byte	0x02, 0x4a
	.zero		1
	.zero		1


	//----- nvinfo : EIATTR_EXIT_INSTR_OFFSETS
	.align		4
        /*0058*/ 	.byte	0x04, 0x1c
        /*005a*/ 	.short	(.L_163 - .L_162)


	//   ....[0]....
.L_162:
        /*005c*/ 	.word	0x00000070


	//   ....[1]....
        /*0060*/ 	.word	0x000000a0


	//   ....[2]....
        /*0064*/ 	.word	0x00002200


	//----- nvinfo : EIATTR_CRS_STACK_SIZE
	.align		4
.L_163:
        /*0068*/ 	.byte	0x04, 0x1e
        /*006a*/ 	.short	(.L_165 - .L_164)
.L_164:
        /*006c*/ 	.word	0x00000000


	//----- nvinfo : EIATTR_CBANK_PARAM_SIZE
	.align		4
.L_165:
        /*0070*/ 	.byte	0x03, 0x19
        /*0072*/ 	.short	0x0018


	//----- nvinfo : EIATTR_PARAM_CBANK
	.align		4
        /*0074*/ 	.byte	0x04, 0x0a
        /*0076*/ 	.short	(.L_167 - .L_166)
	.align		4
.L_166:
        /*0078*/ 	.word	index@(.nv.constant0.rr_1)
        /*007c*/ 	.short	0x0380
        /*007e*/ 	.short	0x0018


	//----- nvinfo : EIATTR_SW_WAR
	.align		4
.L_167:
        /*0080*/ 	.byte	0x04, 0x36
        /*0082*/ 	.short	(.L_169 - .L_168)
.L_168:
        /*0084*/ 	.word	0x00000008
.L_169:


//--------------------- .nv.info.rr_1_1           --------------------------
	.section	.nv.info.rr_1_1,"",@"SHT_CUDA_INFO"
	.sectionflags	@""
	.align	4


	//----- nvinfo : EIATTR_CUDA_API_VERSION
	.align		4
        /*0000*/ 	.byte	0x04, 0x37
        /*0002*/ 	.short	(.L_171 - .L_170)
.L_170:
        /*0004*/ 	.word	0x00000082


	//----- nvinfo : EIATTR_KPARAM_INFO
	.align		4
.L_171:
        /*0008*/ 	.byte	0x04, 0x17
        /*000a*/ 	.short	(.L_173 - .L_172)
.L_172:
        /*000c*/ 	.word	0x00000000
        /*0010*/ 	.short	0x0005
        /*0012*/ 	.short	0x0024
        /*0014*/ 	.byte	0x00, 0xf0, 0x11, 0x00


	//----- nvinfo : EIATTR_KPARAM_INFO
	.align		4
.L_173:
        /*0018*/ 	.byte	0x04, 0x17
        /*001a*/ 	.short	(.L_175 - .L_174)
.L_174:
        /*001c*/ 	.word	0x00000000
        /*0020*/ 	.short	0x0004
        /*0022*/ 	.short	0x0020
        /*0024*/ 	.byte	0x00, 0xf0, 0x11, 0x00


	//----- nvinfo : EIATTR_KPARAM_INFO
	.align		4
.L_175:
        /*0028*/ 	.byte	0x04, 0x17
        /*002a*/ 	.short	(.L_177 - .L_176)
.L_176:
        /*002c*/ 	.word	0x00000000
        /*0030*/ 	.short	0x0003
        /*0032*/ 	.short	0x0018
        /*0034*/ 	.byte	0x00, 0xf5, 0x21, 0x00


	//----- nvinfo : EIATTR_KPARAM_INFO
	.align		4
.L_177:
        /*0038*/ 	.byte	0x04, 0x17
        /*003a*/ 	.short	(.L_179 - .L_178)
.L_178:
        /*003c*/ 	.word	0x00000000
        /*0040*/ 	.short	0x0002
        /*0042*/ 	.short	0x0010
        /*0044*/ 	.byte	0x00, 0xf5, 0x21, 0x00


	//----- nvinfo : EIATTR_KPARAM_INFO
	.align		4
.L_179:
        /*0048*/ 	.byte	0x04, 0x17
        /*004a*/ 	.short	(.L_181 - .L_180)
.L_180:
        /*004c*/ 	.word	0x00000000
        /*0050*/ 	.short	0x0001
        /*0052*/ 	.short	0x0008
        /*0054*/ 	.byte	0x00, 0xf5, 0x21, 0x00


	//----- nvinfo : EIATTR_KPARAM_INFO
	.align		4
.L_181:
        /*0058*/ 	.byte	0x04, 0x17
        /*005a*/ 	.short	(.L_183 - .L_182)
.L_182:
        /*005c*/ 	.word	0x00000000
        /*0060*/ 	.short	0x0000
        /*0062*/ 	.short	0x0000
        /*0064*/ 	.byte	0x00, 0xf5, 0x21, 0x00


	//----- nvinfo : EIATTR_SPARSE_MMA_MASK
	.align		4
.L_183:
        /*0068*/ 	.byte	0x03, 0x50
        /*006a*/ 	.short	0x0000


	//----- nvinfo : EIATTR_MAXREG_COUNT
	.align		4
        /*006c*/ 	.byte	0x03, 0x1b
        /*006e*/ 	.short	0x00ff


	//----- nvinfo : EIATTR_MERCURY_ISA_VERSION
	.align		4
        /*0070*/ 	.byte	0x03, 0x5f
        /*0072*/ 	.short	0x0101


	//----- nvinfo : EIATTR_VRC_CTA_INIT_COUNT
	.align		4
        /*0074*/ 	.byte	0x02, 0x4a
	.zero		1
	.zero		1


	//----- nvinfo : EIATTR_EXIT_INSTR_OFFSETS
	.align		4
        /*0078*/ 	.byte	0x04, 0x1c
        /*007a*/ 	.short	(.L_185 - .L_184)


	//   ....[0]....
.L_184:
        /*007c*/ 	.word	0x00000070


	//   ....[1]....
        /*0080*/ 	.word	0x00000680


	//----- nvinfo : EIATTR_CRS_STACK_SIZE
	.align		4
.L_185:
        /*0084*/ 	.byte	0x04, 0x1e
        /*0086*/ 	.short	(.L_187 - .L_186)
.L_186:
        /*0088*/ 	.word	0x00000000


	//----- nvinfo : EIATTR_CBANK_PARAM_SIZE
	.align		4
.L_187:
        /*008c*/ 	.byte	0x03, 0x19
        /*008e*/ 	.short	0x0028


	//----- nvinfo : EIATTR_PARAM_CBANK
	.align		4
        /*0090*/ 	.byte	0x04, 0x0a
        /*0092*/ 	.short	(.L_189 - .L_188)
	.align		4
.L_188:
        /*0094*/ 	.word	index@(.nv.constant0.rr_1_1)
        /*0098*/ 	.short	0x0380
        /*009a*/ 	.short	0x0028


	//----- nvinfo : EIATTR_SW_WAR
	.align		4
.L_189:
        /*009c*/ 	.byte	0x04, 0x36
        /*009e*/ 	.short	(.L_191 - .L_190)
.L_190:
        /*00a0*/ 	.word	0x00000008
.L_191:


//--------------------- .nv.info.rr_1_0           --------------------------
	.section	.nv.info.rr_1_0,"",@"SHT_CUDA_INFO"
	.sectionflags	@""
	.align	4


	//----- nvinfo : EIATTR_CUDA_API_VERSION
	.align		4
        /*0000*/ 	.byte	0x04, 0x37
        /*0002*/ 	.short	(.L_193 - .L_192)
.L_192:
        /*0004*/ 	.word	0x00000082


	//----- nvinfo : EIATTR_KPARAM_INFO
	.align		4
.L_193:
        /*0008*/ 	.byte	0x04, 0x17
        /*000a*/ 	.short	(.L_195 - .L_194)
.L_194:
        /*000c*/ 	.word	0x00000000
        /*0010*/ 	.short	0x0004
        /*0012*/ 	.short	0x001c
        /*0014*/ 	.byte	0x00, 0xf0, 0x11, 0x00


	//----- nvinfo : EIATTR_KPARAM_INFO
	.align		4
.L_195:
        /*0018*/ 	.byte	0x04, 0x17
        /*001a*/ 	.short	(.L_197 - .L_196)
.L_196:
        /*001c*/ 	.word	0x00000000
        /*0020*/ 	.short	0x0003
        /*0022*/ 	.short	0x0018
        /*0024*/ 	.byte	0x00, 0xf0, 0x11, 0x00


	//----- nvinfo : EIATTR_KPARAM_INFO
	.align		4
.L_197:
        /*0028*/ 	.byte	0x04, 0x17
        /*002a*/ 	.short	(.L_199 - .L_198)
.L_198:
        /*002c*/ 	.word	0x00000000
        /*0030*/ 	.short	0x0002
        /*0032*/ 	.short	0x0010
        /*0034*/ 	.byte	0x00, 0xf5, 0x21, 0x00


	//----- nvinfo : EIATTR_KPARAM_INFO
	.align		4
.L_199:
        /*0038*/ 	.byte	0x04, 0x17
        /*003a*/ 	.short	(.L_201 - .L_200)
.L_200:
        /*003c*/ 	.word	0x00000000
        /*0040*/ 	.short	0x0001
        /*0042*/ 	.short	0x0008
        /*0044*/ 	.byte	0x00, 0xf5, 0x21, 0x00


	//----- nvinfo : EIATTR_KPARAM_INFO
	.align		4
.L_201:
        /*0048*/ 	.byte	0x04, 0x17
        /*004a*/ 	.short	(.L_203 - .L_202)
.L_202:
        /*004c*/ 	.word	0x00000000
        /*0050*/ 	.short	0x0000
        /*0052*/ 	.short	0x0000
        /*0054*/ 	.byte	0x00, 0xf5, 0x21, 0x00


	//----- nvinfo : EIATTR_SPARSE_MMA_MASK
	.align		4
.L_203:
        /*0058*/ 	.byte	0x03, 0x50
        /*005a*/ 	.short	0x0000


	//----- nvinfo : EIATTR_MAXREG_COUNT
	.align		4
        /*005c*/ 	.byte	0x03, 0x1b
        /*005e*/ 	.short	0x00ff


	//----- nvinfo : EIATTR_MERCURY_ISA_VERSION
	.align		4
        /*0060*/ 	.byte	0x03, 0x5f
        /*0062*/ 	.short	0x0101


	//----- nvinfo : EIATTR_COOP_GROUP_MASK_REGIDS
	.align		4
        /*0064*/ 	.byte	0x04, 0x29
        /*0066*/ 	.short	(.L_205 - .L_204)


	//   ....[0]....
.L_204:
        /*0068*/ 	.word	0xffffffff


	//   ....[1]....
        /*006c*/ 	.word	0xffffffff


	//   ....[2]....
        /*0070*/ 	.word	0xffffffff


	//   ....[3]....
        /*0074*/ 	.word	0xffffffff


	//   ....[4]....
        /*0078*/ 	.word	0xffffffff


	//   ....[5]....
        /*007c*/ 	.word	0xffffffff


	//   ....[6]....
        /*0080*/ 	.word	0xffffffff


	//   ....[7]....
        /*0084*/ 	.word	0xffffffff


	//   ....[8]....
        /*0088*/ 	.word	0xffffffff


	//   ....[9]....
        /*008c*/ 	.word	0xffffffff


	//   ....[10]....
        /*0090*/ 	.word	0x0500000e


	//   ....[11]....
        /*0094*/ 	.word	0x0500000e


	//   ....[12]....
        /*0098*/ 	.word	0x0500000e


	//   ....[13]....
        /*009c*/ 	.word	0x0500000e


	//   ....[14]....
        /*00a0*/ 	.word	0x0500000e


	//   ....[15]....
        /*00a4*/ 	.word	0x0500000e


	//   ....[16]....
        /*00a8*/ 	.word	0x0500000e


	//   ....[17]....
        /*00ac*/ 	.word	0x0500000e


	//   ....[18]....
        /*00b0*/ 	.word	0x0500000e


	//   ....[19]....
        /*00b4*/ 	.word	0x0500000e


	//----- nvinfo : EIATTR_COOP_GROUP_INSTR_OFFSETS
	.align		4
.L_205:
        /*00b8*/ 	.byte	0x04, 0x28
        /*00ba*/ 	.short	(.L_207 - .L_206)


	//   ....[0]....
.L_206:
        /*00bc*/ 	.word	0x00000260


	//   ....[1]....
        /*00c0*/ 	.word	0x00000270


	//   ....[2]....
        /*00c4*/ 	.word	0x000002a0


	//   ....[3]....
        /*00c8*/ 	.word	0x000002b0


	//   ....[4]....
        /*00cc*/ 	.word	0x000002e0


	//   ....[5]....
        /*00d0*/ 	.word	0x000002f0


	//   ....[6]....
        /*00d4*/ 	.word	0x00000320


	//   ....[7]....
        /*00d8*/ 	.word	0x00000330


	//   ....[8]....
        /*00dc*/ 	.word	0x00000360


	//   ....[9]....
        /*00e0*/ 	.word	0x00000370


	//   ....[10]....
        /*00e4*/ 	.word	0x000004e0


	//   ....[11]....
        /*00e8*/ 	.word	0x00000580


	//   ....[12]....
        /*00ec*/ 	.word	0x000005f0


	//   ....[13]....
        /*00f0*/ 	.word	0x00000660


	//   ....[14]....
        /*00f4*/ 	.word	0x000006d0


	//   ....[15]....
        /*00f8*/ 	.word	0x00000730


	//   ....[16]....
        /*00fc*/ 	.word	0x000007a0


	//   ....[17]....
        /*0100*/ 	.word	0x00000810


	//   ....[18]....
        /*0104*/ 	.word	0x00000880


	//   ....[19]....
        /*0108*/ 	.word	0x000008f0


	//----- nvinfo : EIATTR_VRC_CTA_INIT_COUNT
	.align		4
.L_207:
        /*010c*/ 	.byte	0x02, 0x4a
	.zero		1
	.zero		1


	//----- nvinfo : EIATTR_EXIT_INSTR_OFFSETS
	.align		4
        /*0110*/ 	.byte	0x04, 0x1c
        /*0112*/ 	.short	(.L_209 - .L_208)


	//   ....[0]....
.L_208:
        /*0114*/ 	.word	0x00000070


	//   ....[1]....
        /*0118*/ 	.word	0x00000470


	//----- nvinfo : EIATTR_CRS_STACK_SIZE
	.align		4
.L_209:
        /*011c*/ 	.byte	0x04, 0x1e
        /*011e*/ 	.short	(.L_211 - .L_210)
.L_210:
        /*0120*/ 	.word	0x00000000


	//----- nvinfo : EIATTR_CBANK_PARAM_SIZE
	.align		4
.L_211:
        /*0124*/ 	.byte	0x03, 0x19
        /*0126*/ 	.short	0x0020


	//----- nvinfo : EIATTR_PARAM_CBANK
	.align		4
        /*0128*/ 	.byte	0x04, 0x0a
        /*012a*/ 	.short	(.L_213 - .L_212)
	.align		4
.L_212:
        /*012c*/ 	.word	index@(.nv.constant0.rr_1_0)
        /*0130*/ 	.short	0x0380
        /*0132*/ 	.short	0x0020


	//----- nvinfo : EIATTR_SW_WAR
	.align		4
.L_213:
        /*0134*/ 	.byte	0x04, 0x36
        /*0136*/ 	.short	(.L_215 - .L_214)
.L_214:
        /*0138*/ 	.word	0x00000008
.L_215:


//--------------------- .nv.info.nb_4             --------------------------
	.section	.nv.info.nb_4,"",@"SHT_CUDA_INFO"
	.sectionflags	@""
	.align	4


	//----- nvinfo : EIATTR_CUDA_API_VERSION
	.align		4
        /*0000*/ 	.byte	0x04, 0x37
        /*0002*/ 	.short	(.L_217 - .L_216)
.L_216:
        /*0004*/ 	.word	0x00000082


	//----- nvinfo : EIATTR_KPARAM_INFO
	.align		4
.L_217:
        /*0008*/ 	.byte	0x04, 0x17
        /*000a*/ 	.short	(.L_219 - .L_218)
.L_218:
        /*000c*/ 	.word	0x00000000
        /*0010*/ 	.short	0x0003
        /*0012*/ 	.short	0x0014
        /*0014*/ 	.byte	0x00, 0xf0, 0x11, 0x00


	//----- nvinfo : EIATTR_KPARAM_INFO
	.align		4
.L_219:
        /*0018*/ 	.byte	0x04, 0x17
        /*001a*/ 	.short	(.L_221 - .L_220)
.L_220:
        /*001c*/ 	.word	0x00000000
        /*0020*/ 	.short	0x0002
        /*0022*/ 	.short	0x0010
        /*0024*/ 	.byte	0x00, 0xf0, 0x11, 0x00


	//----- nvinfo : EIATTR_KPARAM_INFO
	.align		4
.L_221:
        /*0028*/ 	.byte	0x04, 0x17
        /*002a*/ 	.short	(.L_223 - .L_222)
.L_222:
        /*002c*/ 	.word	0x00000000
        /*0030*/ 	.short	0x0001
        /*0032*/ 	.short	0x0008
        /*0034*/ 	.byte	0x00, 0xf5, 0x21, 0x00


	//----- nvinfo : EIATTR_KPARAM_INFO
	.align		4
.L_223:
        /*0038*/ 	.byte	0x04, 0x17
        /*003a*/ 	.short	(.L_225 - .L_224)
.L_224:
        /*003c*/ 	.word	0x00000000
        /*0040*/ 	.short	0x0000
        /*0042*/ 	.short	0x0000
        /*0044*/ 	.byte	0x00, 0xf5, 0x21, 0x00


	//----- nvinfo : EIATTR_SPARSE_MMA_MASK
	.align		4
.L_225:
        /*0048*/ 	.byte	0x03, 0x50
        /*004a*/ 	.short	0x0000


	//----- nvinfo : EIATTR_MAXREG_COUNT
	.align		4
        /*004c*/ 	.byte	0x03, 0x1b
        /*004e*/ 	.short	0x00ff


	//----- nvinfo : EIATTR_MERCURY_ISA_VERSION
	.align		4
        /*0050*/ 	.byte	0x03, 0x5f
        /*0052*/ 	.short	0x0101


	//----- nvinfo : EIATTR_VRC_CTA_INIT_COUNT
	.align		4
        /*0054*/ 	.byte	0x02, 0x4a
	.zero		1
	.zero		1


	//----- nvinfo : EIATTR_EXIT_INSTR_OFFSETS
	.align		4
        /*0058*/ 	.byte	0x04, 0x1c
        /*005a*/ 	.short	(.L_227 - .L_226)


	//   ....[0]....
.L_226:
        /*005c*/ 	.word	0x00000070


	//   ....[1]....
        /*0060*/ 	.word	0x000000a0


	//   ....[2]....
        /*0064*/ 	.word	0x00000fb0


	//----- nvinfo : EIATTR_CRS_STACK_SIZE
	.align		4
.L_227:
        /*0068*/ 	.byte	0x04, 0x1e
        /*006a*/ 	.short	(.L_229 - .L_228)
.L_228:
        /*006c*/ 	.word	0x00000000


	//----- nvinfo : EIATTR_CBANK_PARAM_SIZE
	.align		4
.L_229:
        /*0070*/ 	.byte	0x03, 0x19
        /*0072*/ 	.short	0x0018


	//----- nvinfo : EIATTR_PARAM_CBANK
	.align		4
        /*0074*/ 	.byte	0x04, 0x0a
        /*0076*/ 	.short	(.L_231 - .L_230)
	.align		4
.L_230:
        /*0078*/ 	.word	index@(.nv.constant0.nb_4)
        /*007c*/ 	.short	0x0380
        /*007e*/ 	.short	0x0018


	//----- nvinfo : EIATTR_SW_WAR
	.align		4
.L_231:
        /*0080*/ 	.byte	0x04, 0x36
        /*0082*/ 	.short	(.L_233 - .L_232)
.L_232:
        /*0084*/ 	.word	0x00000008
.L_233:


//--------------------- .nv.info.nb_3             --------------------------
	.section	.nv.info.nb_3,"",@"SHT_CUDA_INFO"
	.sectionflags	@""
	.align	4


	//----- nvinfo : EIATTR_CUDA_API_VERSION
	.align		4
        /*0000*/ 	.byte	0x04, 0x37
        /*0002*/ 	.short	(.L_235 - .L_234)
.L_234:
        /*0004*/ 	.word	0x00000082


	//----- nvinfo : EIATTR_KPARAM_INFO
	.align		4
.L_235:
        /*0008*/ 	.byte	0x04, 0x17
        /*000a*/ 	.short	(.L_237 - .L_236)
.L_236:
        /*000c*/ 	.word	0x00000000
        /*0010*/ 	.short	0x0004
        /*0012*/ 	.short	0x001c
        /*0014*/ 	.byte	0x00, 0xf0, 0x11, 0x00


	//----- nvinfo : EIATTR_KPARAM_INFO
	.align		4
.L_237:
        /*0018*/ 	.byte	0x04, 0x17
        /*001a*/ 	.short	(.L_239 - .L_238)
.L_238:
        /*001c*/ 	.word	0x00000000
        /*0020*/ 	.short	0x0003
        /*0022*/ 	.short	0x0018
        /*0024*/ 	.byte	0x00, 0xf0, 0x11, 0x00


	//----- nvinfo : EIATTR_KPARAM_INFO
	.align		4
.L_239:
        /*0028*/ 	.byte	0x04, 0x17
        /*002a*/ 	.short	(.L_241 - .L_240)
.L_240:
        /*002c*/ 	.word	0x00000000
        /*0030*/ 	.short	0x0002
        /*0032*/ 	.short	0x0010
        /*0034*/ 	.byte	0x00, 0xf5, 0x21, 0x00


	//----- nvinfo : EIATTR_KPARAM_INFO
	.align		4
.L_241:
        /*0038*/ 	.byte	0x04, 0x17
        /*003a*/ 	.short	(.L_243 - .L_242)
.L_242:
        /*003c*/ 	.word	0x00000000
        /*0040*/ 	.short	0x0001
        /*0042*/ 	.short	0x0008
        /*0044*/ 	.byte	0x00, 0xf5, 0x21, 0x00


	//----- nvinfo : EIATTR_KPARAM_INFO
	.align		4
.L_243:
        /*0048*/ 	.byte	0x04, 0x17
        /*004a*/ 	.short	(.L_245 - .L_244)
.L_244:
        /*004c*/ 	.word	0x00000000
        /*0050*/ 	.short	0x0000
        /*0052*/ 	.short	0x0000
        /*0054*/ 	.byte	0x00, 0xf5, 0x21, 0x00


	//----- nvinfo : EIATTR_SPARSE_MMA_MASK
	.align		4
.L_245:
        /*0058*/ 	.byte	0x03, 0x50
        /*005a*/ 	.short	0x0000


	//----- nvinfo : EIATTR_MAXREG_COUNT
	.align		4
        /*005c*/ 	.byte	0x03, 0x1b
        /*005e*/ 	.short	0x00ff


	//----- nvinfo : EIATTR_MERCURY_ISA_VERSION
	.align		4
        /*0060*/ 	.byte	0x03, 0x5f
        /*0062*/ 	.short	0x0101


	//----- nvinfo : EIATTR_VRC_CTA_INIT_COUNT
	.align		4
        /*0064*/ 	.byte	0x02, 0x4a
	.zero		1
	.zero		1


	//----- nvinfo : EIATTR_EXIT_INSTR_OFFSETS
	.align		4
        /*0068*/ 	.byte	0x04, 0x1c
        /*006a*/ 	.short	(.L_247 - .L_246)


	//   ....[0]....
.L_246:
        /*006c*/ 	.word	0x00000070


	//   ....[1]....
        /*0070*/ 	.word	0x00000180


	//   ....[2]....
        /*0074*/ 	.word	0x000010b0


	//----- nvinfo : EIATTR_CRS_STACK_SIZE
	.align		4
.L_247:
        /*0078*/ 	.byte	0x04, 0x1e
        /*007a*/ 	.short	(.L_249 - .L_248)
.L_248:
        /*007c*/ 	.word	0x00000000


	//----- nvinfo : EIATTR_CBANK_PARAM_SIZE
	.align		4
.L_249:
        /*0080*/ 	.byte	0x03, 0x19
        /*0082*/ 	.short	0x0020


	//----- nvinfo : EIATTR_PARAM_CBANK
	.align		4
        /*0084*/ 	.byte	0x04, 0x0a
        /*0086*/ 	.short	(.L_251 - .L_250)
	.align		4
.L_250:
        /*0088*/ 	.word	index@(.nv.constant0.nb_3)
        /*008c*/ 	.short	0x0380
        /*008e*/ 	.short	0x0020


	//----- nvinfo : EIATTR_SW_WAR
	.align		4
.L_251:
        /*0090*/ 	.byte	0x04, 0x36
        /*0092*/ 	.short	(.L_253 - .L_252)
.L_252:
        /*0094*/ 	.word	0x00000008
.L_253:


//--------------------- .nv.info.nb_2             --------------------------
	.section	.nv.info.nb_2,"",@"SHT_CUDA_INFO"
	.sectionflags	@""
	.align	4


	//----- nvinfo : EIATTR_CUDA_API_VERSION
	.align		4
        /*0000*/ 	.byte	0x04, 0x37
        /*0002*/ 	.short	(.L_255 - .L_254)
.L_254:
        /*0004*/ 	.word	0x00000082


	//----- nvinfo : EIATTR_KPARAM_INFO
	.align		4
.L_255:
        /*0008*/ 	.byte	0x04, 0x17
        /*000a*/ 	.short	(.L_257 - .L_256)
.L_256:
        /*000c*/ 	.word	0x00000000
        /*0010*/ 	.short	0x0003
        /*0012*/ 	.short	0x0014
        /*0014*/ 	.byte	0x00, 0xf0, 0x11, 0x00


	//----- nvinfo : EIATTR_KPARAM_INFO
	.align		4
.L_257:
        /*0018*/ 	.byte	0x04, 0x17
        /*001a*/ 	.short	(.L_259 - .L_258)
.L_258:
        /*001c*/ 	.word	0x00000000
        /*0020*/ 	.short	0x0002
        /*0022*/ 	.short	0x0010
        /*0024*/ 	.byte	0x00, 0xf0, 0x11, 0x00


	//----- nvinfo : EIATTR_KPARAM_INFO
	.align		4
.L_259:
        /*0028*/ 	.byte	0x04, 0x17
        /*002a*/ 	.short	(.L_261 - .L_260)
.L_260:
        /*002c*/ 	.word	0x00000000
        /*0030*/ 	.short	0x0001
        /*0032*/ 	.short	0x0008
        /*0034*/ 	.byte	0x00, 0xf5, 0x21, 0x00


	//----- nvinfo : EIATTR_KPARAM_INFO
	.align		4
.L_261:
        /*0038*/ 	.byte	0x04, 0x17
        /*003a*/ 	.short	(.L_263 - .L_262)
.L_262:
        /*003c*/ 	.word	0x00000000
        /*0040*/ 	.short	0x0000
        /*0042*/ 	.short	0x0000
        /*0044*/ 	.byte	0x00, 0xf5, 0x21, 0x00


	//----- nvinfo : EIATTR_SPARSE_MMA_MASK
	.align		4
.L_263:
        /*0048*/ 	.byte	0x03, 0x50
        /*004a*/ 	.short	0x0000


	//----- nvinfo : EIATTR_MAXREG_COUNT
	.align		4
        /*004c*/ 	.byte	0x03, 0x1b
        /*004e*/ 	.short	0x00ff


	//----- nvinfo : EIATTR_MERCURY_ISA_VERSION
	.align		4
        /*0050*/ 	.byte	0x03, 0x5f
        /*0052*/ 	.short	0x0101


	//----- nvinfo : EIATTR_VRC_CTA_INIT_COUNT
	.align		4
        /*0054*/ 	.byte	0x02, 0x4a
	.zero		1
	.zero		1


	//----- nvinfo : EIATTR_EXIT_INSTR_OFFSETS
	.align		4
        /*0058*/ 	.byte	0x04, 0x1c
        /*005a*/ 	.short	(.L_265 - .L_264)


	//   ....[0]....
.L_264:
        /*005c*/ 	.word	0x00000070


	//   ....[1]....
        /*0060*/ 	.word	0x00000180


	//   ....[2]....
        /*0064*/ 	.word	0x00000820


	//----- nvinfo : EIATTR_CRS_STACK_SIZE
	.align		4
.L_265:
        /*0068*/ 	.byte	0x04, 0x1e
        /*006a*/ 	.short	(.L_267 - .L_266)
.L_266:
        /*006c*/ 	.word	0x00000000


	//----- nvinfo : EIATTR_CBANK_PARAM_SIZE
	.align		4
.L_267:
        /*0070*/ 	.byte	0x03, 0x19
        /*0072*/ 	.short	0x0018


	//----- nvinfo : EIATTR_PARAM_CBANK
	.align		4
        /*0074*/ 	.byte	0x04, 0x0a
        /*0076*/ 	.short	(.L_269 - .L_268)
	.align		4
.L_268:
        /*0078*/ 	.word	index@(.nv.constant0.nb_2)
        /*007c*/ 	.short	0x0380
        /*007e*/ 	.short	0x0018


	//----- nvinfo : EIATTR_SW_WAR
	.align		4
.L_269:
        /*0080*/ 	.byte	0x04, 0x36
        /*0082*/ 	.short	(.L_271 - .L_270)
.L_270:
        /*0084*/ 	.word	0x00000008
.L_271:


//--------------------- .nv.info.nb_1             --------------------------
	.section	.nv.info.nb_1,"",@"SHT_CUDA_INFO"
	.sectionflags	@""
	.align	4


	//----- nvinfo : EIATTR_CUDA_API_VERSION
	.align		4
        /*0000*/ 	.byte	0x04, 0x37
        /*0002*/ 	.short	(.L_273 - .L_272)
.L_272:
        /*0004*/ 	.word	0x00000082


	//----- nvinfo : EIATTR_KPARAM_INFO
	.align		4
.L_273:
        /*0008*/ 	.byte	0x04, 0x17
        /*000a*/ 	.short	(.L_275 - .L_274)
.L_274:
        /*000c*/ 	.word	0x00000000
        /*0010*/ 	.short	0x0005
        /*0012*/ 	.short	0x0020
        /*0014*/ 	.byte	0x00, 0xf0, 0x11, 0x00


	//----- nvinfo : EIATTR_KPARAM_INFO
	.align		4
.L_275:
        /*0018*/ 	.byte	0x04, 0x17
        /*001a*/ 	.short	(.L_277 - .L_276)
.L_276:
        /*001c*/ 	.word	0x00000000
        /*0020*/ 	.short	0x0004
        /*0022*/ 	.short	0x001c
        /*0024*/ 	.byte	0x00, 0xf0, 0x11, 0x00


	//----- nvinfo : EIATTR_KPARAM_INFO
	.align		4
.L_277:
        /*0028*/ 	.byte	0x04, 0x17
        /*002a*/ 	.short	(.L_279 - .L_278)
.L_278:
        /*002c*/ 	.word	0x00000000
        /*0030*/ 	.short	0x0003
        /*0032*/ 	.short	0x0018
        /*0034*/ 	.byte	0x00, 0xf0, 0x11, 0x00


	//----- nvinfo : EIATTR_KPARAM_INFO
	.align		4
.L_279:
        /*0038*/ 	.byte	0x04, 0x17
        /*003a*/ 	.short	(.L_281 - .L_280)
.L_280:
        /*003c*/ 	.word	0x00000000
        /*0040*/ 	.short	0x0002
        /*0042*/ 	.short	0x0010
        /*0044*/ 	.byte	0x00, 0xf5, 0x21, 0x00


	//----- nvinfo : EIATTR_KPARAM_INFO
	.align		4
.L_281:
        /*0048*/ 	.byte	0x04, 0x17
        /*004a*/ 	.short	(.L_283 - .L_282)
.L_282:
        /*004c*/ 	.word	0x00000000
        /*0050*/ 	.short	0x0001
        /*0052*/ 	.short	0x0008
        /*0054*/ 	.byte	0x00, 0xf5, 0x21, 0x00


	//----- nvinfo : EIATTR_KPARAM_INFO
	.align		4
.L_283:
        /*0058*/ 	.byte	0x04, 0x17
        /*005a*/ 	.short	(.L_285 - .L_284)
.L_284:
        /*005c*/ 	.word	0x00000000
        /*0060*/ 	.short	0x0000
        /*0062*/ 	.short	0x0000
        /*0064*/ 	.byte	0x00, 0xf5, 0x21, 0x00


	//----- nvinfo : EIATTR_SPARSE_MMA_MASK
	.align		4
.L_285:
        /*0068*/ 	.byte	0x03, 0x50
        /*006a*/ 	.short	0x0000


	//----- nvinfo : EIATTR_MAXREG_COUNT
	.align		4
        /*006c*/ 	.byte	0x03, 0x1b
        /*006e*/ 	.short	0x00ff


	//----- nvinfo : EIATTR_MERCURY_ISA_VERSION
	.align		4
        /*0070*/ 	.byte	0x03, 0x5f
        /*0072*/ 	.short	0x0101


	//----- nvinfo : EIATTR_VRC_CTA_INIT_COUNT
	.align		4
        /*0074*/ 	.byte	0x02, 0x4a
	.zero		1
	.zero		1


	//----- nvinfo : EIATTR_EXIT_INSTR_OFFSETS
	.align		4
        /*0078*/ 	.byte	0x04, 0x1c
        /*007a*/ 	.short	(.L_287 - .L_286)


	//   ....[0]....
.L_286:
        /*007c*/ 	.word	0x00000070


	//   ....[1]....
        /*0080*/ 	.word	0x000000c0


	//   ....[2]....
        /*0084*/ 	.word	0x00000ae0


	//----- nvinfo : EIATTR_CRS_STACK_SIZE
	.align		4
.L_287:
        /*0088*/ 	.byte	0x04, 0x1e
        /*008a*/ 	.short	(.L_289 - .L_288)
.L_288:
        /*008c*/ 	.word	0x00000000


	//----- nvinfo : EIATTR_CBANK_PARAM_SIZE
	.align		4
.L_289:
        /*0090*/ 	.byte	0x03, 0x19
        /*0092*/ 	.short	0x0024


	//----- nvinfo : EIATTR_PARAM_CBANK
	.align		4
        /*0094*/ 	.byte	0x04, 0x0a
        /*0096*/ 	.short	(.L_291 - .L_290)
	.align		4
.L_290:
        /*0098*/ 	.word	index@(.nv.constant0.nb_1)
        /*009c*/ 	.short	0x0380
        /*009e*/ 	.short	0x0024


	//----- nvinfo : EIATTR_SW_WAR
	.align		4
.L_291:
        /*00a0*/ 	.byte	0x04, 0x36
        /*00a2*/ 	.short	(.L_293 - .L_292)
.L_292:
        /*00a4*/ 	.word	0x00000008
.L_293:


//--------------------- .nv.callgraph             --------------------------
	.section	.nv.callgraph,"",@"SHT_CUDA_CALLGRAPH"
	.align	4
	.sectionentsize	8
	.align		4
        /*0000*/ 	.word	0x00000000
	.align		4
        /*0004*/ 	.word	0xffffffff
	.align		4
        /*0008*/ 	.word	0x00000000
	.align		4
        /*000c*/ 	.word	0xfffffffe
	.align		4
        /*0010*/ 	.word	0x00000000
	.align		4
        /*0014*/ 	.word	0xfffffffd
	.align		4
        /*0018*/ 	.word	0x00000000
	.align		4
        /*001c*/ 	.word	0xfffffffc


//--------------------- .text.argmax              --------------------------
	.section	.text.argmax,"ax",@progbits
	.align	128
        .global         argmax
        .type           argmax,@function
        .size           argmax,(.L_x_221 - argmax)
        .other          argmax,@"STO_CUDA_ENTRY STV_DEFAULT"
argmax:
.text.argmax:
[----:B------:R-:W-:Y:S01]  /*0000*/  LDC R1, c[0x0][0x37c] ;  /* 0x0000df00ff017b82 */ /* 0x000fe20000000800 */
[----:B------:R-:W0:Y:S07]  /*0010*/  S2R R0, SR_TID.X ;  /* 0x0000000000007919 */ /* 0x000e2e0000002100 */
[----:B------:R-:W0:Y:S01]  /*0020*/  S2UR UR4, SR_CTAID.X ;  /* 0x00000000000479c3 */ /* 0x000e220000002500 */
[----:B------:R-:W1:Y:S07]  /*0030*/  LDCU UR5, c[0x0][0x398] ;  /* 0x00007300ff0577ac */ /* 0x000e6e0008000800 */
[----:B------:R-:W0:Y:S02]  /*0040*/  LDC R11, c[0x0][0x360] ;  /* 0x0000d800ff0b7b82 */ /* 0x000e240000000800 */
[----:B0-----:R-:W-:-:S05]  /*0050*/  IMAD R0, R11, UR4, R0 ;  /* 0x000000040b007c24 */ /* 0x001fca000f8e0200 */
[----:B-1----:R-:W-:-:S13]  /*0060*/  ISETP.GE.AND P0, PT, R0, UR5, PT ;  /* 0x0000000500007c0c */ /* 0x002fda000bf06270 */
[----:B------:R-:W-:Y:S05]  /*0070*/  @P0 EXIT ;  /* 0x000000000000094d */ /* 0x000fea0003800000 */
[----:B------:R-:W0:Y:S01]  /*0080*/  LDC R12, c[0x0][0x39c] ;  /* 0x0000e700ff0c7b82 */ /* 0x000e220000000800 */
[----:B------:R-:W1:Y:S01]  /*0090*/  LDCU UR4, c[0x0][0x370] ;  /* 0x00006e00ff0477ac */ /* 0x000e620008000800 */
[----:B------:R-:W2:Y:S01]  /*00a0*/  LDCU.64 UR6, c[0x0][0x358] ;  /* 0x00006b00ff0677ac */ /* 0x000ea20008000a00 */
[----:B-1----:R-:W-:Y:S01]  /*00b0*/  IMAD R11, R11, UR4, RZ ;  /* 0x000000040b0b7c24 */ /* 0x002fe2000f8e02ff */
[----:B0-----:R-:W-:-:S13]  /*00c0*/  ISETP.GT.AND P0, PT, R12, RZ, PT ;  /* 0x000000ff0c00720c */ /* 0x001fda0003f04270 */
[----:B--2---:R-:W-:Y:S05]  /*00d0*/  @P0 BRA `(.L_x_0) ;  /* 0x00000000001c0947 */ /* 0x004fea0003800000 */
[----:B------:R-:W0:Y:S02]  /*00e0*/  LDC.64 R4, c[0x0][0x390] ;  /* 0x0000e400ff047b82 */ /* 0x000e240000000a00 */
.L_x_1:
[----:B0-----:R-:W-:-:S04]  /*00f0*/  IMAD.WIDE R2, R0, 0x4, R4 ;  /* 0x0000000400027825 */ /* 0x001fc800078e0204 */
[----:B------:R-:W-:Y:S01]  /*0100*/  IMAD.IADD R0, R11, 0x1, R0 ;  /* 0x000000010b007824 */ /* 0x000fe200078e0200 */
[----:B------:R1:W-:Y:S04]  /*0110*/  STG.E desc[UR6][R2.64], RZ ;  /* 0x000000ff02007986 */ /* 0x0003e8000c101906 */
[----:B------:R-:W-:-:S13]  /*0120*/  ISETP.GE.AND P0, PT, R0, UR5, PT ;  /* 0x0000000500007c0c */ /* 0x000fda000bf06270 */
[----:B-1----:R-:W-:Y:S05]  /*0130*/  @!P0 BRA `(.L_x_1) ;  /* 0xfffffffc00ec8947 */ /* 0x002fea000383ffff */
[----:B------:R-:W-:Y:S05]  /*0140*/  EXIT ;  /* 0x000000000000794d */ /* 0x000fea0003800000 */
.L_x_0:
[C---:B------:R-:W-:Y:S02]  /*0150*/  LOP3.LUT R18, R12.reuse, 0xf, RZ, 0xc0, !PT ;  /* 0x0000000f0c127812 */ /* 0x040fe400078ec0ff */
[C---:B------:R-:W-:Y:S02]  /*0160*/  LOP3.LUT R20, R12.reuse, 0x7, RZ, 0xc0, !PT ;  /* 0x000000070c147812 */ /* 0x040fe400078ec0ff */
[----:B------:R-:W-:Y:S01]  /*0170*/  LOP3.LUT R10, R12, 0x7ffffff0, RZ, 0xc0, !PT ;  /* 0x7ffffff00c0a7812 */ /* 0x000fe200078ec0ff */
[----:B------:R-:W-:Y:S01]  /*0180*/  VIADD R2, R18, 0xffffffff ;  /* 0xffffffff12027836 */ /* 0x000fe20000000000 */
[----:B------:R-:W-:Y:S01]  /*0190*/  LOP3.LUT R12, R12, 0x3, RZ, 0xc0, !PT ;  /* 0x000000030c0c7812 */ /* 0x000fe200078ec0ff */
[----:B------:R-:W-:-:S03]  /*01a0*/  VIADD R3, R20, 0xffffffff ;  /* 0xffffffff14037836 */ /* 0x000fc60000000000 */
[----:B------:R-:W-:Y:S02]  /*01b0*/  ISETP.GE.U32.AND P0, PT, R2, 0x7, PT ;  /* 0x000000070200780c */ /* 0x000fe40003f06070 */
[----:B------:R-:W-:-:S13]  /*01c0*/  ISETP.GE.U32.AND P1, PT, R3, 0x3, PT ;  /* 0x000000030300780c */ /* 0x000fda0003f26070 */
.L_x_7:
[----:B------:R-:W0:Y:S01]  /*01d0*/  LDC.64 R2, c[0x0][0x380] ;  /* 0x0000e000ff027b82 */ /* 0x000e220000000a00 */
[----:B------:R-:W1:Y:S07]  /*01e0*/  LDCU UR4, c[0x0][0x39c] ;  /* 0x00007380ff0477ac */ /* 0x000e6e0008000800 */
[----:B------:R-:W2:Y:S01]  /*01f0*/  LDC.64 R4, c[0x0][0x388] ;  /* 0x0000e200ff047b82 */ /* 0x000ea20000000a00 */
[----:B-1----:R-:W-:-:S04]  /*0200*/  IMAD R7, R0, UR4, RZ ;  /* 0x0000000400077c24 */ /* 0x002fc8000f8e02ff */
[----:B0-----:R-:W-:-:S05]  /*0210*/  IMAD.WIDE R2, R7, 0x4, R2 ;  /* 0x0000000407027825 */ /* 0x001fca00078e0202 */
[----:B------:R-:W3:Y:S01]  /*0220*/  LDG.E R14, desc[UR6][R2.64] ;  /* 0x00000006020e7981 */ /* 0x000ee2000c1e1900 */
[----:B--2---:R-:W-:-:S05]  /*0230*/  IMAD.WIDE R4, R7, 0x4, R4 ;  /* 0x0000000407047825 */ /* 0x004fca00078e0204 */
[----:B------:R-:W3:Y:S01]  /*0240*/  LDG.E R7, desc[UR6][R4.64] ;  /* 0x0000000604077981 */ /* 0x000ee2000c1e1900 */
[----:B------:R-:W-:Y:S01]  /*0250*/  UISETP.GE.U32.AND UP0, UPT, UR4, 0x10, UPT ;  /* 0x000000100400788c */ /* 0x000fe2000bf06070 */
[----:B------:R-:W-:Y:S02]  /*0260*/  IMAD.MOV.U32 R15, RZ, RZ, RZ ;  /* 0x000000ffff0f7224 */ /* 0x000fe400078e00ff */
[----:B------:R-:W-:Y:S02]  /*0270*/  IMAD.MOV.U32 R13, RZ, RZ, RZ ;  /* 0x000000ffff0d7224 */ /* 0x000fe400078e00ff */
[----:B---3--:R-:W-:-:S04]  /*0280*/  FADD R14, R14, R7 ;  /* 0x000000070e0e7221 */ /* 0x008fc80000000000 */
[----:B------:R-:W-:Y:S05]  /*0290*/  BRA.U !UP0, `(.L_x_2) ;  /* 0x0000000508b87547 */ /* 0x000fea000b800000 */
[----:B------:R-:W-:Y:S01]  /*02a0*/  IADD3 R6, P2, PT, R2, 0x20, RZ ;  /* 0x0000002002067810 */ /* 0x000fe20007f5e0ff */
[----:B------:R-:W-:Y:S01]  /*02b0*/  IMAD.MOV.U32 R15, RZ, RZ, RZ ;  /* 0x000000ffff0f7224 */ /* 0x000fe200078e00ff */
[----:B------:R-:W-:Y:S01]  /*02c0*/  IADD3 R8, P3, PT, R4, 0x20, RZ ;  /* 0x0000002004087810 */ /* 0x000fe20007f7e0ff */
[----:B------:R-:W-:Y:S02]  /*02d0*/  IMAD.MOV.U32 R13, RZ, RZ, RZ ;  /* 0x000000ffff0d7224 */ /* 0x000fe400078e00ff */
[----:B------:R-:W-:Y:S02]  /*02e0*/  IMAD.X R7, RZ, RZ, R3, P2 ;  /* 0x000000ffff077224 */ /* 0x000fe400010e0603 */
[----:B------:R-:W-:-:S08]  /*02f0*/  IMAD.X R9, RZ, RZ, R5, P3 ;  /* 0x000000ffff097224 */ /* 0x000fd000018e0605 */
.L_x_3:
[----:B------:R-:W2:Y:S04]  /*0300*/  LDG.E R21, desc[UR6][R6.64+-0x20] ;  /* 0xffffe00606157981 */ /* 0x000ea8000c1e1900 */
[----:B------:R-:W2:Y:S04]  /*0310*/  LDG.E R22, desc[UR6][R8.64+-0x20] ;  /* 0xffffe00608167981 */ /* 0x000ea8000c1e1900 */
[----:B------:R-:W3:Y:S04]  /*0320*/  LDG.E R25, desc[UR6][R6.64+-0x1c] ;  /* 0xffffe40606197981 */ /* 0x000ee8000c1e1900 */
[----:B------:R-:W3:Y:S04]  /*0330*/  LDG.E R26, desc[UR6][R8.64+-0x1c] ;  /* 0xffffe406081a7981 */ /* 0x000ee8000c1e1900 */
[----:B------:R-:W4:Y:S04]  /*0340*/  LDG.E R17, desc[UR6][R6.64+-0x18] ;  /* 0xffffe80606117981 */ /* 0x000f28000c1e1900 */
[----:B------:R-:W4:Y:S04]  /*0350*/  LDG.E R24, desc[UR6][R8.64+-0x18] ;  /* 0xffffe80608187981 */ /* 0x000f28000c1e1900 */
[----:B------:R-:W5:Y:S04]  /*0360*/  LDG.E R16, desc[UR6][R6.64+-0x14] ;  /* 0xffffec0606107981 */ /* 0x000f68000c1e1900 */
[----:B------:R-:W5:Y:S01]  /*0370*/  LDG.E R19, desc[UR6][R8.64+-0x14] ;  /* 0xffffec0608137981 */ /* 0x000f62000c1e1900 */
[----:B--2---:R-:W-:-:S03]  /*0380*/  FADD R23, R21, R22 ;  /* 0x0000001615177221 */ /* 0x004fc60000000000 */
[----:B------:R-:W2:Y:S02]  /*0390*/  LDG.E R21, desc[UR6][R6.64+-0x10] ;  /* 0xfffff00606157981 */ /* 0x000ea4000c1e1900 */
[-C--:B------:R-:W-:Y:S02]  /*03a0*/  FSETP.GT.AND P6, PT, R23, R14.reuse, PT ;  /* 0x0000000e1700720b */ /* 0x080fe40003fc4000 */
[----:B------:R-:W2:Y:S01]  /*03b0*/  LDG.E R22, desc[UR6][R8.64+-0x10] ;  /* 0xfffff00608167981 */ /* 0x000ea2000c1e1900 */
[----:B---3--:R-:W-:Y:S01]  /*03c0*/  FADD R25, R25, R26 ;  /* 0x0000001a19197221 */ /* 0x008fe20000000000 */
[----:B------:R-:W-:Y:S02]  /*03d0*/  FSEL R14, R23, R14, P6 ;  /* 0x0000000e170e7208 */ /* 0x000fe40003000000 */
[----:B------:R-:W3:Y:S04]  /*03e0*/  LDG.E R26, desc[UR6][R8.64+-0xc] ;  /* 0xfffff406081a7981 */ /* 0x000ee8000c1e1900 */
[----:B------:R-:W3:Y:S01]  /*03f0*/  LDG.E R23, desc[UR6][R6.64+-0xc] ;  /* 0xfffff40606177981 */ /* 0x000ee2000c1e1900 */
[----:B------:R-:W-:Y:S01]  /*0400*/  FSETP.GT.AND P2, PT, R25, R14, PT ;  /* 0x0000000e1900720b */ /* 0x000fe20003f44000 */
[----:B----4-:R-:W-:-:S02]  /*0410*/  FADD R24, R17, R24 ;  /* 0x0000001811187221 */ /* 0x010fc40000000000 */
[----:B------:R-:W4:Y:S01]  /*0420*/  LDG.E R17, desc[UR6][R6.64+-0x8] ;  /* 0xfffff80606117981 */ /* 0x000f22000c1e1900 */
[----:B------:R-:W-:-:S03]  /*0430*/  FSEL R25, R25, R14, P2 ;  /* 0x0000000e19197208 */ /* 0x000fc60001000000 */
[----:B------:R-:W4:Y:S01]  /*0440*/  LDG.E R14, desc[UR6][R8.64+-0x8] ;  /* 0xfffff806080e7981 */ /* 0x000f22000c1e1900 */
[----:B------:R-:W-:-:S04]  /*0450*/  FSETP.GT.AND P3, PT, R24, R25, PT ;  /* 0x000000191800720b */ /* 0x000fc80003f64000 */
[----:B------:R-:W-:Y:S01]  /*0460*/  FSEL R24, R24, R25, P3 ;  /* 0x0000001918187208 */ /* 0x000fe20001800000 */
[----:B-----5:R-:W-:Y:S02]  /*0470*/  FADD R25, R16, R19 ;  /* 0x0000001310197221 */ /* 0x020fe40000000000 */
[----:B------:R-:W5:Y:S03]  /*0480*/  LDG.E R19, desc[UR6][R6.64+-0x4] ;  /* 0xfffffc0606137981 */ /* 0x000f66000c1e1900 */
[CC--:B------:R-:W-:Y:S01]  /*0490*/  FSETP.GT.AND P4, PT, R25.reuse, R24.reuse, PT ;  /* 0x000000181900720b */ /* 0x0c0fe20003f84000 */
[----:B------:R-:W5:Y:S03]  /*04a0*/  LDG.E R16, desc[UR6][R8.64+-0x4] ;  /* 0xfffffc0608107981 */ /* 0x000f66000c1e1900 */
[----:B------:R-:W-:-:S02]  /*04b0*/  FSEL R24, R25, R24, P4 ;  /* 0x0000001819187208 */ /* 0x000fc40002000000 */
[C---:B------:R-:W-:Y:S01]  /*04c0*/  SEL R13, R15.reuse, R13, P6 ;  /* 0x0000000d0f0d7207 */ /* 0x040fe20003000000 */
[----:B------:R-:W-:Y:S02]  /*04d0*/  @P2 VIADD R13, R15, 0x1 ;  /* 0x000000010f0d2836 */ /* 0x000fe40000000000 */
[----:B--2---:R-:W-:Y:S02]  /*04e0*/  FADD R21, R21, R22 ;  /* 0x0000001615157221 */ /* 0x004fe40000000000 */
[----:B------:R-:W2:Y:S03]  /*04f0*/  LDG.E R22, desc[UR6][R8.64] ;  /* 0x0000000608167981 */ /* 0x000ea6000c1e1900 */
[----:B------:R-:W-:-:S04]  /*0500*/  FSETP.GT.AND P5, PT, R21, R24, PT ;  /* 0x000000181500720b */ /* 0x000fc80003fa4000 */
[----:B------:R-:W-:Y:S02]  /*0510*/  FSEL R25, R21, R24, P5 ;  /* 0x0000001815197208 */ /* 0x000fe40002800000 */
[----:B------:R-:W2:Y:S01]  /*0520*/  LDG.E R21, desc[UR6][R6.64] ;  /* 0x0000000606157981 */ /* 0x000ea2000c1e1900 */
[----:B---3--:R-:W-:-:S03]  /*0530*/  FADD R26, R23, R26 ;  /* 0x0000001a171a7221 */ /* 0x008fc60000000000 */
[----:B------:R-:W3:Y:S04]  /*0540*/  LDG.E R23, desc[UR6][R6.64+0x4] ;  /* 0x0000040606177981 */ /* 0x000ee8000c1e1900 */
[----:B------:R-:W3:Y:S01]  /*0550*/  LDG.E R24, desc[UR6][R8.64+0x4] ;  /* 0x0000040608187981 */ /* 0x000ee2000c1e1900 */
[CC--:B------:R-:W-:Y:S01]  /*0560*/  FSETP.GT.AND P6, PT, R26.reuse, R25.reuse, PT ;  /* 0x000000191a00720b */ /* 0x0c0fe20003fc4000 */
[----:B----4-:R-:W-:Y:S02]  /*0570*/  FADD R14, R17, R14 ;  /* 0x0000000e110e7221 */ /* 0x010fe40000000000 */
[----:B------:R-:W4:Y:S01]  /*0580*/  LDG.E R17, desc[UR6][R6.64+0xc] ;  /* 0x00000c0606117981 */ /* 0x000f22000c1e1900 */
[----:B------:R-:W-:-:S03]  /*0590*/  FSEL R27, R26, R25, P6 ;  /* 0x000000191a1b7208 */ /* 0x000fc60003000000 */
[----:B------:R-:W4:Y:S01]  /*05a0*/  LDG.E R25, desc[UR6][R6.64+0x8] ;  /* 0x0000080606197981 */ /* 0x000f22000c1e1900 */
[----:B------:R-:W-:-:S03]  /*05b0*/  FSETP.GT.AND P2, PT, R14, R27, PT ;  /* 0x0000001b0e00720b */ /* 0x000fc60003f44000 */
[----:B------:R-:W4:Y:S01]  /*05c0*/  LDG.E R26, desc[UR6][R8.64+0x8] ;  /* 0x00000806081a7981 */ /* 0x000f22000c1e1900 */
[----:B------:R-:W-:-:S03]  /*05d0*/  FSEL R27, R14, R27, P2 ;  /* 0x0000001b0e1b7208 */ /* 0x000fc60001000000 */
[----:B------:R-:W4:Y:S01]  /*05e0*/  LDG.E R14, desc[UR6][R8.64+0xc] ;  /* 0x00000c06080e7981 */ /* 0x000f22000c1e1900 */
[----:B-----5:R-:W-:Y:S01]  /*05f0*/  FADD R16, R19, R16 ;  /* 0x0000001013107221 */ /* 0x020fe20000000000 */
[C---:B------:R-:W-:Y:S02]  /*0600*/  @P3 VIADD R13, R15.reuse, 0x2 ;  /* 0x000000020f0d3836 */ /* 0x040fe40000000000 */
[----:B------:R-:W5:Y:S02]  /*0610*/  LDG.E R19, desc[UR6][R8.64+0x10] ;  /* 0x0000100608137981 */ /* 0x000f64000c1e1900 */
[----:B------:R-:W-:Y:S01]  /*0620*/  FSETP.GT.AND P3, PT, R16, R27, PT ;  /* 0x0000001b1000720b */ /* 0x000fe20003f64000 */
[----:B------:R-:W-:-:S03]  /*0630*/  @P4 VIADD R13, R15, 0x3 ;  /* 0x000000030f0d4836 */ /* 0x000fc60000000000 */
[----:B------:R-:W-:Y:S02]  /*0640*/  FSEL R27, R16, R27, P3 ;  /* 0x0000001b101b7208 */ /* 0x000fe40001800000 */
[----:B------:R-:W5:Y:S01]  /*0650*/  LDG.E R16, desc[UR6][R6.64+0x10] ;  /* 0x0000100606107981 */ /* 0x000f62000c1e1900 */
[----:B------:R-:W-:Y:S02]  /*0660*/  @P5 VIADD R13, R15, 0x4 ;  /* 0x000000040f0d5836 */ /* 0x000fe40000000000 */
[----:B--2---:R-:W-:Y:S02]  /*0670*/  FADD R22, R21, R22 ;  /* 0x0000001615167221 */ /* 0x004fe40000000000 */
[----:B------:R-:W2:Y:S03]  /*0680*/  LDG.E R21, desc[UR6][R6.64+0x14] ;  /* 0x0000140606157981 */ /* 0x000ea6000c1e1900 */
[----:B------:R-:W-:Y:S01]  /*0690*/  FSETP.GT.AND P4, PT, R22, R27, PT ;  /* 0x0000001b1600720b */ /* 0x000fe20003f84000 */
[----:B---3--:R-:W-:-:S03]  /*06a0*/  FADD R24, R23, R24 ;  /* 0x0000001817187221 */ /* 0x008fc60000000000 */
[----:B------:R-:W-:Y:S01]  /*06b0*/  FSEL R27, R22, R27, P4 ;  /* 0x0000001b161b7208 */ /* 0x000fe20002000000 */
[----:B------:R-:W3:Y:S04]  /*06c0*/  LDG.E R23, desc[UR6][R8.64+0x18] ;  /* 0x0000180608177981 */ /* 0x000ee8000c1e1900 */
[----:B------:R-:W2:Y:S01]  /*06d0*/  LDG.E R22, desc[UR6][R8.64+0x14] ;  /* 0x0000140608167981 */ /* 0x000ea2000c1e1900 */
[----:B------:R-:W-:-:S04]  /*06e0*/  FSETP.GT.AND P5, PT, R24, R27, PT ;  /* 0x0000001b1800720b */ /* 0x000fc80003fa4000 */
[----:B------:R-:W-:Y:S02]  /*06f0*/  FSEL R27, R24, R27, P5 ;  /* 0x0000001b181b7208 */ /* 0x000fe40002800000 */
[----:B------:R-:W3:Y:S01]  /*0700*/  LDG.E R24, desc[UR6][R6.64+0x18] ;  /* 0x0000180606187981 */ /* 0x000ee2000c1e1900 */
[----:B----4-:R-:W-:Y:S01]  /*0710*/  FADD R26, R25, R26 ;  /* 0x0000001a191a7221 */ /* 0x010fe20000000000 */
[----:B------:R-:W-:Y:S02]  /*0720*/  FADD R25, R17, R14 ;  /* 0x0000000e11197221 */ /* 0x000fe40000000000 */
[----:B------:R-:W4:Y:S04]  /*0730*/  LDG.E R17, desc[UR6][R6.64+0x1c] ;  /* 0x00001c0606117981 */ /* 0x000f28000c1e1900 */
[----:B------:R-:W4:Y:S01]  /*0740*/  LDG.E R14, desc[UR6][R8.64+0x1c] ;  /* 0x00001c06080e7981 */ /* 0x000f22000c1e1900 */
[----:B------:R-:W-:Y:S01]  /*0750*/  @P6 VIADD R13, R15, 0x5 ;  /* 0x000000050f0d6836 */ /* 0x000fe20000000000 */
[----:B------:R-:W-:-:S04]  /*0760*/  FSETP.GT.AND P6, PT, R26, R27, PT ;  /* 0x0000001b1a00720b */ /* 0x000fc80003fc4000 */
[----:B------:R-:W-:Y:S02]  /*0770*/  FSEL R26, R26, R27, P6 ;  /* 0x0000001b1a1a7208 */ /* 0x000fe40003000000 */
[----:B------:R-:W-:Y:S02]  /*0780*/  @P2 IADD3 R13, PT, PT, R15, 0x6, RZ ;  /* 0x000000060f0d2810 */ /* 0x000fe40007ffe0ff */
[----:B------:R-:W-:Y:S01]  /*0790*/  FSETP.GT.AND P2, PT, R25, R26, PT ;  /* 0x0000001a1900720b */ /* 0x000fe20003f44000 */
[----:B-----5:R-:W-:-:S03]  /*07a0*/  FADD R16, R16, R19 ;  /* 0x0000001310107221 */ /* 0x020fc60000000000 */
[----:B------:R-:W-:Y:S01]  /*07b0*/  FSEL R25, R25, R26, P2 ;  /* 0x0000001a19197208 */ /* 0x000fe20001000000 */
[----:B------:R-:W-:-:S03]  /*07c0*/  @P3 VIADD R13, R15, 0x7 ;  /* 0x000000070f0d3836 */ /* 0x000fc60000000000 */
[----:B------:R-:W-:Y:S01]  /*07d0*/  FSETP.GT.AND P3, PT, R16, R25, PT ;  /* 0x000000191000720b */ /* 0x000fe20003f64000 */
[----:B------:R-:W-:-:S03]  /*07e0*/  @P4 VIADD R13, R15, 0x8 ;  /* 0x000000080f0d4836 */ /* 0x000fc60000000000 */
[----:B------:R-:W-:Y:S01]  /*07f0*/  FSEL R16, R16, R25, P3 ;  /* 0x0000001910107208 */ /* 0x000fe20001800000 */
[C---:B------:R-:W-:Y:S02]  /*0800*/  @P5 VIADD R13, R15.reuse, 0x9 ;  /* 0x000000090f0d5836 */ /* 0x040fe40000000000 */
[C---:B------:R-:W-:Y:S02]  /*0810*/  @P6 VIADD R13, R15.reuse, 0xa ;  /* 0x0000000a0f0d6836 */ /* 0x040fe40000000000 */
[----:B------:R-:W-:-:S04]  /*0820*/  @P2 VIADD R13, R15, 0xb ;  /* 0x0000000b0f0d2836 */ /* 0x000fc80000000000 */
[----:B------:R-:W-:Y:S02]  /*0830*/  @P3 VIADD R13, R15, 0xc ;  /* 0x0000000c0f0d3836 */ /* 0x000fe40000000000 */
[----:B--2---:R-:W-:-:S05]  /*0840*/  FADD R21, R21, R22 ;  /* 0x0000001615157221 */ /* 0x004fca0000000000 */
[----:B------:R-:W-:Y:S01]  /*0850*/  FSETP.GT.AND P4, PT, R21, R16, PT ;  /* 0x000000101500720b */ /* 0x000fe20003f84000 */
[----:B---3--:R-:W-:-:S03]  /*0860*/  FADD R23, R24, R23 ;  /* 0x0000001718177221 */ /* 0x008fc60000000000 */
[----:B------:R-:W-:-:S04]  /*0870*/  FSEL R16, R21, R16, P4 ;  /* 0x0000001015107208 */ /* 0x000fc80002000000 */
[----:B------:R-:W-:Y:S01]  /*0880*/  FSETP.GT.AND P5, PT, R23, R16, PT ;  /* 0x000000101700720b */ /* 0x000fe20003fa4000 */
[----:B----4-:R-:W-:-:S03]  /*0890*/  FADD R17, R17, R14 ;  /* 0x0000000e11117221 */ /* 0x010fc60000000000 */
[----:B------:R-:W-:-:S04]  /*08a0*/  FSEL R14, R23, R16, P5 ;  /* 0x00000010170e7208 */ /* 0x000fc80002800000 */
[----:B------:R-:W-:Y:S01]  /*08b0*/  FSETP.GT.AND P2, PT, R17, R14, PT ;  /* 0x0000000e1100720b */ /* 0x000fe20003f44000 */
[----:B------:R-:W-:-:S04]  /*08c0*/  @P4 VIADD R13, R15, 0xd ;  /* 0x0000000d0f0d4836 */ /* 0x000fc80000000000 */
[----:B------:R-:W-:-:S08]  /*08d0*/  @P5 VIADD R13, R15, 0xe ;  /* 0x0000000e0f0d5836 */ /* 0x000fd00000000000 */
[C---:B------:R-:W-:Y:S01]  /*08e0*/  @P2 VIADD R13, R15.reuse, 0xf ;  /* 0x0000000f0f0d2836 */ /* 0x040fe20000000000 */
[----:B------:R-:W-:-:S04]  /*08f0*/  IADD3 R15, PT, PT, R15, 0x10, RZ ;  /* 0x000000100f0f7810 */ /* 0x000fc80007ffe0ff */
[----:B------:R-:W-:Y:S02]  /*0900*/  ISETP.NE.AND P3, PT, R15, R10, PT ;  /* 0x0000000a0f00720c */ /* 0x000fe40003f65270 */
[----:B------:R-:W-:Y:S02]  /*0910*/  IADD3 R6, P4, PT, R6, 0x40, RZ ;  /* 0x0000004006067810 */ /* 0x000fe40007f9e0ff */
[----:B------:R-:W-:Y:S02]  /*0920*/  IADD3 R8, P5, PT, R8, 0x40, RZ ;  /* 0x0000004008087810 */ /* 0x000fe40007fbe0ff */
[----:B------:R-:W-:Y:S01]  /*0930*/  FSEL R14, R17, R14, P2 ;  /* 0x0000000e110e7208 */ /* 0x000fe20001000000 */
[----:B------:R-:W-:Y:S02]  /*0940*/  IMAD.X R7, RZ, RZ, R7, P4 ;  /* 0x000000ffff077224 */ /* 0x000fe400020e0607 */
[----:B------:R-:W-:-:S04]  /*0950*/  IMAD.X R9, RZ, RZ, R9, P5 ;  /* 0x000000ffff097224 */ /* 0x000fc800028e0609 */
[----:B------:R-:W-:Y:S05]  /*0960*/  @P3 BRA `(.L_x_3) ;  /* 0xfffffff800643947 */ /* 0x000fea000383ffff */
[----:B------:R-:W-:-:S07]  /*0970*/  IMAD.MOV.U32 R15, RZ, RZ, R10 ;  /* 0x000000ffff0f7224 */ /* 0x000fce00078e000a */
.L_x_2:
[----:B------:R-:W-:-:S13]  /*0980*/  ISETP.NE.AND P2, PT, R18, RZ, PT ;  /* 0x000000ff1200720c */ /* 0x000fda0003f45270 */
[----:B------:R-:W-:Y:S05]  /*0990*/  @!P2 BRA `(.L_x_4) ;  /* 0x0000000400a8a947 */ /* 0x000fea0003800000 */
[----:B------:R-:W-:Y:S01]  /*09a0*/  ISETP.NE.AND P2, PT, R20, RZ, PT ;  /* 0x000000ff1400720c */ /* 0x000fe20003f45270 */
[----:B------:R-:W-:-:S12]  /*09b0*/  @!P0 BRA `(.L_x_5) ;  /* 0x0000000000cc8947 */ /* 0x000fd80003800000 */
[----:B------:R-:W-:-:S04]  /*09c0*/  IMAD.WIDE.U32 R6, R15, 0x4, R2 ;  /* 0x000000040f067825 */ /* 0x000fc800078e0002 */
[----:B------:R-:W-:Y:S01]  /*09d0*/  IMAD.WIDE.U32 R8, R15, 0x4, R4 ;  /* 0x000000040f087825 */ /* 0x000fe200078e0004 */
[----:B------:R-:W2:Y:S04]  /*09e0*/  LDG.E R16, desc[UR6][R6.64] ;  /* 0x0000000606107981 */ /* 0x000ea8000c1e1900 */
[----:B------:R-:W2:Y:S04]  /*09f0*/  LDG.E R17, desc[UR6][R8.64] ;  /* 0x0000000608117981 */ /* 0x000ea8000c1e1900 */
[----:B------:R-:W3:Y:S04]  /*0a00*/  LDG.E R22, desc[UR6][R6.64+0x4] ;  /* 0x0000040606167981 */ /* 0x000ee8000c1e1900 */
[----:B------:R-:W3:Y:S04]  /*0a10*/  LDG.E R21, desc[UR6][R8.64+0x4] ;  /* 0x0000040608157981 */ /* 0x000ee8000c1e1900 */
[----:B------:R-:W4:Y:S04]  /*0a20*/  LDG.E R26, desc[UR6][R6.64+0x8] ;  /* 0x00000806061a7981 */ /* 0x000f28000c1e1900 */
[----:B------:R-:W4:Y:S04]  /*0a30*/  LDG.E R23, desc[UR6][R8.64+0x8] ;  /* 0x0000080608177981 */ /* 0x000f28000c1e1900 */
[----:B------:R-:W5:Y:S04]  /*0a40*/  LDG.E R24, desc[UR6][R6.64+0xc] ;  /* 0x00000c0606187981 */ /* 0x000f68000c1e1900 */
[----:B------:R-:W5:Y:S04]  /*0a50*/  LDG.E R25, desc[UR6][R8.64+0xc] ;  /* 0x00000c0608197981 */ /* 0x000f68000c1e1900 */
[----:B------:R-:W5:Y:S04]  /*0a60*/  LDG.E R27, desc[UR6][R6.64+0x1c] ;  /* 0x00001c06061b7981 */ /* 0x000f68000c1e1900 */
[----:B------:R-:W5:Y:S01]  /*0a70*/  LDG.E R28, desc[UR6][R8.64+0x1c] ;  /* 0x00001c06081c7981 */ /* 0x000f62000c1e1900 */
[----:B--2---:R-:W-:-:S03]  /*0a80*/  FADD R19, R16, R17 ;  /* 0x0000001110137221 */ /* 0x004fc60000000000 */
[----:B------:R-:W2:Y:S02]  /*0a90*/  LDG.E R17, desc[UR6][R6.64+0x10] ;  /* 0x0000100606117981 */ /* 0x000ea4000c1e1900 */
[CC--:B------:R-:W-:Y:S02]  /*0aa0*/  FSETP.GT.AND P5, PT, R19.reuse, R14.reuse, PT ;  /* 0x0000000e1300720b */ /* 0x0c0fe40003fa4000 */
[----:B------:R-:W2:Y:S01]  /*0ab0*/  LDG.E R16, desc[UR6][R8.64+0x10] ;  /* 0x0000100608107981 */ /* 0x000ea2000c1e1900 */
[----:B---3--:R-:W-:Y:S01]  /*0ac0*/  FADD R22, R22, R21 ;  /* 0x0000001516167221 */ /* 0x008fe20000000000 */
[----:B------:R-:W-:Y:S02]  /*0ad0*/  FSEL R19, R19, R14, P5 ;  /* 0x0000000e13137208 */ /* 0x000fe40002800000 */
[----:B------:R-:W3:Y:S04]  /*0ae0*/  LDG.E R21, desc[UR6][R6.64+0x14] ;  /* 0x0000140606157981 */ /* 0x000ee8000c1e1900 */
[----:B------:R-:W3:Y:S01]  /*0af0*/  LDG.E R14, desc[UR6][R8.64+0x14] ;  /* 0x00001406080e7981 */ /* 0x000ee2000c1e1900 */
[----:B----4-:R-:W-:Y:S01]  /*0b00*/  FADD R23, R26, R23 ;  /* 0x000000171a177221 */ /* 0x010fe20000000000 */
[----:B-----5:R-:W-:-:S02]  /*0b10*/  FADD R26, R24, R25 ;  /* 0x00000019181a7221 */ /* 0x020fc40000000000 */
[----:B------:R-:W4:Y:S04]  /*0b20*/  LDG.E R25, desc[UR6][R6.64+0x18] ;  /* 0x0000180606197981 */ /* 0x000f28000c1e1900 */
[----:B------:R-:W4:Y:S01]  /*0b30*/  LDG.E R24, desc[UR6][R8.64+0x18] ;  /* 0x0000180608187981 */ /* 0x000f22000c1e1900 */
[----:B------:R-:W-:-:S04]  /*0b40*/  FSETP.GT.AND P6, PT, R22, R19, PT ;  /* 0x000000131600720b */ /* 0x000fc80003fc4000 */
[----:B------:R-:W-:-:S04]  /*0b50*/  FSEL R22, R22, R19, P6 ;  /* 0x0000001316167208 */ /* 0x000fc80003000000 */
[----:B------:R-:W-:-:S04]  /*0b60*/  FSETP.GT.AND P3, PT, R23, R22, PT ;  /* 0x000000161700720b */ /* 0x000fc80003f64000 */
[----:B------:R-:W-:-:S04]  /*0b70*/  FSEL R23, R23, R22, P3 ;  /* 0x0000001617177208 */ /* 0x000fc80001800000 */
[----:B------:R-:W-:-:S04]  /*0b80*/  FSETP.GT.AND P4, PT, R26, R23, PT ;  /* 0x000000171a00720b */ /* 0x000fc80003f84000 */
[----:B------:R-:W-:Y:S02]  /*0b90*/  FSEL R23, R26, R23, P4 ;  /* 0x000000171a177208 */ /* 0x000fe40002000000 */
[C---:B------:R-:W-:Y:S01]  /*0ba0*/  SEL R13, R15.reuse, R13, P5 ;  /* 0x0000000d0f0d7207 */ /* 0x040fe20002800000 */
[C---:B------:R-:W-:Y:S02]  /*0bb0*/  @P6 VIADD R13, R15.reuse, 0x1 ;  /* 0x000000010f0d6836 */ /* 0x040fe40000000000 */
[----:B------:R-:W-:Y:S02]  /*0bc0*/  @P3 VIADD R13, R15, 0x2 ;  /* 0x000000020f0d3836 */ /* 0x000fe40000000000 */
[----:B------:R-:W-:Y:S02]  /*0bd0*/  FADD R27, R27, R28 ;  /* 0x0000001c1b1b7221 */ /* 0x000fe40000000000 */
[----:B------:R-:W-:Y:S02]  /*0be0*/  @P4 VIADD R13, R15, 0x3 ;  /* 0x000000030f0d4836 */ /* 0x000fe40000000000 */
[----:B--2---:R-:W-:-:S05]  /*0bf0*/  FADD R16, R17, R16 ;  /* 0x0000001011107221 */ /* 0x004fca0000000000 */
[----:B------:R-:W-:Y:S01]  /*0c00*/  FSETP.GT.AND P5, PT, R16, R23, PT ;  /* 0x000000171000720b */ /* 0x000fe20003fa4000 */
[----:B---3--:R-:W-:-:S03]  /*0c10*/  FADD R21, R21, R14 ;  /* 0x0000000e15157221 */ /* 0x008fc60000000000 */
[----:B------:R-:W-:-:S04]  /*0c20*/  FSEL R16, R16, R23, P5 ;  /* 0x0000001710107208 */ /* 0x000fc80002800000 */
[----:B------:R-:W-:-:S04]  /*0c30*/  FSETP.GT.AND P6, PT, R21, R16, PT ;  /* 0x000000101500720b */ /* 0x000fc80003fc4000 */
[----:B------:R-:W-:Y:S01]  /*0c40*/  FSEL R16, R21, R16, P6 ;  /* 0x0000001015107208 */ /* 0x000fe20003000000 */
[----:B----4-:R-:W-:-:S05]  /*0c50*/  FADD R25, R25, R24 ;  /* 0x0000001819197221 */ /* 0x010fca0000000000 */
[----:B------:R-:W-:-:S04]  /*0c60*/  FSETP.GT.AND P3, PT, R25, R16, PT ;  /* 0x000000101900720b */ /* 0x000fc80003f64000 */
[----:B------:R-:W-:-:S04]  /*0c70*/  FSEL R14, R25, R16, P3 ;  /* 0x00000010190e7208 */ /* 0x000fc80001800000 */
[-C--:B------:R-:W-:Y:S01]  /*0c80*/  FSETP.GT.AND P4, PT, R27, R14.reuse, PT ;  /* 0x0000000e1b00720b */ /* 0x080fe20003f84000 */
[C---:B------:R-:W-:Y:S02]  /*0c90*/  @P5 VIADD R13, R15.reuse, 0x4 ;  /* 0x000000040f0d5836 */ /* 0x040fe40000000000 */
[C---:B------:R-:W-:Y:S02]  /*0ca0*/  @P6 VIADD R13, R15.reuse, 0x5 ;  /* 0x000000050f0d6836 */ /* 0x040fe40000000000 */
[----:B------:R-:W-:Y:S01]  /*0cb0*/  @P3 VIADD R13, R15, 0x6 ;  /* 0x000000060f0d3836 */ /* 0x000fe20000000000 */
[----:B------:R-:W-:-:S07]  /*0cc0*/  FSEL R14, R27, R14, P4 ;  /* 0x0000000e1b0e7208 */ /* 0x000fce0002000000 */
[C---:B------:R-:W-:Y:S01]  /*0cd0*/  @P4 IADD3 R13, PT, PT, R15.reuse, 0x7, RZ ;  /* 0x000000070f0d4810 */ /* 0x040fe20007ffe0ff */
[----:B------:R-:W-:-:S07]  /*0ce0*/  VIADD R15, R15, 0x8 ;  /* 0x000000080f0f7836 */ /* 0x000fce0000000000 */
.L_x_5:
[----:B------:R-:W-:Y:S05]  /*0cf0*/  @!P2 BRA `(.L_x_4) ;  /* 0x0000000000d0a947 */ /* 0x000fea0003800000 */
[----:B------:R-:W-:Y:S01]  /*0d00*/  ISETP.NE.AND P6, PT, R12, RZ, PT ;  /* 0x000000ff0c00720c */ /* 0x000fe20003fc5270 */
[----:B------:R-:W-:-:S12]  /*0d10*/  @!P1 BRA `(.L_x_6) ;  /* 0x00000000006c9947 */ /* 0x000fd80003800000 */
[----:B------:R-:W-:-:S04]  /*0d20*/  IMAD.WIDE R6, R15, 0x4, R2 ;  /* 0x000000040f067825 */ /* 0x000fc800078e0202 */
[----:B------:R-:W-:Y:S01]  /*0d30*/  IMAD.WIDE R8, R15, 0x4, R4 ;  /* 0x000000040f087825 */ /* 0x000fe200078e0204 */
        /* <DEDUP_REMOVED lines=8> */
[----:B--2---:R-:W-:-:S05]  /*0dc0*/  FADD R17, R16, R17 ;  /* 0x0000001110117221 */ /* 0x004fca0000000000 */
[----:B------:R-:W-:Y:S01]  /*0dd0*/  FSETP.GT.AND P2, PT, R17, R14, PT ;  /* 0x0000000e1100720b */ /* 0x000fe20003f44000 */
[----:B---3--:R-:W-:-:S03]  /*0de0*/  FADD R19, R19, R22 ;  /* 0x0000001613137221 */ /* 0x008fc60000000000 */
[----:B------:R-:W-:Y:S02]  /*0df0*/  FSEL R14, R17, R14, P2 ;  /* 0x0000000e110e7208 */ /* 0x000fe40001000000 */
[----:B------:R-:W-:Y:S02]  /*0e00*/  SEL R13, R15, R13, P2 ;  /* 0x0000000d0f0d7207 */ /* 0x000fe40001000000 */
[----:B------:R-:W-:Y:S01]  /*0e10*/  FSETP.GT.AND P3, PT, R19, R14, PT ;  /* 0x0000000e1300720b */ /* 0x000fe20003f64000 */
[----:B----4-:R-:W-:-:S03]  /*0e20*/  FADD R21, R21, R24 ;  /* 0x0000001815157221 */ /* 0x010fc60000000000 */
[----:B------:R-:W-:-:S04]  /*0e30*/  FSEL R14, R19, R14, P3 ;  /* 0x0000000e130e7208 */ /* 0x000fc80001800000 */
[----:B------:R-:W-:Y:S01]  /*0e40*/  FSETP.GT.AND P4, PT, R21, R14, PT ;  /* 0x0000000e1500720b */ /* 0x000fe20003f84000 */
[----:B-----5:R-:W-:-:S03]  /*0e50*/  FADD R23, R23, R26 ;  /* 0x0000001a17177221 */ /* 0x020fc60000000000 */
[----:B------:R-:W-:Y:S01]  /*0e60*/  FSEL R14, R21, R14, P4 ;  /* 0x0000000e150e7208 */ /* 0x000fe20002000000 */
[----:B------:R-:W-:-:S03]  /*0e70*/  @P3 VIADD R13, R15, 0x1 ;  /* 0x000000010f0d3836 */ /* 0x000fc60000000000 */
[----:B------:R-:W-:-:S04]  /*0e80*/  FSETP.GT.AND P5, PT, R23, R14, PT ;  /* 0x0000000e1700720b */ /* 0x000fc80003fa4000 */
[----:B------:R-:W-:Y:S01]  /*0e90*/  FSEL R14, R23, R14, P5 ;  /* 0x0000000e170e7208 */ /* 0x000fe20002800000 */
[----:B------:R-:W-:-:S08]  /*0ea0*/  @P4 VIADD R13, R15, 0x2 ;  /* 0x000000020f0d4836 */ /* 0x000fd00000000000 */
[C---:B------:R-:W-:Y:S02]  /*0eb0*/  @P5 VIADD R13, R15.reuse, 0x3 ;  /* 0x000000030f0d5836 */ /* 0x040fe40000000000 */
[----:B------:R-:W-:-:S07]  /*0ec0*/  VIADD R15, R15, 0x4 ;  /* 0x000000040f0f7836 */ /* 0x000fce0000000000 */
.L_x_6:
[----:B------:R-:W-:Y:S05]  /*0ed0*/  @!P6 BRA `(.L_x_4) ;  /* 0x000000000058e947 */ /* 0x000fea0003800000 */
[----:B------:R-:W-:-:S04]  /*0ee0*/  IMAD.WIDE R2, R15, 0x4, R2 ;  /* 0x000000040f027825 */ /* 0x000fc800078e0202 */
[----:B------:R-:W-:Y:S01]  /*0ef0*/  IMAD.WIDE R4, R15, 0x4, R4 ;  /* 0x000000040f047825 */ /* 0x000fe200078e0204 */
[----:B------:R-:W2:Y:S04]  /*0f00*/  LDG.E R6, desc[UR6][R2.64] ;  /* 0x0000000602067981 */ /* 0x000ea8000c1e1900 */
[----:B------:R-:W2:Y:S01]  /*0f10*/  LDG.E R7, desc[UR6][R4.64] ;  /* 0x0000000604077981 */ /* 0x000ea2000c1e1900 */
[----:B------:R-:W-:Y:S01]  /*0f20*/  ISETP.NE.AND P3, PT, R12, 0x1, PT ;  /* 0x000000010c00780c */ /* 0x000fe20003f65270 */
[----:B--2---:R-:W-:-:S05]  /*0f30*/  FADD R7, R6, R7 ;  /* 0x0000000706077221 */ /* 0x004fca0000000000 */
[----:B------:R-:W-:-:S04]  /*0f40*/  FSETP.GT.AND P2, PT, R7, R14, PT ;  /* 0x0000000e0700720b */ /* 0x000fc80003f44000 */
[----:B------:R-:W-:Y:S02]  /*0f50*/  FSEL R17, R7, R14, P2 ;  /* 0x0000000e07117208 */ /* 0x000fe40001000000 */
[----:B------:R-:W-:Y:S01]  /*0f60*/  SEL R13, R15, R13, P2 ;  /* 0x0000000d0f0d7207 */ /* 0x000fe20001000000 */
[----:B------:R-:W-:Y:S06]  /*0f70*/  @!P3 BRA `(.L_x_4) ;  /* 0x000000000030b947 */ /* 0x000fec0003800000 */
[----:B------:R-:W-:Y:S01]  /*0f80*/  ISETP.NE.AND P3, PT, R12, 0x2, PT ;  /* 0x000000020c00780c */ /* 0x000fe20003f65270 */
[----:B------:R-:W2:Y:S04]  /*0f90*/  LDG.E R6, desc[UR6][R2.64+0x4] ;  /* 0x0000040602067981 */ /* 0x000ea8000c1e1900 */
[----:B------:R-:W2:Y:S08]  /*0fa0*/  LDG.E R7, desc[UR6][R4.64+0x4] ;  /* 0x0000040604077981 */ /* 0x000eb0000c1e1900 */
[----:B------:R-:W3:Y:S04]  /*0fb0*/  @P3 LDG.E R8, desc[UR6][R2.64+0x8] ;  /* 0x0000080602083981 */ /* 0x000ee8000c1e1900 */
[----:B------:R-:W3:Y:S01]  /*0fc0*/  @P3 LDG.E R9, desc[UR6][R4.64+0x8] ;  /* 0x0000080604093981 */ /* 0x000ee2000c1e1900 */
[----:B--2---:R-:W-:-:S05]  /*0fd0*/  FADD R6, R6, R7 ;  /* 0x0000000706067221 */ /* 0x004fca0000000000 */
[----:B------:R-:W-:-:S04]  /*0fe0*/  FSETP.GT.AND P2, PT, R6, R17, PT ;  /* 0x000000110600720b */ /* 0x000fc80003f44000 */
[----:B------:R-:W-:Y:S01]  /*0ff0*/  FSEL R17, R6, R17, P2 ;  /* 0x0000001106117208 */ /* 0x000fe20001000000 */
[----:B---3--:R-:W-:-:S05]  /*1000*/  @P3 FADD R8, R8, R9 ;  /* 0x0000000908083221 */ /* 0x008fca0000000000 */
[----:B------:R-:W-:-:S03]  /*1010*/  FSETP.GT.AND P4, PT, R8, R17, P3 ;  /* 0x000000110800720b */ /* 0x000fc60001f84000 */
[----:B------:R-:W-:-:S10]  /*1020*/  @P2 VIADD R13, R15, 0x1 ;  /* 0x000000010f0d2836 */ /* 0x000fd40000000000 */
[----:B------:R-:W-:-:S07]  /*1030*/  @P4 VIADD R13, R15, 0x2 ;  /* 0x000000020f0d4836 */ /* 0x000fce0000000000 */
.L_x_4:
[----:B------:R-:W0:Y:S01]  /*1040*/  LDC.64 R2, c[0x0][0x390] ;  /* 0x0000e400ff027b82 */ /* 0x000e220000000a00 */
[----:B------:R-:W1:Y:S01]  /*1050*/  LDCU UR4, c[0x0][0x398] ;  /* 0x00007300ff0477ac */ /* 0x000e620008000800 */
[----:B0-----:R-:W-:-:S04]  /*1060*/  IMAD.WIDE R2, R0, 0x4, R2 ;  /* 0x0000000400027825 */ /* 0x001fc800078e0202 */
[----:B------:R-:W-:Y:S01]  /*1070*/  IMAD.IADD R0, R11, 0x1, R0 ;  /* 0x000000010b007824 */ /* 0x000fe200078e0200 */
[----:B------:R0:W-:Y:S04]  /*1080*/  STG.E desc[UR6][R2.64], R13 ;  /* 0x0000000d02007986 */ /* 0x0001e8000c101906 */
[----:B-1----:R-:W-:-:S13]  /*1090*/  ISETP.GE.AND P2, PT, R0, UR4, PT ;  /* 0x0000000400007c0c */ /* 0x002fda000bf46270 */
[----:B0-----:R-:W-:Y:S05]  /*10a0*/  @!P2 BRA `(.L_x_7) ;  /* 0xfffffff00048a947 */ /* 0x001fea000383ffff */
[----:B------:R-:W-:Y:S05]  /*10b0*/  EXIT ;  /* 0x000000000000794d */ /* 0x000fea0003800000 */
.L_x_8:
[----:B------:R-:W-:-:S00]  /*10c0*/  BRA `(.L_x_8) ;  /* 0xfffffffc00fc7947 */ /* 0x000fc0000383ffff */
[----:B------:R-:W-:-:S00]  /*10d0*/  NOP ;  /* 0x0000000000007918 */ /* 0x000fc00000000000 */
        /* <DEDUP_REMOVED lines=10> */
.L_x_221:


//--------------------- .text.softmax             --------------------------
	.section	.text.softmax,"ax",@progbits
	.align	128
        .global         softmax
        .type           softmax,@function
        .size           softmax,(.L_x_216 - softmax)
        .other          softmax,@"STO_CUDA_ENTRY STV_DEFAULT"
softmax:
.text.softmax:
        /* <DEDUP_REMOVED lines=8> */
[----:B------:R-:W0:Y:S02]  /*0080*/  LDC R11, c[0x0][0x38c] ;  /* 0x0000e300ff0b7b82 */ /* 0x000e240000000800 */
[----:B0-----:R-:W-:-:S13]  /*0090*/  ISETP.GE.AND P0, PT, R11, 0x1, PT ;  /* 0x000000010b00780c */ /* 0x001fda0003f06270 */
[----:B------:R-:W-:Y:S05]  /*00a0*/  @!P0 EXIT ;  /* 0x000000000000894d */ /* 0x000fea0003800000 */
[----:B------:R-:W0:Y:S01]  /*00b0*/  LDCU.64 UR4, c[0x0][0x380] ;  /* 0x00007000ff0477ac */ /* 0x000e220008000a00 */
[C---:B------:R-:W-:Y:S02]  /*00c0*/  LOP3.LUT R8, R11.reuse, 0x7, RZ, 0xc0, !PT ;  /* 0x000000070b087812 */ /* 0x040fe400078ec0ff */
[C---:B------:R-:W-:Y:S01]  /*00d0*/  LOP3.LUT R9, R11.reuse, 0x3, RZ, 0xc0, !PT ;  /* 0x000000030b097812 */ /* 0x040fe200078ec0ff */
[----:B------:R-:W1:Y:S01]  /*00e0*/  LDCU UR6, c[0x0][0x370] ;  /* 0x00006e00ff0677ac */ /* 0x000e620008000800 */
[C---:B------:R-:W-:Y:S02]  /*00f0*/  LOP3.LUT R10, R11.reuse, 0x7ffffff8, RZ, 0xc0, !PT ;  /* 0x7ffffff80b0a7812 */ /* 0x040fe400078ec0ff */
[----:B------:R-:W-:Y:S01]  /*0100*/  LOP3.LUT R11, R11, 0x1, RZ, 0xc0, !PT ;  /* 0x000000010b0b7812 */ /* 0x000fe200078ec0ff */
[----:B------:R-:W2:Y:S01]  /*0110*/  LDCU.64 UR8, c[0x0][0x358] ;  /* 0x00006b00ff0877ac */ /* 0x000ea20008000a00 */
[----:B------:R-:W-:Y:S02]  /*0120*/  IADD3 R13, PT, PT, R8, -0x1, RZ ;  /* 0xffffffff080d7810 */ /* 0x000fe40007ffe0ff */
[----:B------:R-:W-:-:S02]  /*0130*/  IADD3 R14, PT, PT, R9, -0x1, RZ ;  /* 0xffffffff090e7810 */ /* 0x000fc40007ffe0ff */
[----:B------:R-:W-:Y:S01]  /*0140*/  IADD3 R15, PT, PT, -R10, RZ, RZ ;  /* 0x000000ff0a0f7210 */ /* 0x000fe20007ffe1ff */
[----:B0-----:R-:W-:Y:S01]  /*0150*/  UIADD3 UR4, UP0, UPT, UR4, 0x10, URZ ;  /* 0x0000001004047890 */ /* 0x001fe2000ff1e0ff */
[----:B-1----:R-:W-:-:S03]  /*0160*/  IMAD R12, R12, UR6, RZ ;  /* 0x000000060c0c7c24 */ /* 0x002fc6000f8e02ff */
[----:B------:R-:W-:-:S12]  /*0170*/  UIADD3.X UR5, UPT, UPT, URZ, UR5, URZ, UP0, !UPT ;  /* 0x00000005ff057290 */ /* 0x000fd800087fe4ff */
.L_x_49:
[----:B01-3--:R-:W0:Y:S01]  /*0180*/  LDC.64 R2, c[0x0][0x388] ;  /* 0x0000e200ff027b82 */ /* 0x00be220000000a00 */
[----:B------:R-:W-:Y:S01]  /*0190*/  HFMA2 R17, -RZ, RZ, 0, 0 ;  /* 0x00000000ff117431 */ /* 0x000fe200000001ff */
[----:B------:R-:W-:Y:S02]  /*01a0*/  MOV R5, RZ ;  /* 0x000000ff00057202 */ /* 0x000fe40000000f00 */
[----:B0-----:R-:W-:Y:S01]  /*01b0*/  ISETP.GE.U32.AND P0, PT, R3, 0x8, PT ;  /* 0x000000080300780c */ /* 0x001fe20003f06070 */
[----:B------:R-:W-:Y:S01]  /*01c0*/  IMAD R16, R7, R3, RZ ;  /* 0x0000000307107224 */ /* 0x000fe200078e02ff */
[----:B------:R-:W-:-:S04]  /*01d0*/  IADD3 R7, PT, PT, R12, R7, RZ ;  /* 0x000000070c077210 */ /* 0x000fc80007ffe0ff */
[----:B------:R-:W-:-:S07]  /*01e0*/  ISETP.GE.AND P2, PT, R7, R2, PT ;  /* 0x000000020700720c */ /* 0x000fce0003f46270 */
[----:B------:R-:W-:Y:S06]  /*01f0*/  @!P0 BRA `(.L_x_9) ;  /* 0x0000000400548947 */ /* 0x000fec0003800000 */
[----:B------:R-:W-:Y:S02]  /*0200*/  MOV R17, RZ ;  /* 0x000000ff00117202 */ /* 0x000fe40000000f00 */
[----:B------:R-:W-:Y:S02]  /*0210*/  MOV R0, R16 ;  /* 0x0000001000007202 */ /* 0x000fe40000000f00 */
[----:B------:R-:W-:-:S07]  /*0220*/  MOV R4, R15 ;  /* 0x0000000f00047202 */ /* 0x000fce0000000f00 */
.L_x_10:
[----:B------:R-:W-:Y:S02]  /*0230*/  MOV R2, UR4 ;  /* 0x0000000400027c02 */ /* 0x000fe40008000f00 */
[----:B------:R-:W-:-:S03]  /*0240*/  MOV R3, UR5 ;  /* 0x0000000500037c02 */ /* 0x000fc60008000f00 */
[----:B------:R-:W-:-:S05]  /*0250*/  IMAD.WIDE R2, R0, 0x4, R2 ;  /* 0x0000000400027825 */ /* 0x000fca00078e0202 */
[----:B--2---:R-:W2:Y:S04]  /*0260*/  LDG.E R26, desc[UR8][R2.64+-0x10] ;  /* 0xfffff008021a7981 */ /* 0x004ea8000c1e1900 */
[----:B------:R-:W3:Y:S04]  /*0270*/  LDG.E R24, desc[UR8][R2.64+-0xc] ;  /* 0xfffff40802187981 */ /* 0x000ee8000c1e1900 */
[----:B------:R-:W4:Y:S04]  /*0280*/  LDG.E R22, desc[UR8][R2.64+-0x8] ;  /* 0xfffff80802167981 */ /* 0x000f28000c1e1900 */
[----:B------:R-:W5:Y:S04]  /*0290*/  LDG.E R19, desc[UR8][R2.64+-0x4] ;  /* 0xfffffc0802137981 */ /* 0x000f68000c1e1900 */
[----:B------:R-:W5:Y:S04]  /*02a0*/  LDG.E R5, desc[UR8][R2.64+0x4] ;  /* 0x0000040802057981 */ /* 0x000f68000c1e1900 */
[----:B------:R-:W5:Y:S04]  /*02b0*/  LDG.E R18, desc[UR8][R2.64] ;  /* 0x0000000802127981 */ /* 0x000f68000c1e1900 */
[----:B------:R-:W5:Y:S04]  /*02c0*/  LDG.E R6, desc[UR8][R2.64+0x8] ;  /* 0x0000080802067981 */ /* 0x000f68000c1e1900 */
[----:B------:R0:W5:Y:S01]  /*02d0*/  LDG.E R20, desc[UR8][R2.64+0xc] ;  /* 0x00000c0802147981 */ /* 0x000162000c1e1900 */
[----:B------:R-:W-:Y:S01]  /*02e0*/  HFMA2 R23, -RZ, RZ, 0.96630859375, -0.0022525787353515625 ;  /* 0x3bbb989dff177431 */ /* 0x000fe200000001ff */
[----:B------:R-:W-:-:S02]  /*02f0*/  MOV R21, 0x437c0000 ;  /* 0x437c000000157802 */ /* 0x000fc40000000f00 */
[----:B------:R-:W-:-:S04]  /*0300*/  IADD3 R4, PT, PT, R4, 0x8, RZ ;  /* 0x0000000804047810 */ /* 0x000fc80007ffe0ff */
[----:B------:R-:W-:Y:S02]  /*0310*/  ISETP.NE.AND P1, PT, R4, RZ, PT ;  /* 0x000000ff0400720c */ /* 0x000fe40003f25270 */
[----:B------:R-:W-:Y:S01]  /*0320*/  IADD3 R0, PT, PT, R0, 0x8, RZ ;  /* 0x0000000800007810 */ /* 0x000fe20007ffe0ff */
[----:B--2---:R-:W-:-:S04]  /*0330*/  FFMA.SAT R28, R26, R23, 0.5 ;  /* 0x3f0000001a1c7423 */ /* 0x004fc80000002017 */
[----:B------:R-:W-:-:S04]  /*0340*/  FFMA.RM R28, R28, R21, 12582913 ;  /* 0x4b4000011c1c7423 */ /* 0x000fc80000004015 */
[----:B------:R-:W-:-:S04]  /*0350*/  FADD R25, R28, -12583039 ;  /* 0xcb40007f1c197421 */ /* 0x000fc80000000000 */
[----:B------:R-:W-:-:S04]  /*0360*/  FFMA R25, R26, 1.4426950216293334961, -R25 ;  /* 0x3fb8aa3b1a197823 */ /* 0x000fc80000000819 */
[----:B------:R-:W-:Y:S01]  /*0370*/  FFMA R25, R26, 1.925963033500011079e-08, R25 ;  /* 0x32a570601a197823 */ /* 0x000fe20000000019 */
[----:B---3--:R-:W-:-:S04]  /*0380*/  FFMA.SAT R26, R24, R23, 0.5 ;  /* 0x3f000000181a7423 */ /* 0x008fc80000002017 */
[----:B0-----:R-:W-:Y:S01]  /*0390*/  FFMA.RM R2, R26, R21, 12582913 ;  /* 0x4b4000011a027423 */ /* 0x001fe20000004015 */
[----:B----4-:R-:W-:-:S03]  /*03a0*/  FFMA.SAT R26, R22, R23, 0.5 ;  /* 0x3f000000161a7423 */ /* 0x010fc60000002017 */
[----:B------:R-:W-:-:S04]  /*03b0*/  FADD R3, R2, -12583039 ;  /* 0xcb40007f02037421 */ /* 0x000fc80000000000 */
[----:B------:R-:W-:Y:S01]  /*03c0*/  FFMA R27, R24, 1.4426950216293334961, -R3 ;  /* 0x3fb8aa3b181b7823 */ /* 0x000fe20000000803 */
[----:B------:R-:W-:Y:S01]  /*03d0*/  FFMA.RM R3, R26, R21, 12582913 ;  /* 0x4b4000011a037423 */ /* 0x000fe20000004015 */
[----:B------:R-:W0:Y:S02]  /*03e0*/  MUFU.EX2 R25, R25 ;  /* 0x0000001900197308 */ /* 0x000e240000000800 */
[----:B------:R-:W-:Y:S01]  /*03f0*/  FFMA R27, R24, 1.925963033500011079e-08, R27 ;  /* 0x32a57060181b7823 */ /* 0x000fe2000000001b */
[----:B------:R-:W-:-:S04]  /*0400*/  FADD R29, R3, -12583039 ;  /* 0xcb40007f031d7421 */ /* 0x000fc80000000000 */
[C---:B------:R-:W-:Y:S01]  /*0410*/  FFMA R29, R22.reuse, 1.4426950216293334961, -R29 ;  /* 0x3fb8aa3b161d7823 */ /* 0x040fe2000000081d */
[----:B------:R-:W1:Y:S03]  /*0420*/  MUFU.EX2 R27, R27 ;  /* 0x0000001b001b7308 */ /* 0x000e660000000800 */
[----:B------:R-:W-:Y:S01]  /*0430*/  FFMA R22, R22, 1.925963033500011079e-08, R29 ;  /* 0x32a5706016167823 */ /* 0x000fe2000000001d */
[----:B------:R-:W-:Y:S02]  /*0440*/  SHF.L.U32 R28, R28, 0x17, RZ ;  /* 0x000000171c1c7819 */ /* 0x000fe400000006ff */
[----:B------:R-:W-:-:S03]  /*0450*/  SHF.L.U32 R2, R2, 0x17, RZ ;  /* 0x0000001702027819 */ /* 0x000fc600000006ff */
[----:B------:R-:W2:Y:S01]  /*0460*/  MUFU.EX2 R22, R22 ;  /* 0x0000001600167308 */ /* 0x000ea20000000800 */
[----:B0-----:R-:W-:Y:S01]  /*0470*/  FFMA R17, R28, R25, R17 ;  /* 0x000000191c117223 */ /* 0x001fe20000000011 */
[----:B-----5:R-:W-:-:S03]  /*0480*/  FFMA.SAT R24, R19, R23, 0.5 ;  /* 0x3f00000013187423 */ /* 0x020fc60000002017 */
[----:B-1----:R-:W-:Y:S01]  /*0490*/  FFMA R17, R2, R27, R17 ;  /* 0x0000001b02117223 */ /* 0x002fe20000000011 */
[----:B------:R-:W-:Y:S01]  /*04a0*/  FFMA.RM R2, R24, R21, 12582913 ;  /* 0x4b40000118027423 */ /* 0x000fe20000004015 */
[----:B------:R-:W-:-:S03]  /*04b0*/  SHF.L.U32 R24, R3, 0x17, RZ ;  /* 0x0000001703187819 */ /* 0x000fc600000006ff */
[----:B------:R-:W-:Y:S02]  /*04c0*/  FADD R26, R2, -12583039 ;  /* 0xcb40007f021a7421 */ /* 0x000fe40000000000 */
[----:B--2---:R-:W-:Y:S02]  /*04d0*/  FFMA R3, R24, R22, R17 ;  /* 0x0000001618037223 */ /* 0x004fe40000000011 */
[----:B------:R-:W-:Y:S01]  /*04e0*/  FFMA R26, R19, 1.4426950216293334961, -R26 ;  /* 0x3fb8aa3b131a7823 */ /* 0x000fe2000000081a */
[-C--:B------:R-:W-:Y:S01]  /*04f0*/  FFMA.SAT R22, R5, R23.reuse, 0.5 ;  /* 0x3f00000005167423 */ /* 0x080fe20000002017 */
[----:B------:R-:W-:Y:S02]  /*0500*/  FFMA.SAT R28, R18, R23, 0.5 ;  /* 0x3f000000121c7423 */ /* 0x000fe40000002017 */
[----:B------:R-:W-:Y:S01]  /*0510*/  FFMA R26, R19, 1.925963033500011079e-08, R26 ;  /* 0x32a57060131a7823 */ /* 0x000fe2000000001a */
[-C--:B------:R-:W-:Y:S01]  /*0520*/  FFMA.RM R19, R22, R21.reuse, 12582913 ;  /* 0x4b40000116137423 */ /* 0x080fe20000004015 */
[----:B------:R-:W-:-:S03]  /*0530*/  FFMA.RM R17, R28, R21, 12582913 ;  /* 0x4b4000011c117423 */ /* 0x000fc60000004015 */
[----:B------:R-:W-:Y:S01]  /*0540*/  FADD R24, R19, -12583039 ;  /* 0xcb40007f13187421 */ /* 0x000fe20000000000 */
[----:B------:R-:W-:Y:S01]  /*0550*/  FADD R25, R17, -12583039 ;  /* 0xcb40007f11197421 */ /* 0x000fe20000000000 */
[----:B------:R-:W-:Y:S02]  /*0560*/  FFMA.SAT R28, R6, R23, 0.5 ;  /* 0x3f000000061c7423 */ /* 0x000fe40000002017 */
[----:B------:R-:W-:Y:S01]  /*0570*/  FFMA R24, R5, 1.4426950216293334961, -R24 ;  /* 0x3fb8aa3b05187823 */ /* 0x000fe20000000818 */
[----:B------:R-:W-:-:S03]  /*0580*/  FFMA R25, R18, 1.4426950216293334961, -R25 ;  /* 0x3fb8aa3b12197823 */ /* 0x000fc60000000819 */
[----:B------:R-:W-:Y:S01]  /*0590*/  FFMA R24, R5, 1.925963033500011079e-08, R24 ;  /* 0x32a5706005187823 */ /* 0x000fe20000000018 */
[----:B------:R-:W-:Y:S01]  /*05a0*/  FFMA.RM R5, R28, R21, 12582913 ;  /* 0x4b4000011c057423 */ /* 0x000fe20000004015 */
[----:B------:R-:W-:Y:S01]  /*05b0*/  FFMA.SAT R28, R20, R23, 0.5 ;  /* 0x3f000000141c7423 */ /* 0x000fe20000002017 */
[----:B------:R-:W-:Y:S02]  /*05c0*/  FFMA R22, R18, 1.925963033500011079e-08, R25 ;  /* 0x32a5706012167823 */ /* 0x000fe40000000019 */
[----:B------:R-:W-:Y:S01]  /*05d0*/  FADD R23, R5, -12583039 ;  /* 0xcb40007f05177421 */ /* 0x000fe20000000000 */
[----:B------:R-:W0:Y:S01]  /*05e0*/  MUFU.EX2 R18, R26 ;  /* 0x0000001a00127308 */ /* 0x000e220000000800 */
[----:B------:R-:W-:Y:S02]  /*05f0*/  FFMA.RM R21, R28, R21, 12582913 ;  /* 0x4b4000011c157423 */ /* 0x000fe40000004015 */
[----:B------:R-:W-:Y:S02]  /*0600*/  FFMA R25, R6, 1.4426950216293334961, -R23 ;  /* 0x3fb8aa3b06197823 */ /* 0x000fe40000000817 */
[----:B------:R-:W-:-:S03]  /*0610*/  FADD R27, R21, -12583039 ;  /* 0xcb40007f151b7421 */ /* 0x000fc60000000000 */
[----:B------:R-:W1:Y:S01]  /*0620*/  MUFU.EX2 R22, R22 ;  /* 0x0000001600167308 */ /* 0x000e620000000800 */
[----:B------:R-:W-:Y:S01]  /*0630*/  FFMA R6, R6, 1.925963033500011079e-08, R25 ;  /* 0x32a5706006067823 */ /* 0x000fe20000000019 */
[----:B------:R-:W-:Y:S01]  /*0640*/  FFMA R27, R20, 1.4426950216293334961, -R27 ;  /* 0x3fb8aa3b141b7823 */ /* 0x000fe2000000081b */
[----:B------:R-:W-:-:S05]  /*0650*/  SHF.L.U32 R2, R2, 0x17, RZ ;  /* 0x0000001702027819 */ /* 0x000fca00000006ff */
[----:B------:R-:W2:Y:S01]  /*0660*/  MUFU.EX2 R23, R24 ;  /* 0x0000001800177308 */ /* 0x000ea20000000800 */
[----:B------:R-:W-:Y:S01]  /*0670*/  FFMA R27, R20, 1.925963033500011079e-08, R27 ;  /* 0x32a57060141b7823 */ /* 0x000fe2000000001b */
[----:B------:R-:W-:Y:S01]  /*0680*/  SHF.L.U32 R20, R17, 0x17, RZ ;  /* 0x0000001711147819 */ /* 0x000fe200000006ff */
[----:B0-----:R-:W-:-:S05]  /*0690*/  FFMA R3, R2, R18, R3 ;  /* 0x0000001202037223 */ /* 0x001fca0000000003 */
[----:B------:R-:W0:Y:S01]  /*06a0*/  MUFU.EX2 R6, R6 ;  /* 0x0000000600067308 */ /* 0x000e220000000800 */
[----:B------:R-:W-:Y:S01]  /*06b0*/  SHF.L.U32 R19, R19, 0x17, RZ ;  /* 0x0000001713137819 */ /* 0x000fe200000006ff */
[----:B-1----:R-:W-:-:S06]  /*06c0*/  FFMA R20, R20, R22, R3 ;  /* 0x0000001614147223 */ /* 0x002fcc0000000003 */
[----:B------:R-:W1:Y:S01]  /*06d0*/  MUFU.EX2 R17, R27 ;  /* 0x0000001b00117308 */ /* 0x000e620000000800 */
[----:B------:R-:W-:Y:S01]  /*06e0*/  SHF.L.U32 R2, R5, 0x17, RZ ;  /* 0x0000001705027819 */ /* 0x000fe200000006ff */
[----:B--2---:R-:W-:Y:S01]  /*06f0*/  FFMA R19, R19, R23, R20 ;  /* 0x0000001713137223 */ /* 0x004fe20000000014 */
[----:B------:R-:W-:-:S03]  /*0700*/  SHF.L.U32 R21, R21, 0x17, RZ ;  /* 0x0000001715157819 */ /* 0x000fc600000006ff */
[----:B0-----:R-:W-:-:S04]  /*0710*/  FFMA R2, R2, R6, R19 ;  /* 0x0000000602027223 */ /* 0x001fc80000000013 */
[----:B-1----:R-:W-:Y:S01]  /*0720*/  FFMA R17, R21, R17, R2 ;  /* 0x0000001115117223 */ /* 0x002fe20000000002 */
[----:B------:R-:W-:Y:S06]  /*0730*/  @P1 BRA `(.L_x_10) ;  /* 0xfffffff800bc1947 */ /* 0x000fec000383ffff */
[----:B------:R-:W-:-:S07]  /*0740*/  MOV R5, R10 ;  /* 0x0000000a00057202 */ /* 0x000fce0000000f00 */
.L_x_9:
[----:B------:R-:W-:-:S13]  /*0750*/  ISETP.NE.AND P1, PT, R8, RZ, PT ;  /* 0x000000ff0800720c */ /* 0x000fda0003f25270 */
[----:B------:R-:W-:Y:S05]  /*0760*/  @!P1 BRA `(.L_x_11) ;  /* 0x0000000400609947 */ /* 0x000fea0003800000 */
[----:B------:R-:W-:Y:S02]  /*0770*/  ISETP.GE.U32.AND P1, PT, R13, 0x3, PT ;  /* 0x000000030d00780c */ /* 0x000fe40003f26070 */
[----:B------:R-:W-:-:S11]  /*0780*/  ISETP.NE.AND P3, PT, R9, RZ, PT ;  /* 0x000000ff0900720c */ /* 0x000fd60003f65270 */
[----:B------:R-:W-:Y:S05]  /*0790*/  @!P1 BRA `(.L_x_12) ;  /* 0x0000000000a89947 */ /* 0x000fea0003800000 */
[----:B------:R-:W0:Y:S01]  /*07a0*/  LDC.64 R2, c[0x0][0x380] ;  /* 0x0000e000ff027b82 */ /* 0x000e220000000a00 */
[----:B------:R-:W-:-:S05]  /*07b0*/  IADD3 R19, PT, PT, R16, R5, RZ ;  /* 0x0000000510137210 */ /* 0x000fca0007ffe0ff */
[----:B0-----:R-:W-:-:S05]  /*07c0*/  IMAD.WIDE R2, R19, 0x4, R2 ;  /* 0x0000000413027825 */ /* 0x001fca00078e0202 */
[----:B--2---:R-:W2:Y:S04]  /*07d0*/  LDG.E R22, desc[UR8][R2.64] ;  /* 0x0000000802167981 */ /* 0x004ea8000c1e1900 */
[----:B------:R-:W3:Y:S04]  /*07e0*/  LDG.E R6, desc[UR8][R2.64+0x4] ;  /* 0x0000040802067981 */ /* 0x000ee8000c1e1900 */
[----:B------:R-:W4:Y:S04]  /*07f0*/  LDG.E R0, desc[UR8][R2.64+0x8] ;  /* 0x0000080802007981 */ /* 0x000f28000c1e1900 */
[----:B------:R0:W5:Y:S01]  /*0800*/  LDG.E R4, desc[UR8][R2.64+0xc] ;  /* 0x00000c0802047981 */ /* 0x000162000c1e1900 */
[----:B------:R-:W-:Y:S01]  /*0810*/  HFMA2 R21, -RZ, RZ, 0.96630859375, -0.0022525787353515625 ;  /* 0x3bbb989dff157431 */ /* 0x000fe200000001ff */
[----:B------:R-:W-:-:S02]  /*0820*/  MOV R20, 0x437c0000 ;  /* 0x437c000000147802 */ /* 0x000fc40000000f00 */
[----:B------:R-:W-:Y:S02]  /*0830*/  IADD3 R5, PT, PT, R5, 0x4, RZ ;  /* 0x0000000405057810 */ /* 0x000fe40007ffe0ff */
[----:B--2---:R-:W-:-:S04]  /*0840*/  FFMA.SAT R19, R22, R21, 0.5 ;  /* 0x3f00000016137423 */ /* 0x004fc80000002015 */
[----:B------:R-:W-:Y:S01]  /*0850*/  FFMA.RM R19, R19, R20, 12582913 ;  /* 0x4b40000113137423 */ /* 0x000fe20000004014 */
[----:B---3--:R-:W-:-:S03]  /*0860*/  FFMA.SAT R25, R6, R21, 0.5 ;  /* 0x3f00000006197423 */ /* 0x008fc60000002015 */
[----:B------:R-:W-:Y:S01]  /*0870*/  FADD R23, R19, -12583039 ;  /* 0xcb40007f13177421 */ /* 0x000fe20000000000 */
[-C--:B------:R-:W-:Y:S01]  /*0880*/  FFMA.RM R18, R25, R20.reuse, 12582913 ;  /* 0x4b40000119127423 */ /* 0x080fe20000004014 */
[-C--:B----4-:R-:W-:Y:S02]  /*0890*/  FFMA.SAT R27, R0, R21.reuse, 0.5 ;  /* 0x3f000000001b7423 */ /* 0x090fe40000002015 */
[----:B------:R-:W-:Y:S01]  /*08a0*/  FFMA R23, R22, 1.4426950216293334961, -R23 ;  /* 0x3fb8aa3b16177823 */ /* 0x000fe20000000817 */
[----:B------:R-:W-:Y:S01]  /*08b0*/  FADD R25, R18, -12583039 ;  /* 0xcb40007f12197421 */ /* 0x000fe20000000000 */
[----:B0-----:R-:W-:Y:S02]  /*08c0*/  FFMA.RM R2, R27, R20, 12582913 ;  /* 0x4b4000011b027423 */ /* 0x001fe40000004014 */
[----:B------:R-:W-:Y:S01]  /*08d0*/  FFMA R22, R22, 1.925963033500011079e-08, R23 ;  /* 0x32a5706016167823 */ /* 0x000fe20000000017 */
[----:B-----5:R-:W-:Y:S01]  /*08e0*/  FFMA.SAT R23, R4, R21, 0.5 ;  /* 0x3f00000004177423 */ /* 0x020fe20000002015 */
[----:B------:R-:W-:Y:S01]  /*08f0*/  FFMA R25, R6, 1.4426950216293334961, -R25 ;  /* 0x3fb8aa3b06197823 */ /* 0x000fe20000000819 */
[----:B------:R-:W-:-:S02]  /*0900*/  FADD R21, R2, -12583039 ;  /* 0xcb40007f02157421 */ /* 0x000fc40000000000 */
[----:B------:R-:W-:Y:S01]  /*0910*/  FFMA.RM R20, R23, R20, 12582913 ;  /* 0x4b40000117147423 */ /* 0x000fe20000004014 */
[----:B------:R-:W-:Y:S01]  /*0920*/  FFMA R3, R6, 1.925963033500011079e-08, R25 ;  /* 0x32a5706006037823 */ /* 0x000fe20000000019 */
[----:B------:R-:W-:Y:S01]  /*0930*/  FFMA R21, R0, 1.4426950216293334961, -R21 ;  /* 0x3fb8aa3b00157823 */ /* 0x000fe20000000815 */
[----:B------:R-:W0:Y:S01]  /*0940*/  MUFU.EX2 R22, R22 ;  /* 0x0000001600167308 */ /* 0x000e220000000800 */
[C---:B------:R-:W-:Y:S01]  /*0950*/  FADD R23, R20.reuse, -12583039 ;  /* 0xcb40007f14177421 */ /* 0x040fe20000000000 */
[----:B------:R-:W-:Y:S01]  /*0960*/  SHF.L.U32 R20, R20, 0x17, RZ ;  /* 0x0000001714147819 */ /* 0x000fe200000006ff */
[----:B------:R-:W-:Y:S01]  /*0970*/  FFMA R21, R0, 1.925963033500011079e-08, R21 ;  /* 0x32a5706000157823 */ /* 0x000fe20000000015 */
[----:B------:R-:W-:Y:S01]  /*0980*/  SHF.L.U32 R0, R19, 0x17, RZ ;  /* 0x0000001713007819 */ /* 0x000fe200000006ff */
[----:B------:R-:W-:Y:S01]  /*0990*/  FFMA R23, R4, 1.4426950216293334961, -R23 ;  /* 0x3fb8aa3b04177823 */ /* 0x000fe20000000817 */
[----:B------:R-:W-:Y:S02]  /*09a0*/  SHF.L.U32 R19, R18, 0x17, RZ ;  /* 0x0000001712137819 */ /* 0x000fe400000006ff */
[----:B------:R-:W1:Y:S01]  /*09b0*/  MUFU.EX2 R3, R3 ;  /* 0x0000000300037308 */ /* 0x000e620000000800 */
[----:B------:R-:W-:-:S07]  /*09c0*/  FFMA R23, R4, 1.925963033500011079e-08, R23 ;  /* 0x32a5706004177823 */ /* 0x000fce0000000017 */
[----:B------:R-:W2:Y:S01]  /*09d0*/  MUFU.EX2 R21, R21 ;  /* 0x0000001500157308 */ /* 0x000ea20000000800 */
[----:B0-----:R-:W-:Y:S01]  /*09e0*/  FFMA R0, R0, R22, R17 ;  /* 0x0000001600007223 */ /* 0x001fe20000000011 */
[----:B------:R-:W-:-:S06]  /*09f0*/  SHF.L.U32 R17, R2, 0x17, RZ ;  /* 0x0000001702117819 */ /* 0x000fcc00000006ff */
[----:B------:R-:W0:Y:S01]  /*0a00*/  MUFU.EX2 R23, R23 ;  /* 0x0000001700177308 */ /* 0x000e220000000800 */
[----:B-1----:R-:W-:-:S04]  /*0a10*/  FFMA R0, R19, R3, R0 ;  /* 0x0000000313007223 */ /* 0x002fc80000000000 */
[----:B--2---:R-:W-:-:S04]  /*0a20*/  FFMA R17, R17, R21, R0 ;  /* 0x0000001511117223 */ /* 0x004fc80000000000 */
[----:B0-----:R-:W-:-:S07]  /*0a30*/  FFMA R17, R20, R23, R17 ;  /* 0x0000001714117223 */ /* 0x001fce0000000011 */
.L_x_12:
[----:B------:R-:W-:Y:S05]  /*0a40*/  @!P3 BRA `(.L_x_11) ;  /* 0x0000000000a8b947 */ /* 0x000fea0003800000 */
[----:B------:R-:W-:Y:S02]  /*0a50*/  ISETP.NE.AND P1, PT, R14, RZ, PT ;  /* 0x000000ff0e00720c */ /* 0x000fe40003f25270 */
[----:B------:R-:W-:-:S11]  /*0a60*/  ISETP.NE.AND P3, PT, R11, RZ, PT ;  /* 0x000000ff0b00720c */ /* 0x000fd60003f65270 */
[----:B------:R-:W-:Y:S05]  /*0a70*/  @!P1 BRA `(.L_x_13) ;  /* 0x0000000000609947 */ /* 0x000fea0003800000 */
[----:B------:R-:W0:Y:S01]  /*0a80*/  LDC.64 R2, c[0x0][0x380] ;  /* 0x0000e000ff027b82 */ /* 0x000e220000000a00 */
[----:B------:R-:W-:-:S05]  /*0a90*/  IADD3 R19, PT, PT, R16, R5, RZ ;  /* 0x0000000510137210 */ /* 0x000fca0007ffe0ff */
[----:B0-----:R-:W-:-:S05]  /*0aa0*/  IMAD.WIDE R2, R19, 0x4, R2 ;  /* 0x0000000413027825 */ /* 0x001fca00078e0202 */
[----:B--2---:R-:W2:Y:S04]  /*0ab0*/  LDG.E R0, desc[UR8][R2.64] ;  /* 0x0000000802007981 */ /* 0x004ea8000c1e1900 */
[----:B------:R-:W3:Y:S01]  /*0ac0*/  LDG.E R6, desc[UR8][R2.64+0x4] ;  /* 0x0000040802067981 */ /* 0x000ee2000c1e1900 */
[----:B------:R-:W-:Y:S01]  /*0ad0*/  HFMA2 R19, -RZ, RZ, 0.96630859375, -0.0022525787353515625 ;  /* 0x3bbb989dff137431 */ /* 0x000fe200000001ff */
[----:B------:R-:W-:Y:S02]  /*0ae0*/  MOV R21, 0x437c0000 ;  /* 0x437c000000157802 */ /* 0x000fe40000000f00 */
[----:B------:R-:W-:Y:S02]  /*0af0*/  IADD3 R5, PT, PT, R5, 0x2, RZ ;  /* 0x0000000205057810 */ /* 0x000fe40007ffe0ff */
[----:B--2---:R-:W-:-:S04]  /*0b00*/  FFMA.SAT R4, R0, R19, 0.5 ;  /* 0x3f00000000047423 */ /* 0x004fc80000002013 */
[----:B------:R-:W-:Y:S01]  /*0b10*/  FFMA.RM R4, R4, R21, 12582913 ;  /* 0x4b40000104047423 */ /* 0x000fe20000004015 */
[----:B---3--:R-:W-:-:S03]  /*0b20*/  FFMA.SAT R18, R6, R19, 0.5 ;  /* 0x3f00000006127423 */ /* 0x008fc60000002013 */
[----:B------:R-:W-:Y:S01]  /*0b30*/  FADD R19, R4, -12583039 ;  /* 0xcb40007f04137421 */ /* 0x000fe20000000000 */
[----:B------:R-:W-:Y:S01]  /*0b40*/  FFMA.RM R18, R18, R21, 12582913 ;  /* 0x4b40000112127423 */ /* 0x000fe20000004015 */
[----:B------:R-:W-:Y:S02]  /*0b50*/  SHF.L.U32 R4, R4, 0x17, RZ ;  /* 0x0000001704047819 */ /* 0x000fe400000006ff */
[----:B------:R-:W-:Y:S01]  /*0b60*/  FFMA R19, R0, 1.4426950216293334961, -R19 ;  /* 0x3fb8aa3b00137823 */ /* 0x000fe20000000813 */
[C---:B------:R-:W-:Y:S01]  /*0b70*/  FADD R21, R18.reuse, -12583039 ;  /* 0xcb40007f12157421 */ /* 0x040fe20000000000 */
[----:B------:R-:W-:Y:S02]  /*0b80*/  SHF.L.U32 R3, R18, 0x17, RZ ;  /* 0x0000001712037819 */ /* 0x000fe400000006ff */
[----:B------:R-:W-:Y:S01]  /*0b90*/  FFMA R19, R0, 1.925963033500011079e-08, R19 ;  /* 0x32a5706000137823 */ /* 0x000fe20000000013 */
[----:B------:R-:W-:-:S04]  /*0ba0*/  FFMA R21, R6, 1.4426950216293334961, -R21 ;  /* 0x3fb8aa3b06157823 */ /* 0x000fc80000000815 */
[----:B------:R-:W-:Y:S01]  /*0bb0*/  FFMA R21, R6, 1.925963033500011079e-08, R21 ;  /* 0x32a5706006157823 */ /* 0x000fe20000000015 */
[----:B------:R-:W0:Y:S08]  /*0bc0*/  MUFU.EX2 R19, R19 ;  /* 0x0000001300137308 */ /* 0x000e300000000800 */
[----:B------:R-:W1:Y:S01]  /*0bd0*/  MUFU.EX2 R21, R21 ;  /* 0x0000001500157308 */ /* 0x000e620000000800 */
[----:B0-----:R-:W-:-:S04]  /*0be0*/  FFMA R4, R4, R19, R17 ;  /* 0x0000001304047223 */ /* 0x001fc80000000011 */
[----:B-1----:R-:W-:-:S07]  /*0bf0*/  FFMA R17, R3, R21, R4 ;  /* 0x0000001503117223 */ /* 0x002fce0000000004 */
.L_x_13:
[----:B------:R-:W-:Y:S05]  /*0c00*/  @!P3 BRA `(.L_x_11) ;  /* 0x000000000038b947 */ /* 0x000fea0003800000 */
[----:B------:R-:W0:Y:S01]  /*0c10*/  LDC.64 R2, c[0x0][0x380] ;  /* 0x0000e000ff027b82 */ /* 0x000e220000000a00 */
[----:B------:R-:W-:-:S05]  /*0c20*/  IADD3 R5, PT, PT, R16, R5, RZ ;  /* 0x0000000510057210 */ /* 0x000fca0007ffe0ff */
[----:B0-----:R-:W-:-:S06]  /*0c30*/  IMAD.WIDE R2, R5, 0x4, R2 ;  /* 0x0000000405027825 */ /* 0x001fcc00078e0202 */
[----:B--2---:R-:W2:Y:S01]  /*0c40*/  LDG.E R2, desc[UR8][R2.64] ;  /* 0x0000000802027981 */ /* 0x004ea2000c1e1900 */
[----:B------:R-:W-:Y:S01]  /*0c50*/  HFMA2 R5, -RZ, RZ, 0.96630859375, -0.0022525787353515625 ;  /* 0x3bbb989dff057431 */ /* 0x000fe200000001ff */
[----:B------:R-:W-:-:S04]  /*0c60*/  MOV R19, 0x437c0000 ;  /* 0x437c000000137802 */ /* 0x000fc80000000f00 */
[----:B--2---:R-:W-:-:S04]  /*0c70*/  FFMA.SAT R0, R2, R5, 0.5 ;  /* 0x3f00000002007423 */ /* 0x004fc80000002005 */
[----:B------:R-:W-:-:S04]  /*0c80*/  FFMA.RM R0, R0, R19, 12582913 ;  /* 0x4b40000100007423 */ /* 0x000fc80000004013 */
[C---:B------:R-:W-:Y:S01]  /*0c90*/  FADD R5, R0.reuse, -12583039 ;  /* 0xcb40007f00057421 */ /* 0x040fe20000000000 */
[----:B------:R-:W-:-:S03]  /*0ca0*/  SHF.L.U32 R0, R0, 0x17, RZ ;  /* 0x0000001700007819 */ /* 0x000fc600000006ff */
[----:B------:R-:W-:-:S04]  /*0cb0*/  FFMA R5, R2, 1.4426950216293334961, -R5 ;  /* 0x3fb8aa3b02057823 */ /* 0x000fc80000000805 */
[----:B------:R-:W-:-:S06]  /*0cc0*/  FFMA R5, R2, 1.925963033500011079e-08, R5 ;  /* 0x32a5706002057823 */ /* 0x000fcc0000000005 */
[----:B------:R-:W0:Y:S02]  /*0cd0*/  MUFU.EX2 R5, R5 ;  /* 0x0000000500057308 */ /* 0x000e240000000800 */
[----:B0-----:R-:W-:-:S07]  /*0ce0*/  FFMA R17, R0, R5, R17 ;  /* 0x0000000500117223 */ /* 0x001fce0000000011 */
.L_x_11:
[----:B------:R-:W-:Y:S01]  /*0cf0*/  MOV R5, RZ ;  /* 0x000000ff00057202 */ /* 0x000fe20000000f00 */
[----:B------:R-:W-:Y:S06]  /*0d00*/  @!P0 BRA `(.L_x_14) ;  /* 0x0000000c00308947 */ /* 0x000fec0003800000 */
[----:B------:R-:W0:Y:S01]  /*0d10*/  LDC.64 R2, c[0x0][0x380] ;  /* 0x0000e000ff027b82 */ /* 0x000e220000000a00 */
[----:B------:R-:W-:-:S07]  /*0d20*/  HFMA2 R27, -RZ, RZ, 0, 0 ;  /* 0x00000000ff1b7431 */ /* 0x000fce00000001ff */
.L_x_31:
[----:B-1----:R-:W-:-:S05]  /*0d30*/  IADD3 R5, PT, PT, R16, R27, RZ ;  /* 0x0000001b10057210 */ /* 0x002fca0007ffe0ff */
[----:B0-----:R-:W-:-:S05]  /*0d40*/  IMAD.WIDE R4, R5, 0x4, R2 ;  /* 0x0000000405047825 */ /* 0x001fca00078e0202 */
[----:B--2---:R-:W2:Y:S01]  /*0d50*/  LDG.E R0, desc[UR8][R4.64] ;  /* 0x0000000804007981 */ /* 0x004ea2000c1e1900 */
[----:B------:R-:W-:Y:S01]  /*0d60*/  MOV R19, 0x3bbb989d ;  /* 0x3bbb989d00137802 */ /* 0x000fe20000000f00 */
[----:B------:R-:W0:Y:S01]  /*0d70*/  MUFU.RCP R18, R17 ;  /* 0x0000001100127308 */ /* 0x000e220000001000 */
[----:B------:R-:W-:Y:S01]  /*0d80*/  MOV R21, 0x437c0000 ;  /* 0x437c000000157802 */ /* 0x000fe20000000f00 */
[----:B------:R-:W-:Y:S01]  /*0d90*/  BSSY.RECONVERGENT B2, `(.L_x_15) ;  /* 0x0000014000027945 */ /* 0x000fe20003800200 */
[----:B------:R-:W-:-:S04]  /*0da0*/  IADD3 R27, PT, PT, R27, 0x8, RZ ;  /* 0x000000081b1b7810 */ /* 0x000fc80007ffe0ff */
[----:B------:R-:W-:Y:S01]  /*0db0*/  ISETP.NE.AND P3, PT, R27, R10, PT ;  /* 0x0000000a1b00720c */ /* 0x000fe20003f65270 */
[----:B--2---:R-:W-:-:S04]  /*0dc0*/  FFMA.SAT R6, R0, R19, 0.5 ;  /* 0x3f00000000067423 */ /* 0x004fc80000002013 */
[----:B------:R-:W-:Y:S01]  /*0dd0*/  FFMA.RM R6, R6, R21, 12582913 ;  /* 0x4b40000106067423 */ /* 0x000fe20000004015 */
[----:B0-----:R-:W-:-:S03]  /*0de0*/  FFMA R21, R18, -R17, 1 ;  /* 0x3f80000012157423 */ /* 0x001fc60000000811 */
[C---:B------:R-:W-:Y:S01]  /*0df0*/  FADD R19, R6.reuse, -12583039 ;  /* 0xcb40007f06137421 */ /* 0x040fe20000000000 */
[----:B------:R-:W-:Y:S01]  /*0e00*/  SHF.L.U32 R25, R6, 0x17, RZ ;  /* 0x0000001706197819 */ /* 0x000fe200000006ff */
[----:B------:R-:W-:Y:S02]  /*0e10*/  FFMA R18, R18, R21, R18 ;  /* 0x0000001512127223 */ /* 0x000fe40000000012 */
[----:B------:R-:W-:-:S04]  /*0e20*/  FFMA R19, R0, 1.4426950216293334961, -R19 ;  /* 0x3fb8aa3b00137823 */ /* 0x000fc80000000813 */
[----:B------:R-:W-:-:S04]  /*0e30*/  FFMA R19, R0, 1.925963033500011079e-08, R19 ;  /* 0x32a5706000137823 */ /* 0x000fc80000000013 */
[----:B------:R-:W0:Y:S02]  /*0e40*/  MUFU.EX2 R0, R19 ;  /* 0x0000001300007308 */ /* 0x000e240000000800 */
[----:B0-----:R-:W-:-:S06]  /*0e50*/  FMUL R25, R25, R0 ;  /* 0x0000000019197220 */ /* 0x001fcc0000400000 */
[----:B------:R-:W0:Y:S01]  /*0e60*/  FCHK P0, R25, R17 ;  /* 0x0000001119007302 */ /* 0x000e220000000000 */
[----:B------:R-:W-:-:S04]  /*0e70*/  FFMA R0, R25, R18, RZ ;  /* 0x0000001219007223 */ /* 0x000fc800000000ff */
[----:B------:R-:W-:-:S04]  /*0e80*/  FFMA R21, R0, -R17, R25 ;  /* 0x8000001100157223 */ /* 0x000fc80000000019 */
[----:B------:R-:W-:Y:S01]  /*0e90*/  FFMA R21, R18, R21, R0 ;  /* 0x0000001512157223 */ /* 0x000fe20000000000 */
[----:B0-----:R-:W-:Y:S06]  /*0ea0*/  @!P0 BRA `(.L_x_16) ;  /* 0x0000000000088947 */ /* 0x001fec0003800000 */
[----:B------:R-:W-:-:S07]  /*0eb0*/  MOV R6, 0xed0 ;  /* 0x00000ed000067802 */ /* 0x000fce0000000f00 */
[----:B------:R-:W-:Y:S05]  /*0ec0*/  CALL.REL.NOINC `($__internal_0_$__cuda_sm3x_div_rn_noftz_f32_slowpath) ;  /* 0x0000001400cc7944 */ /* 0x000fea0003c00000 */
.L_x_16:
[----:B------:R-:W-:Y:S05]  /*0ed0*/  BSYNC.RECONVERGENT B2 ;  /* 0x0000000000027941 */ /* 0x000fea0003800200 */
.L_x_15:
[----:B------:R-:W2:Y:S01]  /*0ee0*/  LDG.E R0, desc[UR8][R4.64+0x4] ;  /* 0x0000040804007981 */ /* 0x000ea2000c1e1900 */
[----:B------:R-:W-:Y:S01]  /*0ef0*/  HFMA2 R23, -RZ, RZ, 3.7421875, 0 ;  /* 0x437c0000ff177431 */ /* 0x000fe200000001ff */
[----:B------:R-:W-:Y:S01]  /*0f00*/  MOV R19, 0x3bbb989d ;  /* 0x3bbb989d00137802 */ /* 0x000fe20000000f00 */
[----:B------:R-:W0:Y:S01]  /*0f10*/  MUFU.RCP R18, R17 ;  /* 0x0000001100127308 */ /* 0x000e220000001000 */
[----:B------:R1:W-:Y:S01]  /*0f20*/  STG.E desc[UR8][R4.64], R21 ;  /* 0x0000001504007986 */ /* 0x0003e2000c101908 */
[----:B------:R-:W-:Y:S02]  /*0f30*/  BSSY.RECONVERGENT B2, `(.L_x_17) ;  /* 0x0000013000027945 */ /* 0x000fe40003800200 */
[----:B--2---:R-:W-:-:S04]  /*0f40*/  FFMA.SAT R6, R0, R19, 0.5 ;  /* 0x3f00000000067423 */ /* 0x004fc80000002013 */
[----:B------:R-:W-:Y:S01]  /*0f50*/  FFMA.RM R6, R6, R23, 12582913 ;  /* 0x4b40000106067423 */ /* 0x000fe20000004017 */
[----:B0-----:R-:W-:-:S03]  /*0f60*/  FFMA R23, R18, -R17, 1 ;  /* 0x3f80000012177423 */ /* 0x001fc60000000811 */
[C---:B------:R-:W-:Y:S01]  /*0f70*/  FADD R19, R6.reuse, -12583039 ;  /* 0xcb40007f06137421 */ /* 0x040fe20000000000 */
[----:B------:R-:W-:-:S03]  /*0f80*/  SHF.L.U32 R6, R6, 0x17, RZ ;  /* 0x0000001706067819 */ /* 0x000fc600000006ff */
[----:B------:R-:W-:-:S04]  /*0f90*/  FFMA R19, R0, 1.4426950216293334961, -R19 ;  /* 0x3fb8aa3b00137823 */ /* 0x000fc80000000813 */
[----:B------:R-:W-:Y:S01]  /*0fa0*/  FFMA R19, R0, 1.925963033500011079e-08, R19 ;  /* 0x32a5706000137823 */ /* 0x000fe20000000013 */
[----:B------:R-:W-:-:S05]  /*0fb0*/  FFMA R0, R18, R23, R18 ;  /* 0x0000001712007223 */ /* 0x000fca0000000012 */
[----:B------:R-:W0:Y:S02]  /*0fc0*/  MUFU.EX2 R19, R19 ;  /* 0x0000001300137308 */ /* 0x000e240000000800 */
[----:B0-----:R-:W-:-:S06]  /*0fd0*/  FMUL R25, R6, R19 ;  /* 0x0000001306197220 */ /* 0x001fcc0000400000 */
[----:B------:R-:W0:Y:S01]  /*0fe0*/  FCHK P0, R25, R17 ;  /* 0x0000001119007302 */ /* 0x000e220000000000 */
[----:B------:R-:W-:-:S04]  /*0ff0*/  FFMA R6, R0, R25, RZ ;  /* 0x0000001900067223 */ /* 0x000fc800000000ff */
[----:B------:R-:W-:-:S04]  /*1000*/  FFMA R23, R6, -R17, R25 ;  /* 0x8000001106177223 */ /* 0x000fc80000000019 */
[----:B------:R-:W-:Y:S01]  /*1010*/  FFMA R23, R0, R23, R6 ;  /* 0x0000001700177223 */ /* 0x000fe20000000006 */
[----:B01----:R-:W-:Y:S06]  /*1020*/  @!P0 BRA `(.L_x_18) ;  /* 0x00000000000c8947 */ /* 0x003fec0003800000 */
[----:B------:R-:W-:-:S07]  /*1030*/  MOV R6, 0x1050 ;  /* 0x0000105000067802 */ /* 0x000fce0000000f00 */
[----:B------:R-:W-:Y:S05]  /*1040*/  CALL.REL.NOINC `($__internal_0_$__cuda_sm3x_div_rn_noftz_f32_slowpath) ;  /* 0x00000014006c7944 */ /* 0x000fea0003c00000 */
[----:B------:R-:W-:-:S07]  /*1050*/  MOV R23, R21 ;  /* 0x0000001500177202 */ /* 0x000fce0000000f00 */
.L_x_18:
[----:B------:R-:W-:Y:S05]  /*1060*/  BSYNC.RECONVERGENT B2 ;  /* 0x0000000000027941 */ /* 0x000fea0003800200 */
.L_x_17:
[----:B------:R-:W2:Y:S01]  /*1070*/  LDG.E R0, desc[UR8][R4.64+0x8] ;  /* 0x0000080804007981 */ /* 0x000ea2000c1e1900 */
[----:B------:R-:W-:Y:S01]  /*1080*/  HFMA2 R19, -RZ, RZ, 0.96630859375, -0.0022525787353515625 ;  /* 0x3bbb989dff137431 */ /* 0x000fe200000001ff */
[----:B------:R-:W-:Y:S01]  /*1090*/  MOV R21, 0x437c0000 ;  /* 0x437c000000157802 */ /* 0x000fe20000000f00 */
[----:B------:R-:W0:Y:S01]  /*10a0*/  MUFU.RCP R18, R17 ;  /* 0x0000001100127308 */ /* 0x000e220000001000 */
[----:B------:R1:W-:Y:S01]  /*10b0*/  STG.E desc[UR8][R4.64+0x4], R23 ;  /* 0x0000041704007986 */ /* 0x0003e2000c101908 */
[----:B------:R-:W-:Y:S01]  /*10c0*/  BSSY.RECONVERGENT B2, `(.L_x_19) ;  /* 0x0000012000027945 */ /* 0x000fe20003800200 */
        /* <DEDUP_REMOVED lines=17> */
.L_x_20:
[----:B------:R-:W-:Y:S05]  /*11e0*/  BSYNC.RECONVERGENT B2 ;  /* 0x0000000000027941 */ /* 0x000fea0003800200 */
.L_x_19:
        /* <DEDUP_REMOVED lines=24> */
.L_x_22:
[----:B------:R-:W-:Y:S05]  /*1370*/  BSYNC.RECONVERGENT B2 ;  /* 0x0000000000027941 */ /* 0x000fea0003800200 */
.L_x_21:
        /* <DEDUP_REMOVED lines=23> */
.L_x_24:
[----:B------:R-:W-:Y:S05]  /*14f0*/  BSYNC.RECONVERGENT B2 ;  /* 0x0000000000027941 */ /* 0x000fea0003800200 */
.L_x_23:
        /* <DEDUP_REMOVED lines=24> */
.L_x_26:
[----:B------:R-:W-:Y:S05]  /*1680*/  BSYNC.RECONVERGENT B2 ;  /* 0x0000000000027941 */ /* 0x000fea0003800200 */
.L_x_25:
        /* <DEDUP_REMOVED lines=23> */
.L_x_28:
[----:B------:R-:W-:Y:S05]  /*1800*/  BSYNC.RECONVERGENT B2 ;  /* 0x0000000000027941 */ /* 0x000fea0003800200 */
.L_x_27:
        /* <DEDUP_REMOVED lines=24> */
.L_x_30:
[----:B------:R-:W-:Y:S05]  /*1990*/  BSYNC.RECONVERGENT B2 ;  /* 0x0000000000027941 */ /* 0x000fea0003800200 */
.L_x_29:
[----:B------:R1:W-:Y:S01]  /*19a0*/  STG.E desc[UR8][R4.64+0x1c], R23 ;  /* 0x00001c1704007986 */ /* 0x0003e2000c101908 */
[----:B------:R-:W-:Y:S05]  /*19b0*/  @P3 BRA `(.L_x_31) ;  /* 0xfffffff000dc3947 */ /* 0x000fea000383ffff */
[----:B-1----:R-:W-:-:S07]  /*19c0*/  MOV R5, R10 ;  /* 0x0000000a00057202 */ /* 0x002fce0000000f00 */
.L_x_14:
[----:B------:R-:W-:-:S13]  /*19d0*/  ISETP.NE.AND P0, PT, R8, RZ, PT ;  /* 0x000000ff0800720c */ /* 0x000fda0003f05270 */
[----:B------:R-:W-:Y:S05]  /*19e0*/  @!P0 BRA `(.L_x_32) ;  /* 0x0000000800fc8947 */ /* 0x000fea0003800000 */
[----:B------:R-:W-:-:S13]  /*19f0*/  ISETP.GE.U32.AND P0, PT, R13, 0x3, PT ;  /* 0x000000030d00780c */ /* 0x000fda0003f06070 */
[----:B------:R-:W-:Y:S05]  /*1a00*/  @!P0 BRA `(.L_x_33) ;  /* 0x0000000400988947 */ /* 0x000fea0003800000 */
[----:B------:R-:W0:Y:S01]  /*1a10*/  LDC.64 R2, c[0x0][0x380] ;  /* 0x0000e000ff027b82 */ /* 0x000e220000000a00 */
[----:B------:R-:W-:-:S05]  /*1a20*/  IADD3 R19, PT, PT, R16, R5, RZ ;  /* 0x0000000510137210 */ /* 0x000fca0007ffe0ff */
[----:B0-----:R-:W-:-:S05]  /*1a30*/  IMAD.WIDE R2, R19, 0x4, R2 ;  /* 0x0000000413027825 */ /* 0x001fca00078e0202 */
[----:B--2---:R-:W2:Y:S01]  /*1a40*/  LDG.E R0, desc[UR8][R2.64] ;  /* 0x0000000802007981 */ /* 0x004ea2000c1e1900 */
[----:B------:R-:W-:Y:S01]  /*1a50*/  HFMA2 R19, -RZ, RZ, 0.96630859375, -0.0022525787353515625 ;  /* 0x3bbb989dff137431 */ /* 0x000fe200000001ff */
[----:B------:R-:W-:Y:S01]  /*1a60*/  MOV R21, 0x437c0000 ;  /* 0x437c000000157802 */ /* 0x000fe20000000f00 */
[----:B------:R-:W0:Y:S01]  /*1a70*/  MUFU.RCP R6, R17 ;  /* 0x0000001100067308 */ /* 0x000e220000001000 */
        /* <DEDUP_REMOVED lines=18> */
.L_x_35:
[----:B------:R-:W-:Y:S05]  /*1ba0*/  BSYNC.RECONVERGENT B2 ;  /* 0x0000000000027941 */ /* 0x000fea0003800200 */
.L_x_34:
        /* <DEDUP_REMOVED lines=24> */
.L_x_37:
[----:B------:R-:W-:Y:S05]  /*1d30*/  BSYNC.RECONVERGENT B2 ;  /* 0x0000000000027941 */ /* 0x000fea0003800200 */
.L_x_36:
        /* <DEDUP_REMOVED lines=23> */
.L_x_39:
[----:B------:R-:W-:Y:S05]  /*1eb0*/  BSYNC.RECONVERGENT B2 ;  /* 0x0000000000027941 */ /* 0x000fea0003800200 */
.L_x_38:
        /* <DEDUP_REMOVED lines=24> */
.L_x_41:
[----:B------:R-:W-:Y:S05]  /*2040*/  BSYNC.RECONVERGENT B2 ;  /* 0x0000000000027941 */ /* 0x000fea0003800200 */
.L_x_40:
[----:B------:R0:W-:Y:S01]  /*2050*/  STG.E desc[UR8][R2.64+0xc], R23 ;  /* 0x00000c1702007986 */ /* 0x0001e2000c101908 */
[----:B------:R-:W-:-:S07]  /*2060*/  IADD3 R5, PT, PT, R5, 0x4, RZ ;  /* 0x0000000405057810 */ /* 0x000fce0007ffe0ff */
.L_x_33:
[----:B------:R-:W-:-:S13]  /*2070*/  ISETP.NE.AND P0, PT, R9, RZ, PT ;  /* 0x000000ff0900720c */ /* 0x000fda0003f05270 */
[----:B------:R-:W-:Y:S05]  /*2080*/  @!P0 BRA `(.L_x_32) ;  /* 0x0000000400548947 */ /* 0x000fea0003800000 */
[----:B------:R-:W-:-:S13]  /*2090*/  ISETP.NE.AND P0, PT, R14, RZ, PT ;  /* 0x000000ff0e00720c */ /* 0x000fda0003f05270 */
[----:B------:R-:W-:Y:S05]  /*20a0*/  @!P0 BRA `(.L_x_42) ;  /* 0x0000000000d48947 */ /* 0x000fea0003800000 */
[----:B0-----:R-:W0:Y:S01]  /*20b0*/  LDC.64 R2, c[0x0][0x380] ;  /* 0x0000e000ff027b82 */ /* 0x001e220000000a00 */
        /* <DEDUP_REMOVED lines=24> */
.L_x_44:
[----:B------:R-:W-:Y:S05]  /*2240*/  BSYNC.RECONVERGENT B2 ;  /* 0x0000000000027941 */ /* 0x000fea0003800200 */
.L_x_43:
        /* <DEDUP_REMOVED lines=24> */
.L_x_46:
[----:B------:R-:W-:Y:S05]  /*23d0*/  BSYNC.RECONVERGENT B2 ;  /* 0x0000000000027941 */ /* 0x000fea0003800200 */
.L_x_45:
[----:B------:R1:W-:Y:S01]  /*23e0*/  STG.E desc[UR8][R2.64+0x4], R23 ;  /* 0x0000041702007986 */ /* 0x0003e2000c101908 */
[----:B------:R-:W-:-:S07]  /*23f0*/  IADD3 R5, PT, PT, R5, 0x2, RZ ;  /* 0x0000000205057810 */ /* 0x000fce0007ffe0ff */
.L_x_42:
[----:B------:R-:W-:-:S13]  /*2400*/  ISETP.NE.AND P0, PT, R11, RZ, PT ;  /* 0x000000ff0b00720c */ /* 0x000fda0003f05270 */
[----:B------:R-:W-:Y:S05]  /*2410*/  @!P0 BRA `(.L_x_32) ;  /* 0x0000000000708947 */ /* 0x000fea0003800000 */
[----:B01----:R-:W0:Y:S01]  /*2420*/  LDC.64 R2, c[0x0][0x380] ;  /* 0x0000e000ff027b82 */ /* 0x003e220000000a00 */
        /* <DEDUP_REMOVED lines=24> */
[----:B------:R-:W-:-:S07]  /*25b0*/  MOV R19, R21 ;  /* 0x0000001500137202 */ /* 0x000fce0000000f00 */
.L_x_48:
[----:B------:R-:W-:Y:S05]  /*25c0*/  BSYNC.RECONVERGENT B2 ;  /* 0x0000000000027941 */ /* 0x000fea0003800200 */
.L_x_47:
[----:B------:R3:W-:Y:S02]  /*25d0*/  STG.E desc[UR8][R2.64], R19 ;  /* 0x0000001302007986 */ /* 0x0007e4000c101908 */
.L_x_32:
[----:B------:R-:W-:Y:S05]  /*25e0*/  @!P2 BRA `(.L_x_49) ;  /* 0xffffffd800e4a947 */ /* 0x000fea000383ffff */
[----:B--2---:R-:W-:Y:S05]  /*25f0*/  EXIT ;  /* 0x000000000000794d */ /* 0x004fea0003800000 */
        .weak           $__internal_0_$__cuda_sm3x_div_rn_noftz_f32_slowpath
        .type           $__internal_0_$__cuda_sm3x_div_rn_noftz_f32_slowpath,@function
        .size           $__internal_0_$__cuda_sm3x_div_rn_noftz_f32_slowpath,(.L_x_216 - $__internal_0_$__cuda_sm3x_div_rn_noftz_f32_slowpath)
$__internal_0_$__cuda_sm3x_div_rn_noftz_f32_slowpath:
[----:B------:R-:W-:Y:S01]  /*2600*/  SHF.R.U32.HI R19, RZ, 0x17, R17 ;  /* 0x00000017ff137819 */ /* 0x000fe20000011611 */
[----:B------:R-:W-:Y:S01]  /*2610*/  BSSY.RECONVERGENT B0, `(.L_x_50) ;  /* 0x0000063000007945 */ /* 0x000fe20003800200 */
[----:B------:R-:W-:Y:S02]  /*2620*/  SHF.R.U32.HI R18, RZ, 0x17, R25 ;  /* 0x00000017ff127819 */ /* 0x000fe40000011619 */
[----:B------:R-:W-:Y:S02]  /*2630*/  LOP3.LUT R19, R19, 0xff, RZ, 0xc0, !PT ;  /* 0x000000ff13137812 */ /* 0x000fe400078ec0ff */
[----:B------:R-:W-:Y:S02]  /*2640*/  LOP3.LUT R18, R18, 0xff, RZ, 0xc0, !PT ;  /* 0x000000ff12127812 */ /* 0x000fe400078ec0ff */
[----:B------:R-:W-:Y:S02]  /*2650*/  IADD3 R0, PT, PT, R19, -0x1, RZ ;  /* 0xffffffff13007810 */ /* 0x000fe40007ffe0ff */
[----:B------:R-:W-:-:S02]  /*2660*/  IADD3 R21, PT, PT, R18, -0x1, RZ ;  /* 0xffffffff12157810 */ /* 0x000fc40007ffe0ff */
[----:B------:R-:W-:Y:S02]  /*2670*/  ISETP.GT.U32.AND P0, PT, R0, 0xfd, PT ;  /* 0x000000fd0000780c */ /* 0x000fe40003f04070 */
[----:B------:R-:W-:Y:S02]  /*2680*/  MOV R22, R17 ;  /* 0x0000001100167202 */ /* 0x000fe40000000f00 */
[----:B------:R-:W-:-:S13]  /*2690*/  ISETP.GT.U32.OR P0, PT, R21, 0xfd, P0 ;  /* 0x000000fd1500780c */ /* 0x000fda0000704470 */
[----:B------:R-:W-:Y:S01]  /*26a0*/  @!P0 MOV R20, RZ ;  /* 0x000000ff00148202 */ /* 0x000fe20000000f00 */
[----:B------:R-:W-:Y:S06]  /*26b0*/  @!P0 BRA `(.L_x_51) ;  /* 0x00000000005c8947 */ /* 0x000fec0003800000 */
[----:B------:R-:W-:Y:S02]  /*26c0*/  FSETP.GTU.FTZ.AND P0, PT, |R25|, +INF , PT ;  /* 0x7f8000001900780b */ /* 0x000fe40003f1c200 */
[----:B------:R-:W-:-:S04]  /*26d0*/  FSETP.GTU.FTZ.AND P1, PT, |R17|, +INF , PT ;  /* 0x7f8000001100780b */ /* 0x000fc80003f3c200 */
[----:B------:R-:W-:-:S13]  /*26e0*/  PLOP3.LUT P0, PT, P0, P1, PT, 0xf8, 0x8f ;  /* 0x00000000008f781c */ /* 0x000fda0000703f70 */
[----:B------:R-:W-:Y:S05]  /*26f0*/  @P0 BRA `(.L_x_52) ;  /* 0x00000004004c0947 */ /* 0x000fea0003800000 */
[----:B------:R-:W-:-:S13]  /*2700*/  LOP3.LUT P0, RZ, R22, 0x7fffffff, R25, 0xc8, !PT ;  /* 0x7fffffff16ff7812 */ /* 0x000fda000780c819 */
[----:B------:R-:W-:Y:S05]  /*2710*/  @!P0 BRA `(.L_x_53) ;  /* 0x00000004003c8947 */ /* 0x000fea0003800000 */
[----:B------:R-:W-:Y:S02]  /*2720*/  FSETP.NEU.FTZ.AND P4, PT, |R25|, +INF , PT ;  /* 0x7f8000001900780b */ /* 0x000fe40003f9d200 */
[----:B------:R-:W-:Y:S02]  /*2730*/  FSETP.NEU.FTZ.AND P1, PT, |R17|, +INF , PT ;  /* 0x7f8000001100780b */ /* 0x000fe40003f3d200 */
[----:B------:R-:W-:-:S11]  /*2740*/  FSETP.NEU.FTZ.AND P0, PT, |R25|, +INF , PT ;  /* 0x7f8000001900780b */ /* 0x000fd60003f1d200 */
[----:B------:R-:W-:Y:S05]  /*2750*/  @!P1 BRA !P4, `(.L_x_53) ;  /* 0x00000004002c9947 */ /* 0x000fea0006000000 */
[----:B------:R-:W-:-:S04]  /*2760*/  LOP3.LUT P4, RZ, R25, 0x7fffffff, RZ, 0xc0, !PT ;  /* 0x7fffffff19ff7812 */ /* 0x000fc8000788c0ff */
[----:B------:R-:W-:-:S13]  /*2770*/  PLOP3.LUT P1, PT, P1, P4, PT, 0x2f, 0xf2 ;  /* 0x0000000000f2781c */ /* 0x000fda0000f28577 */
[----:B------:R-:W-:Y:S05]  /*2780*/  @P1 BRA `(.L_x_54) ;  /* 0x0000000400181947 */ /* 0x000fea0003800000 */
[----:B------:R-:W-:-:S04]  /*2790*/  LOP3.LUT P1, RZ, R22, 0x7fffffff, RZ, 0xc0, !PT ;  /* 0x7fffffff16ff7812 */ /* 0x000fc8000782c0ff */
[----:B------:R-:W-:-:S13]  /*27a0*/  PLOP3.LUT P0, PT, P0, P1, PT, 0x2f, 0xf2 ;  /* 0x0000000000f2781c */ /* 0x000fda0000702577 */
[----:B------:R-:W-:Y:S05]  /*27b0*/  @P0 BRA `(.L_x_55) ;  /* 0x0000000400000947 */ /* 0x000fea0003800000 */
[----:B------:R-:W-:Y:S02]  /*27c0*/  ISETP.GE.AND P0, PT, R21, RZ, PT ;  /* 0x000000ff1500720c */ /* 0x000fe40003f06270 */
[----:B------:R-:W-:-:S11]  /*27d0*/  ISETP.GE.AND P1, PT, R0, RZ, PT ;  /* 0x000000ff0000720c */ /* 0x000fd60003f26270 */
[----:B------:R-:W-:Y:S01]  /*27e0*/  @P0 MOV R20, RZ ;  /* 0x000000ff00140202 */ /* 0x000fe20000000f00 */
[----:B------:R-:W-:Y:S01]  /*27f0*/  @!P0 FFMA R25, R25, 1.84467440737095516160e+19, RZ ;  /* 0x5f80000019198823 */ /* 0x000fe200000000ff */
[----:B------:R-:W-:Y:S01]  /*2800*/  @!P0 MOV R20, 0xffffffc0 ;  /* 0xffffffc000148802 */ /* 0x000fe20000000f00 */
[----:B------:R-:W-:-:S03]  /*2810*/  @!P1 FFMA R22, R17, 1.84467440737095516160e+19, RZ ;  /* 0x5f80000011169823 */ /* 0x000fc600000000ff */
[----:B------:R-:W-:-:S07]  /*2820*/  @!P1 IADD3 R20, PT, PT, R20, 0x40, RZ ;  /* 0x0000004014149810 */ /* 0x000fce0007ffe0ff */
.L_x_51:
[----:B------:R-:W-:Y:S01]  /*2830*/  LEA R21, R19, 0xc0800000, 0x17 ;  /* 0xc080000013157811 */ /* 0x000fe200078eb8ff */
[----:B------:R-:W-:Y:S01]  /*2840*/  BSSY.RECONVERGENT B1, `(.L_x_56) ;  /* 0x0000036000017945 */ /* 0x000fe20003800200 */
[----:B------:R-:W-:Y:S02]  /*2850*/  IADD3 R18, PT, PT, R18, -0x7f, RZ ;  /* 0xffffff8112127810 */ /* 0x000fe40007ffe0ff */
[----:B------:R-:W-:Y:S02]  /*2860*/  IADD3 R26, PT, PT, -R21, R22, RZ ;  /* 0x00000016151a7210 */ /* 0x000fe40007ffe1ff */
[C---:B------:R-:W-:Y:S01]  /*2870*/  IADD3 R19, PT, PT, R18.reuse, 0x7f, -R19 ;  /* 0x0000007f12137810 */ /* 0x040fe20007ffe813 */
[----:B------:R-:W-:Y:S01]  /*2880*/  IMAD R0, R18, -0x800000, R25 ;  /* 0xff80000012007824 */ /* 0x000fe200078e0219 */
[----:B------:R-:W0:Y:S01]  /*2890*/  MUFU.RCP R22, R26 ;  /* 0x0000001a00167308 */ /* 0x000e220000001000 */
[----:B------:R-:W-:Y:S01]  /*28a0*/  FADD.FTZ R21, -R26, -RZ ;  /* 0x800000ff1a157221 */ /* 0x000fe20000010100 */
[----:B------:R-:W-:-:S03]  /*28b0*/  IADD3 R19, PT, PT, R19, R20, RZ ;  /* 0x0000001413137210 */ /* 0x000fc60007ffe0ff */
[----:B0-----:R-:W-:-:S04]  /*28c0*/  FFMA R23, R22, R21, 1 ;  /* 0x3f80000016177423 */ /* 0x001fc80000000015 */
[----:B------:R-:W-:-:S04]  /*28d0*/  FFMA R23, R22, R23, R22 ;  /* 0x0000001716177223 */ /* 0x000fc80000000016 */
[----:B------:R-:W-:-:S04]  /*28e0*/  FFMA R22, R0, R23, RZ ;  /* 0x0000001700167223 */ /* 0x000fc800000000ff */
[----:B------:R-:W-:-:S04]  /*28f0*/  FFMA R24, R21, R22, R0 ;  /* 0x0000001615187223 */ /* 0x000fc80000000000 */
[----:B------:R-:W-:-:S04]  /*2900*/  FFMA R24, R23, R24, R22 ;  /* 0x0000001817187223 */ /* 0x000fc80000000016 */
[----:B------:R-:W-:-:S04]  /*2910*/  FFMA R21, R21, R24, R0 ;  /* 0x0000001815157223 */ /* 0x000fc80000000000 */
[----:B------:R-:W-:-:S05]  /*2920*/  FFMA R0, R23, R21, R24 ;  /* 0x0000001517007223 */ /* 0x000fca0000000018 */
[----:B------:R-:W-:-:S04]  /*2930*/  SHF.R.U32.HI R18, RZ, 0x17, R0 ;  /* 0x00000017ff127819 */ /* 0x000fc80000011600 */
[----:B------:R-:W-:-:S04]  /*2940*/  LOP3.LUT R18, R18, 0xff, RZ, 0xc0, !PT ;  /* 0x000000ff12127812 */ /* 0x000fc800078ec0ff */
[----:B------:R-:W-:-:S04]  /*2950*/  IADD3 R18, PT, PT, R18, R19, RZ ;  /* 0x0000001312127210 */ /* 0x000fc80007ffe0ff */
[----:B------:R-:W-:-:S04]  /*2960*/  IADD3 R20, PT, PT, R18, -0x1, RZ ;  /* 0xffffffff12147810 */ /* 0x000fc80007ffe0ff */
[----:B------:R-:W-:-:S13]  /*2970*/  ISETP.GE.U32.AND P0, PT, R20, 0xfe, PT ;  /* 0x000000fe1400780c */ /* 0x000fda0003f06070 */
[----:B------:R-:W-:Y:S05]  /*2980*/  @!P0 BRA `(.L_x_57) ;  /* 0x0000000000808947 */ /* 0x000fea0003800000 */
[----:B------:R-:W-:-:S13]  /*2990*/  ISETP.GT.AND P0, PT, R18, 0xfe, PT ;  /* 0x000000fe1200780c */ /* 0x000fda0003f04270 */
[----:B------:R-:W-:Y:S05]  /*29a0*/  @P0 BRA `(.L_x_58) ;  /* 0x00000000006c0947 */ /* 0x000fea0003800000 */
[----:B------:R-:W-:-:S13]  /*29b0*/  ISETP.GE.AND P0, PT, R18, 0x1, PT ;  /* 0x000000011200780c */ /* 0x000fda0003f06270 */
[----:B------:R-:W-:Y:S05]  /*29c0*/  @P0 BRA `(.L_x_59) ;  /* 0x0000000000740947 */ /* 0x000fea0003800000 */
[----:B------:R-:W-:Y:S02]  /*29d0*/  ISETP.GE.AND P0, PT, R18, -0x18, PT ;  /* 0xffffffe81200780c */ /* 0x000fe40003f06270 */
[----:B------:R-:W-:-:S11]  /*29e0*/  LOP3.LUT R0, R0, 0x80000000, RZ, 0xc0, !PT ;  /* 0x8000000000007812 */ /* 0x000fd600078ec0ff */
[----:B------:R-:W-:Y:S05]  /*29f0*/  @!P0 BRA `(.L_x_59) ;  /* 0x0000000000688947 */ /* 0x000fea0003800000 */
[CCC-:B------:R-:W-:Y:S01]  /*2a00*/  FFMA.RZ R19, R23.reuse, R21.reuse, R24.reuse ;  /* 0x0000001517137223 */ /* 0x1c0fe2000000c018 */
[CCC-:B------:R-:W-:Y:S01]  /*2a10*/  FFMA.RP R20, R23.reuse, R21.reuse, R24.reuse ;  /* 0x0000001517147223 */ /* 0x1c0fe20000008018 */
[----:B------:R-:W-:Y:S01]  /*2a20*/  FFMA.RM R23, R23, R21, R24 ;  /* 0x0000001517177223 */ /* 0x000fe20000004018 */
[C---:B------:R-:W-:Y:S02]  /*2a30*/  IADD3 R21, PT, PT, R18.reuse, 0x20, RZ ;  /* 0x0000002012157810 */ /* 0x040fe40007ffe0ff */
[----:B------:R-:W-:Y:S02]  /*2a40*/  LOP3.LUT R19, R19, 0x7fffff, RZ, 0xc0, !PT ;  /* 0x007fffff13137812 */ /* 0x000fe400078ec0ff */
[C---:B------:R-:W-:Y:S02]  /*2a50*/  ISETP.NE.AND P4, PT, R18.reuse, RZ, PT ;  /* 0x000000ff1200720c */ /* 0x040fe40003f85270 */
[----:B------:R-:W-:Y:S02]  /*2a60*/  LOP3.LUT R22, R19, 0x800000, RZ, 0xfc, !PT ;  /* 0x0080000013167812 */ /* 0x000fe400078efcff */
[----:B------:R-:W-:-:S02]  /*2a70*/  ISETP.NE.AND P1, PT, R18, RZ, PT ;  /* 0x000000ff1200720c */ /* 0x000fc40003f25270 */
[----:B------:R-:W-:Y:S02]  /*2a80*/  IADD3 R18, PT, PT, -R18, RZ, RZ ;  /* 0x000000ff12127210 */ /* 0x000fe40007ffe1ff */
[----:B------:R-:W-:Y:S02]  /*2a90*/  SHF.L.U32 R21, R22, R21, RZ ;  /* 0x0000001516157219 */ /* 0x000fe400000006ff */
[----:B------:R-:W-:Y:S02]  /*2aa0*/  FSETP.NEU.FTZ.AND P0, PT, R20, R23, PT ;  /* 0x000000171400720b */ /* 0x000fe40003f1d000 */
[----:B------:R-:W-:Y:S02]  /*2ab0*/  SEL R19, R18, RZ, P4 ;  /* 0x000000ff12137207 */ /* 0x000fe40002000000 */
[----:B------:R-:W-:Y:S02]  /*2ac0*/  ISETP.NE.AND P1, PT, R21, RZ, P1 ;  /* 0x000000ff1500720c */ /* 0x000fe40000f25270 */
[----:B------:R-:W-:-:S02]  /*2ad0*/  SHF.R.U32.HI R19, RZ, R19, R22 ;  /* 0x00000013ff137219 */ /* 0x000fc40000011616 */
[----:B------:R-:W-:Y:S02]  /*2ae0*/  PLOP3.LUT P0, PT, P0, P1, PT, 0xf8, 0x8f ;  /* 0x00000000008f781c */ /* 0x000fe40000703f70 */
[----:B------:R-:W-:Y:S02]  /*2af0*/  SHF.R.U32.HI R18, RZ, 0x1, R19 ;  /* 0x00000001ff127819 */ /* 0x000fe40000011613 */
[----:B------:R-:W-:-:S04]  /*2b00*/  SEL R21, RZ, 0x1, !P0 ;  /* 0x00000001ff157807 */ /* 0x000fc80004000000 */
[----:B------:R-:W-:-:S04]  /*2b10*/  LOP3.LUT R20, R21, 0x1, R18, 0xf8, !PT ;  /* 0x0000000115147812 */ /* 0x000fc800078ef812 */
[----:B------:R-:W-:-:S04]  /*2b20*/  LOP3.LUT R19, R20, R19, RZ, 0xc0, !PT ;  /* 0x0000001314137212 */ /* 0x000fc800078ec0ff */
[----:B------:R-:W-:-:S04]  /*2b30*/  IADD3 R19, PT, PT, R18, R19, RZ ;  /* 0x0000001312137210 */ /* 0x000fc80007ffe0ff */
[----:B------:R-:W-:Y:S01]  /*2b40*/  LOP3.LUT R0, R19, R0, RZ, 0xfc, !PT ;  /* 0x0000000013007212 */ /* 0x000fe200078efcff */
[----:B------:R-:W-:Y:S06]  /*2b50*/  BRA `(.L_x_59) ;  /* 0x0000000000107947 */ /* 0x000fec0003800000 */
.L_x_58:
[----:B------:R-:W-:-:S04]  /*2b60*/  LOP3.LUT R0, R0, 0x80000000, RZ, 0xc0, !PT ;  /* 0x8000000000007812 */ /* 0x000fc800078ec0ff */
[----:B------:R-:W-:Y:S01]  /*2b70*/  LOP3.LUT R0, R0, 0x7f800000, RZ, 0xfc, !PT ;  /* 0x7f80000000007812 */ /* 0x000fe200078efcff */
[----:B------:R-:W-:Y:S06]  /*2b80*/  BRA `(.L_x_59) ;  /* 0x0000000000047947 */ /* 0x000fec0003800000 */
.L_x_57:
[----:B------:R-:W-:-:S07]  /*2b90*/  LEA R0, R19, R0, 0x17 ;  /* 0x0000000013007211 */ /* 0x000fce00078eb8ff */
.L_x_59:
[----:B------:R-:W-:Y:S05]  /*2ba0*/  BSYNC.RECONVERGENT B1 ;  /* 0x0000000000017941 */ /* 0x000fea0003800200 */
.L_x_56:
[----:B------:R-:W-:Y:S05]  /*2bb0*/  BRA `(.L_x_60) ;  /* 0x0000000000207947 */ /* 0x000fea0003800000 */
.L_x_55:
[----:B------:R-:W-:-:S04]  /*2bc0*/  LOP3.LUT R0, R22, 0x80000000, R25, 0x48, !PT ;  /* 0x8000000016007812 */ /* 0x000fc800078e4819 */
[----:B------:R-:W-:Y:S01]  /*2bd0*/  LOP3.LUT R0, R0, 0x7f800000, RZ, 0xfc, !PT ;  /* 0x7f80000000007812 */ /* 0x000fe200078efcff */
[----:B------:R-:W-:Y:S06]  /*2be0*/  BRA `(.L_x_60) ;  /* 0x0000000000147947 */ /* 0x000fec0003800000 */
.L_x_54:
[----:B------:R-:W-:Y:S01]  /*2bf0*/  LOP3.LUT R0, R22, 0x80000000, R25, 0x48, !PT ;  /* 0x8000000016007812 */ /* 0x000fe200078e4819 */
[----:B------:R-:W-:Y:S06]  /*2c00*/  BRA `(.L_x_60) ;  /* 0x00000000000c7947 */ /* 0x000fec0003800000 */
.L_x_53:
[----:B------:R-:W0:Y:S01]  /*2c10*/  MUFU.RSQ R0, -QNAN ;  /* 0xffc0000000007908 */ /* 0x000e220000001400 */
[----:B------:R-:W-:Y:S05]  /*2c20*/  BRA `(.L_x_60) ;  /* 0x0000000000047947 */ /* 0x000fea0003800000 */
.L_x_52:
[----:B------:R-:W-:-:S07]  /*2c30*/  FADD.FTZ R0, R25, R17 ;  /* 0x0000001119007221 */ /* 0x000fce0000010000 */
.L_x_60:
[----:B------:R-:W-:Y:S05]  /*2c40*/  BSYNC.RECONVERGENT B0 ;  /* 0x0000000000007941 */ /* 0x000fea0003800200 */
.L_x_50:
[----:B------:R-:W-:Y:S01]  /*2c50*/  HFMA2 R19, -RZ, RZ, 0, 0 ;  /* 0x00000000ff137431 */ /* 0x000fe200000001ff */
[----:B------:R-:W-:Y:S02]  /*2c60*/  MOV R18, R6 ;  /* 0x0000000600127202 */ /* 0x000fe40000000f00 */
[----:B0-----:R-:W-:Y:S02]  /*2c70*/  MOV R21, R0 ;  /* 0x0000000000157202 */ /* 0x001fe40000000f00 */
[----:B------:R-:W-:Y:S05]  /*2c80*/  RET.REL.NODEC R18 `(softmax) ;  /* 0xffffffd012dc7950 */ /* 0x000fea0003c3ffff */
.L_x_61:
        /* <DEDUP_REMOVED lines=15> */
.L_x_216:


//--------------------- .text.rr_3                --------------------------
	.section	.text.rr_3,"ax",@progbits
	.align	128
        .global         rr_3
        .type           rr_3,@function
        .size           rr_3,(.L_x_223 - rr_3)
        .other          rr_3,@"STO_CUDA_ENTRY STV_DEFAULT"
rr_3:
.text.rr_3:
        /* <DEDUP_REMOVED lines=11> */
[----:B------:R-:W0:Y:S01]  /*00b0*/  LDCU.128 UR4, c[0x0][0x380] ;  /* 0x00007000ff0477ac */ /* 0x000e220008000c00 */
[C---:B------:R-:W-:Y:S02]  /*00c0*/  LOP3.LUT R13, R3.reuse, 0xf, RZ, 0xc0, !PT ;  /* 0x0000000f030d7812 */ /* 0x040fe400078ec0ff */
[----:B------:R-:W-:Y:S01]  /*00d0*/  LOP3.LUT R14, R3, 0x7, RZ, 0xc0, !PT ;  /* 0x00000007030e7812 */ /* 0x000fe200078ec0ff */
[----:B------:R-:W1:Y:S01]  /*00e0*/  LDCU UR8, c[0x0][0x370] ;  /* 0x00006e00ff0877ac */ /* 0x000e620008000800 */
[----:B------:R-:W-:Y:S02]  /*00f0*/  IADD3 R0, PT, PT, R13, -0x1, RZ ;  /* 0xffffffff0d007810 */ /* 0x000fe40007ffe0ff */
[----:B------:R-:W-:Y:S01]  /*0100*/  IADD3 R4, PT, PT, R14, -0x1, RZ ;  /* 0xffffffff0e047810 */ /* 0x000fe20007ffe0ff */
[----:B------:R-:W2:Y:S01]  /*0110*/  LDCU.64 UR10, c[0x0][0x358] ;  /* 0x00006b00ff0a77ac */ /* 0x000ea20008000a00 */
[----:B------:R-:W-:Y:S02]  /*0120*/  ISETP.GE.U32.AND P2, PT, R0, 0x7, PT ;  /* 0x000000070000780c */ /* 0x000fe40003f46070 */
[----:B------:R-:W-:-:S02]  /*0130*/  LOP3.LUT R0, R3, 0x7ffffff0, RZ, 0xc0, !PT ;  /* 0x7ffffff003007812 */ /* 0x000fc400078ec0ff */
[----:B------:R-:W-:Y:S02]  /*0140*/  ISETP.GE.U32.AND P1, PT, R4, 0x3, PT ;  /* 0x000000030400780c */ /* 0x000fe40003f26070 */
[----:B------:R-:W-:Y:S02]  /*0150*/  LOP3.LUT R3, R3, 0x3, RZ, 0xc0, !PT ;  /* 0x0000000303037812 */ /* 0x000fe400078ec0ff */
[----:B------:R-:W-:Y:S01]  /*0160*/  IADD3 R4, PT, PT, -R0, RZ, RZ ;  /* 0x000000ff00047210 */ /* 0x000fe20007ffe1ff */
[----:B0-----:R-:W-:Y:S02]  /*0170*/  UIADD3 UR6, UP0, UPT, UR6, 0x20, URZ ;  /* 0x0000002006067890 */ /* 0x001fe4000ff1e0ff */
[----:B------:R-:W-:Y:S01]  /*0180*/  UIADD3 UR4, UP1, UPT, UR4, 0x20, URZ ;  /* 0x0000002004047890 */ /* 0x000fe2000ff3e0ff */
[----:B-1----:R-:W-:Y:S01]  /*0190*/  IMAD R5, R5, UR8, RZ ;  /* 0x0000000805057c24 */ /* 0x002fe2000f8e02ff */
[----:B------:R-:W-:Y:S02]  /*01a0*/  UIADD3.X UR7, UPT, UPT, URZ, UR7, URZ, UP0, !UPT ;  /* 0x00000007ff077290 */ /* 0x000fe400087fe4ff */
[----:B------:R-:W-:-:S12]  /*01b0*/  UIADD3.X UR5, UPT, UPT, URZ, UR5, URZ, UP1, !UPT ;  /* 0x00000005ff057290 */ /* 0x000fd80008ffe4ff */
.L_x_67:
[----:B0-----:R-:W0:Y:S01]  /*01c0*/  LDCU.64 UR8, c[0x0][0x390] ;  /* 0x00007200ff0877ac */ /* 0x001e220008000a00 */
[----:B------:R-:W-:Y:S01]  /*01d0*/  HFMA2 R7, -RZ, RZ, 0, 0 ;  /* 0x00000000ff077431 */ /* 0x000fe200000001ff */
[----:B0-----:R-:W-:Y:S02]  /*01e0*/  UISETP.GE.U32.AND UP0, UPT, UR9, 0x10, UPT ;  /* 0x000000100900788c */ /* 0x001fe4000bf06070 */
[----:B------:R-:W-:Y:S01]  /*01f0*/  IMAD R6, R2, UR9, RZ ;  /* 0x0000000902067c24 */ /* 0x000fe2000f8e02ff */
[----:B------:R-:W-:-:S04]  /*0200*/  IADD3 R2, PT, PT, R5, R2, RZ ;  /* 0x0000000205027210 */ /* 0x000fc80007ffe0ff */
[----:B------:R-:W-:Y:S02]  /*0210*/  ISETP.GE.AND P0, PT, R2, UR8, PT ;  /* 0x0000000802007c0c */ /* 0x000fe4000bf06270 */
[----:B-1-34-:R-:W-:Y:S11]  /*0220*/  BRA.U !UP0, `(.L_x_62) ;  /* 0x0000000508407547 */ /* 0x01aff6000b800000 */
[----:B------:R-:W-:Y:S02]  /*0230*/  MOV R7, R6 ;  /* 0x0000000600077202 */ /* 0x000fe40000000f00 */
[----:B------:R-:W-:Y:S02]  /*0240*/  MOV R15, UR6 ;  /* 0x00000006000f7c02 */ /* 0x000fe40008000f00 */
[----:B------:R-:W-:Y:S02]  /*0250*/  MOV R16, UR7 ;  /* 0x0000000700107c02 */ /* 0x000fe40008000f00 */
[----:B------:R-:W-:-:S07]  /*0260*/  MOV R12, R4 ;  /* 0x00000004000c7202 */ /* 0x000fce0000000f00 */
.L_x_63:
[----:B-1----:R-:W-:Y:S02]  /*0270*/  MOV R10, UR4 ;  /* 0x00000004000a7c02 */ /* 0x002fe40008000f00 */
[----:B------:R-:W-:Y:S02]  /*0280*/  MOV R11, UR5 ;  /* 0x00000005000b7c02 */ /* 0x000fe40008000f00 */
[----:B------:R-:W-:Y:S02]  /*0290*/  MOV R8, R15 ;  /* 0x0000000f00087202 */ /* 0x000fe40000000f00 */
[----:B------:R-:W-:Y:S01]  /*02a0*/  MOV R9, R16 ;  /* 0x0000001000097202 */ /* 0x000fe20000000f00 */
[----:B------:R-:W-:-:S04]  /*02b0*/  IMAD.WIDE R10, R7, 0x4, R10 ;  /* 0x00000004070a7825 */ /* 0x000fc800078e020a */
[----:B--2---:R-:W2:Y:S04]  /*02c0*/  LDG.E R15, desc[UR10][R8.64+-0x20] ;  /* 0xffffe00a080f7981 */ /* 0x004ea8000c1e1900 */
[----:B------:R-:W2:Y:S04]  /*02d0*/  LDG.E R16, desc[UR10][R10.64+-0x20] ;  /* 0xffffe00a0a107981 */ /* 0x000ea8000c1e1900 */
[----:B------:R-:W3:Y:S04]  /*02e0*/  LDG.E R17, desc[UR10][R10.64+-0x1c] ;  /* 0xffffe40a0a117981 */ /* 0x000ee8000c1e1900 */
[----:B------:R-:W4:Y:S04]  /*02f0*/  LDG.E R19, desc[UR10][R10.64+-0x18] ;  /* 0xffffe80a0a137981 */ /* 0x000f28000c1e1900 */
[----:B------:R-:W5:Y:S01]  /*0300*/  LDG.E R21, desc[UR10][R10.64+-0x14] ;  /* 0xffffec0a0a157981 */ /* 0x000f62000c1e1900 */
[----:B--2---:R-:W-:-:S05]  /*0310*/  FADD R15, R15, R16 ;  /* 0x000000100f0f7221 */ /* 0x004fca0000000000 */
[----:B------:R-:W-:Y:S04]  /*0320*/  STG.E desc[UR10][R10.64+-0x20], R15 ;  /* 0xffffe00f0a007986 */ /* 0x000fe8000c10190a */
[----:B------:R-:W3:Y:S02]  /*0330*/  LDG.E R16, desc[UR10][R8.64+-0x1c] ;  /* 0xffffe40a08107981 */ /* 0x000ee4000c1e1900 */
[----:B---3--:R-:W-:-:S05]  /*0340*/  FADD R17, R16, R17 ;  /* 0x0000001110117221 */ /* 0x008fca0000000000 */
[----:B------:R0:W-:Y:S04]  /*0350*/  STG.E desc[UR10][R10.64+-0x1c], R17 ;  /* 0xffffe4110a007986 */ /* 0x0001e8000c10190a */
[----:B------:R-:W4:Y:S04]  /*0360*/  LDG.E R16, desc[UR10][R8.64+-0x18] ;  /* 0xffffe80a08107981 */ /* 0x000f28000c1e1900 */
[----:B0-----:R-:W2:Y:S01]  /*0370*/  LDG.E R17, desc[UR10][R10.64+-0xc] ;  /* 0xfffff40a0a117981 */ /* 0x001ea2000c1e1900 */
[----:B----4-:R-:W-:-:S05]  /*0380*/  FADD R19, R16, R19 ;  /* 0x0000001310137221 */ /* 0x010fca0000000000 */
[----:B------:R0:W-:Y:S04]  /*0390*/  STG.E desc[UR10][R10.64+-0x18], R19 ;  /* 0xffffe8130a007986 */ /* 0x0001e8000c10190a */
[----:B------:R-:W5:Y:S04]  /*03a0*/  LDG.E R16, desc[UR10][R8.64+-0x14] ;  /* 0xffffec0a08107981 */ /* 0x000f68000c1e1900 */
[----:B0-----:R-:W3:Y:S01]  /*03b0*/  LDG.E R19, desc[UR10][R10.64+-0x8] ;  /* 0xfffff80a0a137981 */ /* 0x001ee2000c1e1900 */
[----:B-----5:R-:W-:-:S03]  /*03c0*/  FADD R21, R16, R21 ;  /* 0x0000001510157221 */ /* 0x020fc60000000000 */
[----:B------:R-:W4:Y:S04]  /*03d0*/  LDG.E R16, desc[UR10][R10.64+-0x10] ;  /* 0xfffff00a0a107981 */ /* 0x000f28000c1e1900 */
[----:B------:R0:W-:Y:S04]  /*03e0*/  STG.E desc[UR10][R10.64+-0x14], R21 ;  /* 0xffffec150a007986 */ /* 0x0001e8000c10190a */
[----:B------:R-:W4:Y:S04]  /*03f0*/  LDG.E R15, desc[UR10][R8.64+-0x10] ;  /* 0xfffff00a080f7981 */ /* 0x000f28000c1e1900 */
[----:B0-----:R-:W5:Y:S01]  /*0400*/  LDG.E R21, desc[UR10][R10.64+-0x4] ;  /* 0xfffffc0a0a157981 */ /* 0x001f62000c1e1900 */
[----:B----4-:R-:W-:-:S05]  /*0410*/  FADD R15, R15, R16 ;  /* 0x000000100f0f7221 */ /* 0x010fca0000000000 */
[----:B------:R-:W-:Y:S04]  /*0420*/  STG.E desc[UR10][R10.64+-0x10], R15 ;  /* 0xfffff00f0a007986 */ /* 0x000fe8000c10190a */
[----:B------:R-:W2:Y:S02]  /*0430*/  LDG.E R16, desc[UR10][R8.64+-0xc] ;  /* 0xfffff40a08107981 */ /* 0x000ea4000c1e1900 */
[----:B--2---:R-:W-:-:S05]  /*0440*/  FADD R17, R16, R17 ;  /* 0x0000001110117221 */ /* 0x004fca0000000000 */
[----:B------:R0:W-:Y:S04]  /*0450*/  STG.E desc[UR10][R10.64+-0xc], R17 ;  /* 0xfffff4110a007986 */ /* 0x0001e8000c10190a */
[----:B------:R-:W3:Y:S04]  /*0460*/  LDG.E R16, desc[UR10][R8.64+-0x8] ;  /* 0xfffff80a08107981 */ /* 0x000ee8000c1e1900 */
[----:B0-----:R-:W2:Y:S01]  /*0470*/  LDG.E R17, desc[UR10][R10.64+0x4] ;  /* 0x0000040a0a117981 */ /* 0x001ea2000c1e1900 */
[----:B---3--:R-:W-:-:S05]  /*0480*/  FADD R19, R16, R19 ;  /* 0x0000001310137221 */ /* 0x008fca0000000000 */
        /* <DEDUP_REMOVED lines=25> */
[----:B------:R0:W-:Y:S04]  /*0620*/  STG.E desc[UR10][R10.64+0x10], R15 ;  /* 0x0000100f0a007986 */ /* 0x0001e8000c10190a */
[----:B------:R-:W2:Y:S02]  /*0630*/  LDG.E R16, desc[UR10][R8.64+0x14] ;  /* 0x0000140a08107981 */ /* 0x000ea4000c1e1900 */
[----:B--2---:R-:W-:-:S05]  /*0640*/  FADD R17, R16, R17 ;  /* 0x0000001110117221 */ /* 0x004fca0000000000 */
[----:B------:R1:W-:Y:S04]  /*0650*/  STG.E desc[UR10][R10.64+0x14], R17 ;  /* 0x000014110a007986 */ /* 0x0003e8000c10190a */
[----:B------:R-:W3:Y:S02]  /*0660*/  LDG.E R16, desc[UR10][R8.64+0x18] ;  /* 0x0000180a08107981 */ /* 0x000ee4000c1e1900 */
[----:B---3--:R-:W-:-:S05]  /*0670*/  FADD R19, R16, R19 ;  /* 0x0000001310137221 */ /* 0x008fca0000000000 */
[----:B------:R1:W-:Y:S04]  /*0680*/  STG.E desc[UR10][R10.64+0x18], R19 ;  /* 0x000018130a007986 */ /* 0x0003e8000c10190a */
[----:B------:R-:W5:Y:S01]  /*0690*/  LDG.E R16, desc[UR10][R8.64+0x1c] ;  /* 0x00001c0a08107981 */ /* 0x000f62000c1e1900 */
[----:B------:R-:W-:-:S04]  /*06a0*/  IADD3 R12, PT, PT, R12, 0x10, RZ ;  /* 0x000000100c0c7810 */ /* 0x000fc80007ffe0ff */
[----:B------:R-:W-:Y:S02]  /*06b0*/  ISETP.NE.AND P3, PT, R12, RZ, PT ;  /* 0x000000ff0c00720c */ /* 0x000fe40003f65270 */
[----:B0-----:R-:W-:Y:S02]  /*06c0*/  IADD3 R15, P4, PT, R8, 0x40, RZ ;  /* 0x00000040080f7810 */ /* 0x001fe40007f9e0ff */
[----:B------:R-:W-:Y:S01]  /*06d0*/  IADD3 R7, PT, PT, R7, 0x10, RZ ;  /* 0x0000001007077810 */ /* 0x000fe20007ffe0ff */
[----:B-----5:R-:W-:-:S05]  /*06e0*/  FADD R21, R16, R21 ;  /* 0x0000001510157221 */ /* 0x020fca0000000000 */
[----:B------:R1:W-:Y:S01]  /*06f0*/  STG.E desc[UR10][R10.64+0x1c], R21 ;  /* 0x00001c150a007986 */ /* 0x0003e2000c10190a */
[----:B------:R-:W-:Y:S02]  /*0700*/  IADD3.X R16, PT, PT, RZ, R9, RZ, P4, !PT ;  /* 0x00000009ff107210 */ /* 0x000fe400027fe4ff */
[----:B------:R-:W-:Y:S05]  /*0710*/  @P3 BRA `(.L_x_63) ;  /* 0xfffffff800d43947 */ /* 0x000fea000383ffff */
[----:B------:R-:W-:-:S07]  /*0720*/  MOV R7, R0 ;  /* 0x0000000000077202 */ /* 0x000fce0000000f00 */
.L_x_62:
[----:B------:R-:W-:-:S13]  /*0730*/  ISETP.NE.AND P3, PT, R13, RZ, PT ;  /* 0x000000ff0d00720c */ /* 0x000fda0003f65270 */
[----:B------:R-:W-:Y:S05]  /*0740*/  @!P3 BRA `(.L_x_64) ;  /* 0x00000004005cb947 */ /* 0x000fea0003800000 */
[----:B------:R-:W-:Y:S01]  /*0750*/  ISETP.NE.AND P3, PT, R14, RZ, PT ;  /* 0x000000ff0e00720c */ /* 0x000fe20003f65270 */
[----:B------:R-:W-:-:S12]  /*0760*/  @!P2 BRA `(.L_x_65) ;  /* 0x000000000098a947 */ /* 0x000fd80003800000 */
[----:B------:R-:W0:Y:S01]  /*0770*/  LDC.64 R8, c[0x0][0x380] ;  /* 0x0000e000ff087b82 */ /* 0x000e220000000a00 */
[----:B------:R-:W-:-:S07]  /*0780*/  IADD3 R15, PT, PT, R6, R7, RZ ;  /* 0x00000007060f7210 */ /* 0x000fce0007ffe0ff */
[----:B-1----:R-:W1:Y:S01]  /*0790*/  LDC.64 R10, c[0x0][0x388] ;  /* 0x0000e200ff0a7b82 */ /* 0x002e620000000a00 */
[----:B0-----:R-:W-:-:S05]  /*07a0*/  IMAD.WIDE R8, R15, 0x4, R8 ;  /* 0x000000040f087825 */ /* 0x001fca00078e0208 */
[----:B--2---:R-:W2:Y:S01]  /*07b0*/  LDG.E R15, desc[UR10][R8.64] ;  /* 0x0000000a080f7981 */ /* 0x004ea2000c1e1900 */
[----:B-1----:R-:W-:-:S03]  /*07c0*/  IMAD.WIDE.U32 R10, R7, 0x4, R10 ;  /* 0x00000004070a7825 */ /* 0x002fc600078e000a */
[----:B------:R-:W3:Y:S04]  /*07d0*/  LDG.E R17, desc[UR10][R8.64+0x4] ;  /* 0x0000040a08117981 */ /* 0x000ee8000c1e1900 */
[----:B------:R-:W2:Y:S04]  /*07e0*/  LDG.E R12, desc[UR10][R10.64] ;  /* 0x0000000a0a0c7981 */ /* 0x000ea8000c1e1900 */
[----:B------:R-:W4:Y:S04]  /*07f0*/  LDG.E R19, desc[UR10][R8.64+0x8] ;  /* 0x0000080a08137981 */ /* 0x000f28000c1e1900 */
[----:B------:R-:W5:Y:S01]  /*0800*/  LDG.E R21, desc[UR10][R8.64+0xc] ;  /* 0x00000c0a08157981 */ /* 0x000f62000c1e1900 */
[----:B--2---:R-:W-:-:S05]  /*0810*/  FADD R15, R12, R15 ;  /* 0x0000000f0c0f7221 */ /* 0x004fca0000000000 */
[----:B------:R0:W-:Y:S04]  /*0820*/  STG.E desc[UR10][R8.64], R15 ;  /* 0x0000000f08007986 */ /* 0x0001e8000c10190a */
[----:B------:R-:W3:Y:S04]  /*0830*/  LDG.E R12, desc[UR10][R10.64+0x4] ;  /* 0x0000040a0a0c7981 */ /* 0x000ee8000c1e1900 */
[----:B0-----:R-:W2:Y:S01]  /*0840*/  LDG.E R15, desc[UR10][R8.64+0x10] ;  /* 0x0000100a080f7981 */ /* 0x001ea2000c1e1900 */
[----:B---3--:R-:W-:-:S05]  /*0850*/  FADD R17, R12, R17 ;  /* 0x000000110c117221 */ /* 0x008fca0000000000 */
[----:B------:R0:W-:Y:S04]  /*0860*/  STG.E desc[UR10][R8.64+0x4], R17 ;  /* 0x0000041108007986 */ /* 0x0001e8000c10190a */
[----:B------:R-:W4:Y:S04]  /*0870*/  LDG.E R12, desc[UR10][R10.64+0x8] ;  /* 0x0000080a0a0c7981 */ /* 0x000f28000c1e1900 */
[----:B0-----:R-:W3:Y:S01]  /*0880*/  LDG.E R17, desc[UR10][R8.64+0x14] ;  /* 0x0000140a08117981 */ /* 0x001ee2000c1e1900 */
[----:B----4-:R-:W-:-:S05]  /*0890*/  FADD R19, R12, R19 ;  /* 0x000000130c137221 */ /* 0x010fca0000000000 */
[----:B------:R0:W-:Y:S04]  /*08a0*/  STG.E desc[UR10][R8.64+0x8], R19 ;  /* 0x0000081308007986 */ /* 0x0001e8000c10190a */
[----:B------:R-:W5:Y:S04]  /*08b0*/  LDG.E R12, desc[UR10][R10.64+0xc] ;  /* 0x00000c0a0a0c7981 */ /* 0x000f68000c1e1900 */
[----:B0-----:R-:W4:Y:S01]  /*08c0*/  LDG.E R19, desc[UR10][R8.64+0x18] ;  /* 0x0000180a08137981 */ /* 0x001f22000c1e1900 */
[----:B-----5:R-:W-:-:S05]  /*08d0*/  FADD R21, R12, R21 ;  /* 0x000000150c157221 */ /* 0x020fca0000000000 */
[----:B------:R0:W-:Y:S04]  /*08e0*/  STG.E desc[UR10][R8.64+0xc], R21 ;  /* 0x00000c1508007986 */ /* 0x0001e8000c10190a */
[----:B------:R-:W2:Y:S04]  /*08f0*/  LDG.E R12, desc[UR10][R10.64+0x10] ;  /* 0x0000100a0a0c7981 */ /* 0x000ea8000c1e1900 */
[----:B0-----:R-:W5:Y:S01]  /*0900*/  LDG.E R21, desc[UR10][R8.64+0x1c] ;  /* 0x00001c0a08157981 */ /* 0x001f62000c1e1900 */
[----:B--2---:R-:W-:-:S05]  /*0910*/  FADD R15, R12, R15 ;  /* 0x0000000f0c0f7221 */ /* 0x004fca0000000000 */
[----:B------:R0:W-:Y:S04]  /*0920*/  STG.E desc[UR10][R8.64+0x10], R15 ;  /* 0x0000100f08007986 */ /* 0x0001e8000c10190a */
[----:B------:R-:W3:Y:S02]  /*0930*/  LDG.E R12, desc[UR10][R10.64+0x14] ;  /* 0x0000140a0a0c7981 */ /* 0x000ee4000c1e1900 */
[----:B---3--:R-:W-:-:S05]  /*0940*/  FADD R17, R12, R17 ;  /* 0x000000110c117221 */ /* 0x008fca0000000000 */
[----:B------:R0:W-:Y:S04]  /*0950*/  STG.E desc[UR10][R8.64+0x14], R17 ;  /* 0x0000141108007986 */ /* 0x0001e8000c10190a */
[----:B------:R-:W4:Y:S02]  /*0960*/  LDG.E R12, desc[UR10][R10.64+0x18] ;  /* 0x0000180a0a0c7981 */ /* 0x000f24000c1e1900 */
[----:B----4-:R-:W-:-:S05]  /*0970*/  FADD R19, R12, R19 ;  /* 0x000000130c137221 */ /* 0x010fca0000000000 */
[----:B------:R0:W-:Y:S04]  /*0980*/  STG.E desc[UR10][R8.64+0x18], R19 ;  /* 0x0000181308007986 */ /* 0x0001e8000c10190a */
[----:B------:R-:W5:Y:S01]  /*0990*/  LDG.E R12, desc[UR10][R10.64+0x1c] ;  /* 0x00001c0a0a0c7981 */ /* 0x000f62000c1e1900 */
[----:B------:R-:W-:Y:S01]  /*09a0*/  IADD3 R7, PT, PT, R7, 0x8, RZ ;  /* 0x0000000807077810 */ /* 0x000fe20007ffe0ff */
[----:B-----5:R-:W-:-:S05]  /*09b0*/  FADD R21, R12, R21 ;  /* 0x000000150c157221 */ /* 0x020fca0000000000 */
[----:B------:R0:W-:Y:S02]  /*09c0*/  STG.E desc[UR10][R8.64+0x1c], R21 ;  /* 0x00001c1508007986 */ /* 0x0001e4000c10190a */
.L_x_65:
[----:B------:R-:W-:Y:S05]  /*09d0*/  @!P3 BRA `(.L_x_64) ;  /* 0x0000000000b8b947 */ /* 0x000fea0003800000 */
[----:B------:R-:W-:Y:S01]  /*09e0*/  ISETP.NE.AND P3, PT, R3, RZ, PT ;  /* 0x000000ff0300720c */ /* 0x000fe20003f65270 */
[----:B------:R-:W-:-:S12]  /*09f0*/  @!P1 BRA `(.L_x_66) ;  /* 0x0000000000589947 */ /* 0x000fd80003800000 */
[----:B0-----:R-:W0:Y:S01]  /*0a00*/  LDC.64 R8, c[0x0][0x380] ;  /* 0x0000e000ff087b82 */ /* 0x001e220000000a00 */
        /* <DEDUP_REMOVED lines=21> */
.L_x_66:
[----:B------:R-:W-:Y:S05]  /*0b60*/  @!P3 BRA `(.L_x_64) ;  /* 0x000000000054b947 */ /* 0x000fea0003800000 */
[----:B0-----:R-:W0:Y:S01]  /*0b70*/  LDC.64 R8, c[0x0][0x388] ;  /* 0x0000e200ff087b82 */ /* 0x001e220000000a00 */
[----:B------:R-:W-:-:S07]  /*0b80*/  IADD3 R15, PT, PT, R6, R7, RZ ;  /* 0x00000007060f7210 */ /* 0x000fce0007ffe0ff */
[----:B-1----:R-:W1:Y:S01]  /*0b90*/  LDC.64 R10, c[0x0][0x380] ;  /* 0x0000e000ff0a7b82 */ /* 0x002e620000000a00 */
[----:B0-----:R-:W-:-:S04]  /*0ba0*/  IMAD.WIDE.U32 R6, R7, 0x4, R8 ;  /* 0x0000000407067825 */ /* 0x001fc800078e0008 */
[----:B-1----:R-:W-:Y:S02]  /*0bb0*/  IMAD.WIDE R8, R15, 0x4, R10 ;  /* 0x000000040f087825 */ /* 0x002fe400078e020a */
[----:B--2---:R-:W2:Y:S04]  /*0bc0*/  LDG.E R10, desc[UR10][R6.64] ;  /* 0x0000000a060a7981 */ /* 0x004ea8000c1e1900 */
[----:B------:R-:W2:Y:S01]  /*0bd0*/  LDG.E R11, desc[UR10][R8.64] ;  /* 0x0000000a080b7981 */ /* 0x000ea2000c1e1900 */
[----:B------:R-:W-:Y:S01]  /*0be0*/  ISETP.NE.AND P3, PT, R3, 0x1, PT ;  /* 0x000000010300780c */ /* 0x000fe20003f65270 */
[----:B--2---:R-:W-:-:S05]  /*0bf0*/  FADD R11, R10, R11 ;  /* 0x0000000b0a0b7221 */ /* 0x004fca0000000000 */
[----:B------:R3:W-:Y:S07]  /*0c00*/  STG.E desc[UR10][R8.64], R11 ;  /* 0x0000000b08007986 */ /* 0x0007ee000c10190a */
[----:B------:R-:W-:Y:S05]  /*0c10*/  @!P3 BRA `(.L_x_64) ;  /* 0x000000000028b947 */ /* 0x000fea0003800000 */
[----:B------:R-:W2:Y:S04]  /*0c20*/  LDG.E R10, desc[UR10][R6.64+0x4] ;  /* 0x0000040a060a7981 */ /* 0x000ea8000c1e1900 */
[----:B---3--:R-:W2:Y:S01]  /*0c30*/  LDG.E R11, desc[UR10][R8.64+0x4] ;  /* 0x0000040a080b7981 */ /* 0x008ea2000c1e1900 */
[----:B------:R-:W-:Y:S01]  /*0c40*/  ISETP.NE.AND P3, PT, R3, 0x2, PT ;  /* 0x000000020300780c */ /* 0x000fe20003f65270 */
[----:B--2---:R-:W-:-:S05]  /*0c50*/  FADD R11, R10, R11 ;  /* 0x0000000b0a0b7221 */ /* 0x004fca0000000000 */
[----:B------:R4:W-:Y:S07]  /*0c60*/  STG.E desc[UR10][R8.64+0x4], R11 ;  /* 0x0000040b08007986 */ /* 0x0009ee000c10190a */
[----:B------:R-:W-:Y:S05]  /*0c70*/  @!P3 BRA `(.L_x_64) ;  /* 0x000000000010b947 */ /* 0x000fea0003800000 */
[----:B------:R-:W2:Y:S04]  /*0c80*/  LDG.E R6, desc[UR10][R6.64+0x8] ;  /* 0x0000080a06067981 */ /* 0x000ea8000c1e1900 */
[----:B----4-:R-:W2:Y:S02]  /*0c90*/  LDG.E R11, desc[UR10][R8.64+0x8] ;  /* 0x0000080a080b7981 */ /* 0x010ea4000c1e1900 */
[----:B--2---:R-:W-:-:S05]  /*0ca0*/  FADD R11, R6, R11 ;  /* 0x0000000b060b7221 */ /* 0x004fca0000000000 */
[----:B------:R0:W-:Y:S02]  /*0cb0*/  STG.E desc[UR10][R8.64+0x8], R11 ;  /* 0x0000080b08007986 */ /* 0x0001e4000c10190a */
.L_x_64:
[----:B------:R-:W-:Y:S05]  /*0cc0*/  @!P0 BRA `(.L_x_67) ;  /* 0xfffffff4003c8947 */ /* 0x000fea000383ffff */
[----:B--2---:R-:W-:Y:S05]  /*0cd0*/  EXIT ;  /* 0x000000000000794d */ /* 0x004fea0003800000 */
.L_x_68:
        /* <DEDUP_REMOVED lines=10> */
.L_x_223:


//--------------------- .text.rr_2                --------------------------
	.section	.text.rr_2,"ax",@progbits
	.align	128
        .global         rr_2
        .type           rr_2,@function
        .size           rr_2,(.L_x_224 - rr_2)
        .other          rr_2,@"STO_CUDA_ENTRY STV_DEFAULT"
rr_2:
.text.rr_2:
        /* <DEDUP_REMOVED lines=9> */
[----:B------:R-:W0:Y:S02]  /*0090*/  LDCU UR4, c[0x0][0x3a0] ;  /* 0x00007400ff0477ac */ /* 0x000e240008000800 */
[----:B0-----:R-:W-:-:S04]  /*00a0*/  VIMNMX R2, PT, PT, R8, UR4, PT ;  /* 0x0000000408027c48 */ /* 0x001fc8000bfe0100 */
[----:B------:R-:W-:-:S13]  /*00b0*/  ISETP.GE.AND P0, PT, R2, 0x1, PT ;  /* 0x000000010200780c */ /* 0x000fda0003f06270 */
[----:B------:R-:W-:Y:S05]  /*00c0*/  @!P0 EXIT ;  /* 0x000000000000894d */ /* 0x000fea0003800000 */
[----:B------:R-:W0:Y:S01]  /*00d0*/  LDCU.64 UR4, c[0x0][0x380] ;  /* 0x00007000ff0477ac */ /* 0x000e220008000a00 */
[----:B------:R-:W-:Y:S01]  /*00e0*/  LOP3.LUT R8, R8, 0x7, RZ, 0xc0, !PT ;  /* 0x0000000708087812 */ /* 0x000fe200078ec0ff */
[----:B------:R-:W1:Y:S01]  /*00f0*/  LDCU UR6, c[0x0][0x370] ;  /* 0x00006e00ff0677ac */ /* 0x000e620008000800 */
[----:B------:R-:W2:Y:S01]  /*0100*/  LDCU.64 UR8, c[0x0][0x358] ;  /* 0x00006b00ff0877ac */ /* 0x000ea20008000a00 */
[----:B0-----:R-:W-:Y:S01]  /*0110*/  UIADD3 UR4, UP0, UPT, UR4, 0x10, URZ ;  /* 0x0000001004047890 */ /* 0x001fe2000ff1e0ff */
[----:B-1----:R-:W-:-:S03]  /*0120*/  IMAD R9, R9, UR6, RZ ;  /* 0x0000000609097c24 */ /* 0x002fc6000f8e02ff */
[----:B--2---:R-:W-:-:S12]  /*0130*/  UIADD3.X UR5, UPT, UPT, URZ, UR5, URZ, UP0, !UPT ;  /* 0x00000005ff057290 */ /* 0x004fd800087fe4ff */
.L_x_74:
[----:B0-----:R-:W0:Y:S01]  /*0140*/  LDCU.64 UR6, c[0x0][0x398] ;  /* 0x00007300ff0677ac */ /* 0x001e220008000a00 */
[----:B------:R-:W-:Y:S01]  /*0150*/  MOV R10, R0 ;  /* 0x00000000000a7202 */ /* 0x000fe20000000f00 */
[----:B------:R-:W-:Y:S02]  /*0160*/  HFMA2 R13, -RZ, RZ, 0, 0 ;  /* 0x00000000ff0d7431 */ /* 0x000fe400000001ff */
[----:B0-----:R-:W-:Y:S02]  /*0170*/  IMAD R11, R0, UR7, RZ ;  /* 0x00000007000b7c24 */ /* 0x001fe4000f8e02ff */
[----:B------:R-:W-:-:S05]  /*0180*/  IMAD.IADD R0, R9, 0x1, R0 ;  /* 0x0000000109007824 */ /* 0x000fca00078e0200 */
[----:B-12--5:R-:W-:-:S13]  /*0190*/  ISETP.GE.AND P1, PT, R0, UR6, PT ;  /* 0x0000000600007c0c */ /* 0x026fda000bf26270 */
.L_x_73:
[----:B012---:R-:W0:Y:S01]  /*01a0*/  LDC.64 R2, c[0x0][0x390] ;  /* 0x0000e400ff027b82 */ /* 0x007e220000000a00 */
[----:B------:R-:W1:Y:S07]  /*01b0*/  LDCU UR6, c[0x0][0x3a0] ;  /* 0x00007400ff0677ac */ /* 0x000e6e0008000800 */
[----:B------:R-:W2:Y:S01]  /*01c0*/  LDC R12, c[0x0][0x39c] ;  /* 0x0000e700ff0c7b82 */ /* 0x000ea20000000800 */
[----:B-1----:R-:W-:-:S04]  /*01d0*/  IMAD R5, R10, UR6, R13 ;  /* 0x000000060a057c24 */ /* 0x002fc8000f8e020d */
[----:B0-----:R-:W-:-:S05]  /*01e0*/  IMAD.WIDE R2, R5, 0x4, R2 ;  /* 0x0000000405027825 */ /* 0x001fca00078e0202 */
[----:B-----5:R0:W5:Y:S01]  /*01f0*/  LDG.E R15, desc[UR8][R2.64] ;  /* 0x00000008020f7981 */ /* 0x020162000c1e1900 */
[----:B------:R-:W-:Y:S02]  /*0200*/  MOV R7, RZ ;  /* 0x000000ff00077202 */ /* 0x000fe40000000f00 */
[----:B--2---:R-:W-:Y:S01]  /*0210*/  ISETP.GE.U32.AND P2, PT, R12, 0x8, PT ;  /* 0x000000080c00780c */ /* 0x004fe20003f46070 */
[C---:B------:R-:W-:Y:S02]  /*0220*/  IMAD R14, R13.reuse, R12, RZ ;  /* 0x0000000c0d0e7224 */ /* 0x040fe400078e02ff */
[----:B------:R-:W-:-:S05]  /*0230*/  VIADD R13, R13, 0x1 ;  /* 0x000000010d0d7836 */ /* 0x000fca0000000000 */
[----:B------:R-:W-:-:S05]  /*0240*/  ISETP.NE.AND P0, PT, R13, UR6, PT ;  /* 0x000000060d007c0c */ /* 0x000fca000bf05270 */
[----:B0-----:R-:W-:Y:S08]  /*0250*/  @!P2 BRA `(.L_x_69) ;  /* 0x0000000000cca947 */ /* 0x001ff00003800000 */
[----:B------:R-:W0:Y:S01]  /*0260*/  LDC.64 R4, c[0x0][0x388] ;  /* 0x0000e200ff047b82 */ /* 0x000e220000000a00 */
[----:B------:R-:W-:Y:S01]  /*0270*/  LOP3.LUT R17, R12, 0x7ffffff8, RZ, 0xc0, !PT ;  /* 0x7ffffff80c117812 */ /* 0x000fe200078ec0ff */
[----:B------:R-:W-:-:S03]  /*0280*/  IMAD.MOV.U32 R18, RZ, RZ, R11 ;  /* 0x000000ffff127224 */ /* 0x000fc600078e000b */
[----:B------:R-:W-:Y:S01]  /*0290*/  IADD3 R16, PT, PT, -R17, RZ, RZ ;  /* 0x000000ff11107210 */ /* 0x000fe20007ffe1ff */
[----:B0-----:R-:W-:-:S03]  /*02a0*/  IMAD.WIDE.U32 R4, R14, 0x4, R4 ;  /* 0x000000040e047825 */ /* 0x001fc600078e0004 */
[----:B------:R-:W-:-:S05]  /*02b0*/  IADD3 R20, P2, PT, R4, 0x10, RZ ;  /* 0x0000001004147810 */ /* 0x000fca0007f5e0ff */
[----:B------:R-:W-:-:S08]  /*02c0*/  IMAD.X R21, RZ, RZ, R5, P2 ;  /* 0x000000ffff157224 */ /* 0x000fd000010e0605 */
.L_x_70:
[----:B------:R-:W-:Y:S01]  /*02d0*/  MOV R4, UR4 ;  /* 0x0000000400047c02 */ /* 0x000fe20008000f00 */
[----:B------:R-:W-:Y:S01]  /*02e0*/  IMAD.U32 R5, RZ, RZ, UR5 ;  /* 0x00000005ff057e24 */ /* 0x000fe2000f8e00ff */
[----:B------:R-:W-:Y:S02]  /*02f0*/  MOV R6, R20 ;  /* 0x0000001400067202 */ /* 0x000fe40000000f00 */
[----:B------:R-:W-:Y:S01]  /*0300*/  MOV R7, R21 ;  /* 0x0000001500077202 */ /* 0x000fe20000000f00 */
[----:B------:R-:W-:-:S04]  /*0310*/  IMAD.WIDE R4, R18, 0x4, R4 ;  /* 0x0000000412047825 */ /* 0x000fc800078e0204 */
[----:B0-----:R-:W2:Y:S04]  /*0320*/  LDG.E R19, desc[UR8][R6.64+-0x10] ;  /* 0xfffff00806137981 */ /* 0x001ea8000c1e1900 */
[----:B------:R-:W2:Y:S02]  /*0330*/  LDG.E R20, desc[UR8][R4.64+-0x10] ;  /* 0xfffff00804147981 */ /* 0x000ea4000c1e1900 */
[----:B--2--5:R-:W-:-:S05]  /*0340*/  FFMA R19, R20, R19, R15 ;  /* 0x0000001314137223 */ /* 0x024fca000000000f */
[----:B------:R0:W-:Y:S04]  /*0350*/  STG.E desc[UR8][R2.64], R19 ;  /* 0x0000001302007986 */ /* 0x0001e8000c101908 */
[----:B------:R-:W2:Y:S04]  /*0360*/  LDG.E R20, desc[UR8][R4.64+-0xc] ;  /* 0xfffff40804147981 */ /* 0x000ea8000c1e1900 */
[----:B------:R-:W2:Y:S02]  /*0370*/  LDG.E R15, desc[UR8][R6.64+-0xc] ;  /* 0xfffff408060f7981 */ /* 0x000ea4000c1e1900 */
[----:B--2---:R-:W-:-:S05]  /*0380*/  FFMA R15, R20, R15, R19 ;  /* 0x0000000f140f7223 */ /* 0x004fca0000000013 */
[----:B------:R1:W-:Y:S04]  /*0390*/  STG.E desc[UR8][R2.64], R15 ;  /* 0x0000000f02007986 */ /* 0x0003e8000c101908 */
[----:B------:R-:W2:Y:S04]  /*03a0*/  LDG.E R20, desc[UR8][R4.64+-0x8] ;  /* 0xfffff80804147981 */ /* 0x000ea8000c1e1900 */
[----:B------:R-:W2:Y:S02]  /*03b0*/  LDG.E R21, desc[UR8][R6.64+-0x8] ;  /* 0xfffff80806157981 */ /* 0x000ea4000c1e1900 */
[----:B--2---:R-:W-:-:S05]  /*03c0*/  FFMA R21, R20, R21, R15 ;  /* 0x0000001514157223 */ /* 0x004fca000000000f */
[----:B------:R2:W-:Y:S04]  /*03d0*/  STG.E desc[UR8][R2.64], R21 ;  /* 0x0000001502007986 */ /* 0x0005e8000c101908 */
[----:B------:R-:W0:Y:S04]  /*03e0*/  LDG.E R20, desc[UR8][R4.64+-0x4] ;  /* 0xfffffc0804147981 */ /* 0x000e28000c1e1900 */
[----:B------:R-:W0:Y:S02]  /*03f0*/  LDG.E R22, desc[UR8][R6.64+-0x4] ;  /* 0xfffffc0806167981 */ /* 0x000e24000c1e1900 */
[----:B0-----:R-:W-:-:S05]  /*0400*/  FFMA R19, R20, R22, R21 ;  /* 0x0000001614137223 */ /* 0x001fca0000000015 */
[----:B------:R0:W-:Y:S04]  /*0410*/  STG.E desc[UR8][R2.64], R19 ;  /* 0x0000001302007986 */ /* 0x0001e8000c101908 */
[----:B------:R-:W1:Y:S04]  /*0420*/  LDG.E R20, desc[UR8][R4.64] ;  /* 0x0000000804147981 */ /* 0x000e68000c1e1900 */
[----:B------:R-:W1:Y:S02]  /*0430*/  LDG.E R22, desc[UR8][R6.64] ;  /* 0x0000000806167981 */ /* 0x000e64000c1e1900 */
[----:B-1----:R-:W-:-:S05]  /*0440*/  FFMA R15, R20, R22, R19 ;  /* 0x00000016140f7223 */ /* 0x002fca0000000013 */
        /* <DEDUP_REMOVED lines=10> */
[----:B------:R-:W1:Y:S01]  /*04f0*/  LDG.E R22, desc[UR8][R6.64+0xc] ;  /* 0x00000c0806167981 */ /* 0x000e62000c1e1900 */
[----:B------:R-:W-:Y:S01]  /*0500*/  VIADD R16, R16, 0x8 ;  /* 0x0000000810107836 */ /* 0x000fe20000000000 */
[----:B------:R-:W-:-:S04]  /*0510*/  IADD3 R18, PT, PT, R18, 0x8, RZ ;  /* 0x0000000812127810 */ /* 0x000fc80007ffe0ff */
[----:B------:R-:W-:Y:S01]  /*0520*/  ISETP.NE.AND P2, PT, R16, RZ, PT ;  /* 0x000000ff1000720c */ /* 0x000fe20003f45270 */
[----:B-1----:R-:W-:Y:S01]  /*0530*/  FFMA R15, R20, R22, R19 ;  /* 0x00000016140f7223 */ /* 0x002fe20000000013 */
[----:B------:R-:W-:-:S04]  /*0540*/  IADD3 R20, P3, PT, R6, 0x20, RZ ;  /* 0x0000002006147810 */ /* 0x000fc80007f7e0ff */
[----:B------:R0:W-:Y:S01]  /*0550*/  STG.E desc[UR8][R2.64], R15 ;  /* 0x0000000f02007986 */ /* 0x0001e2000c101908 */
[----:B--2---:R-:W-:-:S06]  /*0560*/  IADD3.X R21, PT, PT, RZ, R7, RZ, P3, !PT ;  /* 0x00000007ff157210 */ /* 0x004fcc0001ffe4ff */
[----:B------:R-:W-:Y:S05]  /*0570*/  @P2 BRA `(.L_x_70) ;  /* 0xfffffffc00542947 */ /* 0x000fea000383ffff */
[----:B------:R-:W-:-:S07]  /*0580*/  IMAD.MOV.U32 R7, RZ, RZ, R17 ;  /* 0x000000ffff077224 */ /* 0x000fce00078e0011 */
.L_x_69:
[----:B------:R-:W-:-:S13]  /*0590*/  ISETP.NE.AND P2, PT, R8, RZ, PT ;  /* 0x000000ff0800720c */ /* 0x000fda0003f45270 */
[----:B------:R-:W-:Y:S05]  /*05a0*/  @!P2 BRA `(.L_x_71) ;  /* 0x000000040008a947 */ /* 0x000fea0003800000 */
[----:B------:R-:W-:Y:S02]  /*05b0*/  IADD3 R4, PT, PT, R8, -0x1, RZ ;  /* 0xffffffff08047810 */ /* 0x000fe40007ffe0ff */
[----:B------:R-:W-:Y:S02]  /*05c0*/  LOP3.LUT P2, R6, R12, 0x3, RZ, 0xc0, !PT ;  /* 0x000000030c067812 */ /* 0x000fe4000784c0ff */
[----:B------:R-:W-:-:S13]  /*05d0*/  ISETP.GE.U32.AND P3, PT, R4, 0x3, PT ;  /* 0x000000030400780c */ /* 0x000fda0003f66070 */
[----:B------:R-:W-:Y:S05]  /*05e0*/  @!P3 BRA `(.L_x_72) ;  /* 0x000000000070b947 */ /* 0x000fea0003800000 */
[----:B------:R-:W1:Y:S01]  /*05f0*/  LDC.64 R16, c[0x0][0x388] ;  /* 0x0000e200ff107b82 */ /* 0x000e620000000a00 */
[----:B------:R-:W-:Y:S01]  /*0600*/  IADD3 R21, PT, PT, R14, R7, RZ ;  /* 0x000000070e157210 */ /* 0x000fe20007ffe0ff */
[----:B0-----:R-:W-:-:S06]  /*0610*/  IMAD.IADD R19, R11, 0x1, R7 ;  /* 0x000000010b137824 */ /* 0x001fcc00078e0207 */
[----:B------:R-:W0:Y:S01]  /*0620*/  LDC.64 R4, c[0x0][0x380] ;  /* 0x0000e000ff047b82 */ /* 0x000e220000000a00 */
[----:B-1----:R-:W-:-:S06]  /*0630*/  IMAD.WIDE.U32 R16, R21, 0x4, R16 ;  /* 0x0000000415107825 */ /* 0x002fcc00078e0010 */
[----:B------:R-:W2:Y:S01]  /*0640*/  LDG.E R16, desc[UR8][R16.64] ;  /* 0x0000000810107981 */ /* 0x000ea2000c1e1900 */
[----:B0-----:R-:W-:Y:S02]  /*0650*/  IMAD.WIDE R4, R19, 0x4, R4 ;  /* 0x0000000413047825 */ /* 0x001fe400078e0204 */
[----:B------:R-:W0:Y:S03]  /*0660*/  LDC.64 R18, c[0x0][0x388] ;  /* 0x0000e200ff127b82 */ /* 0x000e260000000a00 */
[----:B------:R-:W2:Y:S01]  /*0670*/  LDG.E R20, desc[UR8][R4.64] ;  /* 0x0000000804147981 */ /* 0x000ea2000c1e1900 */
[----:B------:R-:W-:-:S04]  /*0680*/  IADD3 R21, P3, PT, R14, R7, RZ ;  /* 0x000000070e157210 */ /* 0x000fc80007f7e0ff */
[----:B------:R-:W-:Y:S02]  /*0690*/  IADD3.X R22, PT, PT, RZ, RZ, RZ, P3, !PT ;  /* 0x000000ffff167210 */ /* 0x000fe40001ffe4ff */
[----:B0-----:R-:W-:-:S04]  /*06a0*/  LEA R18, P3, R21, R18, 0x2 ;  /* 0x0000001215127211 */ /* 0x001fc800078610ff */
[----:B------:R-:W-:Y:S01]  /*06b0*/  LEA.HI.X R19, R21, R19, R22, 0x2, P3 ;  /* 0x0000001315137211 */ /* 0x000fe200018f1416 */
        /* <DEDUP_REMOVED lines=11> */
[----:B------:R-:W0:Y:S01]  /*0770*/  LDG.E R20, desc[UR8][R18.64+0xc] ;  /* 0x00000c0812147981 */ /* 0x000e22000c1e1900 */
[----:B------:R-:W-:Y:S01]  /*0780*/  IADD3 R7, PT, PT, R7, 0x4, RZ ;  /* 0x0000000407077810 */ /* 0x000fe20007ffe0ff */
[----:B0-----:R-:W-:-:S05]  /*0790*/  FFMA R15, R16, R20, R17 ;  /* 0x00000014100f7223 */ /* 0x001fca0000000011 */
[----:B------:R1:W-:Y:S02]  /*07a0*/  STG.E desc[UR8][R2.64], R15 ;  /* 0x0000000f02007986 */ /* 0x0003e4000c101908 */
.L_x_72:
[----:B------:R-:W-:Y:S05]  /*07b0*/  @!P2 BRA `(.L_x_71) ;  /* 0x000000000084a947 */ /* 0x000fea0003800000 */
[----:B-1----:R-:W1:Y:S01]  /*07c0*/  LDC.64 R16, c[0x0][0x388] ;  /* 0x0000e200ff107b82 */ /* 0x002e620000000a00 */
[----:B------:R-:W-:-:S07]  /*07d0*/  ISETP.NE.AND P2, PT, R6, 0x1, PT ;  /* 0x000000010600780c */ /* 0x000fce0003f45270 */
[----:B------:R-:W2:Y:S06]  /*07e0*/  LDC.64 R4, c[0x0][0x380] ;  /* 0x0000e000ff047b82 */ /* 0x000eac0000000a00 */
[----:B0-----:R-:W-:Y:S01]  /*07f0*/  @P2 IMAD.IADD R19, R14, 0x1, R7 ;  /* 0x000000010e132824 */ /* 0x001fe200078e0207 */
[----:B------:R-:W-:-:S03]  /*0800*/  @P2 IADD3 R21, PT, PT, R11, R7, RZ ;  /* 0x000000070b152210 */ /* 0x000fc60007ffe0ff */
[----:B-1----:R-:W-:Y:S02]  /*0810*/  @P2 IMAD.WIDE.U32 R18, R19, 0x4, R16 ;  /* 0x0000000413122825 */ /* 0x002fe400078e0010 */
[----:B------:R-:W0:Y:S04]  /*0820*/  @P2 LDC.64 R16, c[0x0][0x388] ;  /* 0x0000e200ff102b82 */ /* 0x000e280000000a00 */
[----:B------:R-:W3:Y:S01]  /*0830*/  @P2 LDG.E R18, desc[UR8][R18.64] ;  /* 0x0000000812122981 */ /* 0x000ee2000c1e1900 */
[----:B--2---:R-:W-:-:S05]  /*0840*/  @P2 IMAD.WIDE R4, R21, 0x4, R4 ;  /* 0x0000000415042825 */ /* 0x004fca00078e0204 */
[----:B------:R-:W3:Y:S01]  /*0850*/  @P2 LDG.E R6, desc[UR8][R4.64] ;  /* 0x0000000804062981 */ /* 0x000ee2000c1e1900 */
[----:B------:R-:W-:-:S04]  /*0860*/  @P2 IADD3 R20, P3, PT, R14, R7, RZ ;  /* 0x000000070e142210 */ /* 0x000fc80007f7e0ff */
[----:B------:R-:W-:Y:S02]  /*0870*/  @P2 IADD3.X R21, PT, PT, RZ, RZ, RZ, P3, !PT ;  /* 0x000000ffff152210 */ /* 0x000fe40001ffe4ff */
[----:B0-----:R-:W-:-:S04]  /*0880*/  @P2 LEA R16, P3, R20, R16, 0x2 ;  /* 0x0000001014102211 */ /* 0x001fc800078610ff */
[----:B------:R-:W-:Y:S02]  /*0890*/  @P2 LEA.HI.X R17, R20, R17, R21, 0x2, P3 ;  /* 0x0000001114112211 */ /* 0x000fe400018f1415 */
[----:B------:R-:W0:Y:S01]  /*08a0*/  LDC.64 R20, c[0x0][0x380] ;  /* 0x0000e000ff147b82 */ /* 0x000e220000000a00 */
[----:B---3-5:R-:W-:Y:S01]  /*08b0*/  @P2 FFMA R23, R6, R18, R15 ;  /* 0x0000001206172223 */ /* 0x028fe2000000000f */
[----:B------:R-:W-:-:S06]  /*08c0*/  LOP3.LUT R12, R12, 0x1, RZ, 0xc0, !PT ;  /* 0x000000010c0c7812 */ /* 0x000fcc00078ec0ff */
[----:B------:R-:W1:Y:S01]  /*08d0*/  LDC.64 R18, c[0x0][0x388] ;  /* 0x0000e200ff127b82 */ /* 0x000e620000000a00 */
[----:B------:R2:W-:Y:S04]  /*08e0*/  @P2 STG.E desc[UR8][R2.64], R23 ;  /* 0x0000001702002986 */ /* 0x0005e8000c101908 */
[----:B------:R-:W3:Y:S04]  /*08f0*/  @P2 LDG.E R6, desc[UR8][R4.64+0x4] ;  /* 0x0000040804062981 */ /* 0x000ee8000c1e1900 */
[----:B------:R-:W3:Y:S01]  /*0900*/  @P2 LDG.E R16, desc[UR8][R16.64+0x4] ;  /* 0x0000040810102981 */ /* 0x000ee2000c1e1900 */
[----:B------:R-:W-:Y:S01]  /*0910*/  ISETP.NE.U32.AND P3, PT, R12, 0x1, PT ;  /* 0x000000010c00780c */ /* 0x000fe20003f65070 */
[----:B------:R-:W-:-:S12]  /*0920*/  @P2 VIADD R7, R7, 0x2 ;  /* 0x0000000207072836 */ /* 0x000fd80000000000 */
[-C--:B------:R-:W-:Y:S02]  /*0930*/  @!P3 IADD3 R25, PT, PT, R11, R7.reuse, RZ ;  /* 0x000000070b19b210 */ /* 0x080fe40007ffe0ff */
[----:B------:R-:W-:-:S03]  /*0940*/  @!P3 IADD3 R7, PT, PT, R14, R7, RZ ;  /* 0x000000070e07b210 */ /* 0x000fc60007ffe0ff */
[----:B0-----:R-:W-:-:S04]  /*0950*/  @!P3 IMAD.WIDE R20, R25, 0x4, R20 ;  /* 0x000000041914b825 */ /* 0x001fc800078e0214 */
[----:B-1----:R-:W-:-:S04]  /*0960*/  @!P3 IMAD.WIDE.U32 R18, R7, 0x4, R18 ;  /* 0x000000040712b825 */ /* 0x002fc800078e0012 */
[----:B---3--:R-:W-:-:S05]  /*0970*/  @P2 FFMA R15, R6, R16, R23 ;  /* 0x00000010060f2223 */ /* 0x008fca0000000017 */
[----:B------:R2:W-:Y:S04]  /*0980*/  @P2 STG.E desc[UR8][R2.64], R15 ;  /* 0x0000000f02002986 */ /* 0x0005e8000c101908 */
[----:B------:R-:W3:Y:S04]  /*0990*/  @!P3 LDG.E R20, desc[UR8][R20.64] ;  /* 0x000000081414b981 */ /* 0x000ee8000c1e1900 */
[----:B------:R-:W3:Y:S02]  /*09a0*/  @!P3 LDG.E R18, desc[UR8][R18.64] ;  /* 0x000000081212b981 */ /* 0x000ee4000c1e1900 */
[----:B---3--:R-:W-:-:S05]  /*09b0*/  @!P3 FFMA R5, R20, R18, R15 ;  /* 0x000000121405b223 */ /* 0x008fca000000000f */
[----:B------:R2:W-:Y:S02]  /*09c0*/  @!P3 STG.E desc[UR8][R2.64], R5 ;  /* 0x000000050200b986 */ /* 0x0005e4000c101908 */
.L_x_71:
[----:B------:R-:W-:Y:S05]  /*09d0*/  @P0 BRA `(.L_x_73) ;  /* 0xfffffff400f00947 */ /* 0x000fea000383ffff */
[----:B------:R-:W-:Y:S05]  /*09e0*/  @!P1 BRA `(.L_x_74) ;  /* 0xfffffff400d49947 */ /* 0x000fea000383ffff */
[----:B------:R-:W-:Y:S05]  /*09f0*/  EXIT ;  /* 0x000000000000794d */ /* 0x000fea0003800000 */
.L_x_75:
        /* <DEDUP_REMOVED lines=16> */
.L_x_224:


//--------------------- .text.rr_1                --------------------------
	.section	.text.rr_1,"ax",@progbits
	.align	128
        .global         rr_1
        .type           rr_1,@function
        .size           rr_1,(.L_x_218 - rr_1)
        .other          rr_1,@"STO_CUDA_ENTRY STV_DEFAULT"
rr_1:
.text.rr_1:
        /* <DEDUP_REMOVED lines=16> */
[----:B------:R-:W-:Y:S01]  /*0100*/  I2FP.F32.S32 R5, R10 ;  /* 0x0000000a00057245 */ /* 0x000fe20000201400 */
[----:B------:R-:W2:Y:S01]  /*0110*/  LDCU.64 UR8, c[0x0][0x358] ;  /* 0x00006b00ff0877ac */ /* 0x000ea20008000a00 */
[C---:B------:R-:W-:Y:S02]  /*0120*/  LOP3.LUT R8, R10.reuse, 0x3, RZ, 0xc0, !PT ;  /* 0x000000030a087812 */ /* 0x040fe400078ec0ff */
[----:B------:R-:W-:-:S02]  /*0130*/  LOP3.LUT R10, R10, 0x7ffffff8, RZ, 0xc0, !PT ;  /* 0x7ffffff80a0a7812 */ /* 0x000fc400078ec0ff */
[----:B------:R-:W-:Y:S02]  /*0140*/  IADD3 R12, PT, PT, R6, -0x1, RZ ;  /* 0xffffffff060c7810 */ /* 0x000fe40007ffe0ff */
[----:B------:R-:W-:Y:S02]  /*0150*/  IADD3 R13, PT, PT, R7, -0x1, RZ ;  /* 0xffffffff070d7810 */ /* 0x000fe40007ffe0ff */
[----:B------:R-:W-:Y:S01]  /*0160*/  IADD3 R14, PT, PT, -R9, RZ, RZ ;  /* 0x000000ff090e7210 */ /* 0x000fe20007ffe1ff */
[----:B0-----:R-:W-:Y:S01]  /*0170*/  UIADD3 UR4, UP0, UPT, UR4, 0x20, URZ ;  /* 0x0000002004047890 */ /* 0x001fe2000ff1e0ff */
[----:B-1----:R-:W-:-:S03]  /*0180*/  IMAD R11, R11, UR6, RZ ;  /* 0x000000060b0b7c24 */ /* 0x002fc6000f8e02ff */
[----:B------:R-:W-:-:S12]  /*0190*/  UIADD3.X UR5, UPT, UPT, URZ, UR5, URZ, UP0, !UPT ;  /* 0x00000005ff057290 */ /* 0x000fd800087fe4ff */
.L_x_123:
[----:B0-2---:R-:W0:Y:S01]  /*01a0*/  LDC.64 R2, c[0x0][0x390] ;  /* 0x0000e400ff027b82 */ /* 0x005e220000000a00 */
[----:B------:R-:W-:Y:S01]  /*01b0*/  HFMA2 R16, -RZ, RZ, 0, 0 ;  /* 0x00000000ff107431 */ /* 0x000fe200000001ff */
[----:B------:R-:W-:Y:S01]  /*01c0*/  MOV R20, RZ ;  /* 0x000000ff00147202 */ /* 0x000fe20000000f00 */
[----:B-1----:R-:W-:Y:S01]  /*01d0*/  HFMA2 R0, -RZ, RZ, 0, 0 ;  /* 0x00000000ff007431 */ /* 0x002fe200000001ff */
[----:B0-----:R-:W-:Y:S01]  /*01e0*/  ISETP.GE.U32.AND P0, PT, R2, 0x10, PT ;  /* 0x000000100200780c */ /* 0x001fe20003f06070 */
[----:B------:R-:W-:Y:S01]  /*01f0*/  IMAD R15, R4, R2, RZ ;  /* 0x00000002040f7224 */ /* 0x000fe200078e02ff */
[----:B------:R-:W-:-:S04]  /*0200*/  IADD3 R4, PT, PT, R11, R4, RZ ;  /* 0x000000040b047210 */ /* 0x000fc80007ffe0ff */
[----:B------:R-:W-:-:S07]  /*0210*/  ISETP.GE.AND P2, PT, R4, R3, PT ;  /* 0x000000030400720c */ /* 0x000fce0003f46270 */
[----:B------:R-:W-:Y:S06]  /*0220*/  @!P0 BRA `(.L_x_76) ;  /* 0x00000004002c8947 */ /* 0x000fec0003800000 */
[----:B------:R-:W-:Y:S01]  /*0230*/  IMAD.MOV.U32 R16, RZ, RZ, RZ ;  /* 0x000000ffff107224 */ /* 0x000fe200078e00ff */
[----:B------:R-:W-:Y:S02]  /*0240*/  MOV R3, R15 ;  /* 0x0000000f00037202 */ /* 0x000fe40000000f00 */
[----:B------:R-:W-:-:S07]  /*0250*/  MOV R17, R14 ;  /* 0x0000000e00117202 */ /* 0x000fce0000000f00 */
.L_x_77:
        /* <DEDUP_REMOVED lines=18> */
[----:B------:R0:W5:Y:S01]  /*0380*/  LDG.E R34, desc[UR8][R18.64+0x1c] ;  /* 0x00001c0812227981 */ /* 0x000162000c1e1900 */
[----:B------:R-:W-:-:S02]  /*0390*/  IADD3 R17, PT, PT, R17, 0x10, RZ ;  /* 0x0000001011117810 */ /* 0x000fc40007ffe0ff */
[----:B------:R-:W-:Y:S02]  /*03a0*/  IADD3 R3, PT, PT, R3, 0x10, RZ ;  /* 0x0000001003037810 */ /* 0x000fe40007ffe0ff */
[----:B------:R-:W-:Y:S02]  /*03b0*/  ISETP.NE.AND P0, PT, R17, RZ, PT ;  /* 0x000000ff1100720c */ /* 0x000fe40003f05270 */
[----:B--2---:R-:W-:Y:S02]  /*03c0*/  I2FP.F32.S32 R35, R35 ;  /* 0x0000002300237245 */ /* 0x004fe40000201400 */
[----:B---3--:R-:W-:-:S03]  /*03d0*/  I2FP.F32.S32 R33, R33 ;  /* 0x0000002100217245 */ /* 0x008fc60000201400 */
[C---:B------:R-:W-:Y:S01]  /*03e0*/  FADD R0, R35.reuse, R0 ;  /* 0x0000000023007221 */ /* 0x040fe20000000000 */
[----:B------:R-:W-:Y:S01]  /*03f0*/  FFMA R16, R35, R35, R16 ;  /* 0x0000002323107223 */ /* 0x000fe20000000010 */
[----:B----4-:R-:W-:Y:S02]  /*0400*/  I2FP.F32.S32 R35, R32 ;  /* 0x0000002000237245 */ /* 0x010fe40000201400 */
[----:B------:R-:W-:Y:S01]  /*0410*/  FADD R0, R0, R33 ;  /* 0x0000002100007221 */ /* 0x000fe20000000000 */
[----:B------:R-:W-:Y:S01]  /*0420*/  FFMA R16, R33, R33, R16 ;  /* 0x0000002121107223 */ /* 0x000fe20000000010 */
[----:B-----5:R-:W-:Y:S02]  /*0430*/  I2FP.F32.S32 R31, R31 ;  /* 0x0000001f001f7245 */ /* 0x020fe40000201400 */
[----:B------:R-:W-:Y:S01]  /*0440*/  FADD R0, R0, R35 ;  /* 0x0000002300007221 */ /* 0x000fe20000000000 */
[----:B------:R-:W-:Y:S01]  /*0450*/  FFMA R16, R35, R35, R16 ;  /* 0x0000002323107223 */ /* 0x000fe20000000010 */
[----:B0-----:R-:W-:-:S02]  /*0460*/  I2FP.F32.S32 R19, R30 ;  /* 0x0000001e00137245 */ /* 0x001fc40000201400 */
[----:B------:R-:W-:Y:S01]  /*0470*/  FADD R0, R0, R31 ;  /* 0x0000001f00007221 */ /* 0x000fe20000000000 */
[----:B------:R-:W-:Y:S01]  /*0480*/  FFMA R16, R31, R31, R16 ;  /* 0x0000001f1f107223 */ /* 0x000fe20000000010 */
[----:B------:R-:W-:Y:S02]  /*0490*/  I2FP.F32.S32 R29, R29 ;  /* 0x0000001d001d7245 */ /* 0x000fe40000201400 */
[----:B------:R-:W-:Y:S01]  /*04a0*/  FADD R0, R0, R19 ;  /* 0x0000001300007221 */ /* 0x000fe20000000000 */
[----:B------:R-:W-:Y:S01]  /*04b0*/  FFMA R16, R19, R19, R16 ;  /* 0x0000001313107223 */ /* 0x000fe20000000010 */
[----:B------:R-:W-:Y:S02]  /*04c0*/  I2FP.F32.S32 R19, R28 ;  /* 0x0000001c00137245 */ /* 0x000fe40000201400 */
[----:B------:R-:W-:Y:S01]  /*04d0*/  FADD R0, R0, R29 ;  /* 0x0000001d00007221 */ /* 0x000fe20000000000 */
[----:B------:R-:W-:Y:S01]  /*04e0*/  FFMA R16, R29, R29, R16 ;  /* 0x0000001d1d107223 */ /* 0x000fe20000000010 */
[----:B------:R-:W-:-:S02]  /*04f0*/  I2FP.F32.S32 R27, R27 ;  /* 0x0000001b001b7245 */ /* 0x000fc40000201400 */
        /* <DEDUP_REMOVED lines=25> */
[----:B------:R-:W-:-:S03]  /*0690*/  FFMA R16, R19, R19, R16 ;  /* 0x0000001313107223 */ /* 0x000fc60000000010 */
[----:B------:R-:W-:Y:S01]  /*06a0*/  FADD R0, R0, R21 ;  /* 0x0000001500007221 */ /* 0x000fe20000000000 */
[----:B------:R-:W-:Y:S01]  /*06b0*/  FFMA R16, R21, R21, R16 ;  /* 0x0000001515107223 */ /* 0x000fe20000000010 */
[----:B------:R-:W-:Y:S06]  /*06c0*/  @P0 BRA `(.L_x_77) ;  /* 0xfffffff800e40947 */ /* 0x000fec000383ffff */
[----:B------:R-:W-:-:S07]  /*06d0*/  IMAD.MOV.U32 R20, RZ, RZ, R9 ;  /* 0x000000ffff147224 */ /* 0x000fce00078e0009 */
.L_x_76:
        /* <DEDUP_REMOVED lines=16> */
[----:B------:R-:W-:-:S02]  /*07e0*/  IADD3 R20, PT, PT, R20, 0x8, RZ ;  /* 0x0000000814147810 */ /* 0x000fc40007ffe0ff */
[----:B--2---:R-:W-:Y:S02]  /*07f0*/  I2FP.F32.S32 R23, R22 ;  /* 0x0000001600177245 */ /* 0x004fe40000201400 */
[----:B---3--:R-:W-:-:S03]  /*0800*/  I2FP.F32.S32 R25, R24 ;  /* 0x0000001800197245 */ /* 0x008fc60000201400 */
[----:B------:R-:W-:Y:S01]  /*0810*/  FADD R0, R0, R23 ;  /* 0x0000001700007221 */ /* 0x000fe20000000000 */
        /* <DEDUP_REMOVED lines=18> */
[----:B------:R-:W-:-:S03]  /*0940*/  FFMA R16, R17, R17, R16 ;  /* 0x0000001111107223 */ /* 0x000fc60000000010 */
[----:B------:R-:W-:Y:S01]  /*0950*/  FADD R0, R0, R21 ;  /* 0x0000001500007221 */ /* 0x000fe20000000000 */
[----:B------:R-:W-:-:S07]  /*0960*/  FFMA R16, R21, R21, R16 ;  /* 0x0000001515107223 */ /* 0x000fce0000000010 */
.L_x_79:
        /* <DEDUP_REMOVED lines=10> */
[----:B------:R-:W5:Y:S01]  /*0a10*/  LDG.E R23, desc[UR8][R18.64+0xc] ;  /* 0x00000c0812177981 */ /* 0x000f62000c1e1900 */
        /* <DEDUP_REMOVED lines=10> */
[----:B------:R-:W-:-:S03]  /*0ac0*/  FFMA R3, R16, R16, R3 ;  /* 0x0000001010037223 */ /* 0x000fc60000000003 */
[----:B------:R-:W-:Y:S01]  /*0ad0*/  FADD R0, R0, R22 ;  /* 0x0000001600007221 */ /* 0x000fe20000000000 */
[----:B------:R-:W-:-:S07]  /*0ae0*/  FFMA R16, R22, R22, R3 ;  /* 0x0000001616107223 */ /* 0x000fce0000000003 */
.L_x_80:
[----:B------:R-:W-:Y:S05]  /*0af0*/  @!P1 BRA `(.L_x_78) ;  /* 0x0000000000489947 */ /* 0x000fea0003800000 */
[----:B------:R-:W0:Y:S01]  /*0b00*/  LDC.64 R18, c[0x0][0x380] ;  /* 0x0000e000ff127b82 */ /* 0x000e220000000a00 */
[----:B------:R-:W-:-:S05]  /*0b10*/  IADD3 R3, PT, PT, R15, R20, RZ ;  /* 0x000000140f037210 */ /* 0x000fca0007ffe0ff */
[----:B0-----:R-:W-:-:S05]  /*0b20*/  IMAD.WIDE R18, R3, 0x4, R18 ;  /* 0x0000000403127825 */ /* 0x001fca00078e0212 */
[----:B--2---:R-:W2:Y:S01]  /*0b30*/  LDG.E R3, desc[UR8][R18.64] ;  /* 0x0000000812037981 */ /* 0x004ea2000c1e1900 */
[----:B------:R-:W-:Y:S02]  /*0b40*/  ISETP.NE.AND P0, PT, R8, 0x1, PT ;  /* 0x000000010800780c */ /* 0x000fe40003f05270 */
[----:B--2---:R-:W-:-:S05]  /*0b50*/  I2FP.F32.S32 R3, R3 ;  /* 0x0000000300037245 */ /* 0x004fca0000201400 */
[----:B------:R-:W-:Y:S01]  /*0b60*/  FADD R0, R0, R3 ;  /* 0x0000000300007221 */ /* 0x000fe20000000000 */
[----:B------:R-:W-:-:S05]  /*0b70*/  FFMA R16, R3, R3, R16 ;  /* 0x0000000303107223 */ /* 0x000fca0000000010 */
[----:B------:R-:W-:Y:S05]  /*0b80*/  @!P0 BRA `(.L_x_78) ;  /* 0x0000000000248947 */ /* 0x000fea0003800000 */
[----:B------:R-:W-:Y:S01]  /*0b90*/  ISETP.NE.AND P0, PT, R8, 0x2, PT ;  /* 0x000000020800780c */ /* 0x000fe20003f05270 */
[----:B------:R-:W2:-:S12]  /*0ba0*/  LDG.E R3, desc[UR8][R18.64+0x4] ;  /* 0x0000040812037981 */ /* 0x000e98000c1e1900 */
[----:B------:R-:W3:Y:S01]  /*0bb0*/  @P0 LDG.E R17, desc[UR8][R18.64+0x8] ;  /* 0x0000080812110981 */ /* 0x000ee2000c1e1900 */
[----:B--2---:R-:W-:-:S05]  /*0bc0*/  I2FP.F32.S32 R3, R3 ;  /* 0x0000000300037245 */ /* 0x004fca0000201400 */
[----:B------:R-:W-:Y:S01]  /*0bd0*/  FADD R0, R0, R3 ;  /* 0x0000000300007221 */ /* 0x000fe20000000000 */
[----:B------:R-:W-:Y:S01]  /*0be0*/  FFMA R16, R3, R3, R16 ;  /* 0x0000000303107223 */ /* 0x000fe20000000010 */
[----:B---3--:R-:W-:-:S05]  /*0bf0*/  @P0 I2FP.F32.S32 R17, R17 ;  /* 0x0000001100110245 */ /* 0x008fca0000201400 */
[----:B------:R-:W-:Y:S01]  /*0c00*/  @P0 FADD R0, R0, R17 ;  /* 0x0000001100000221 */ /* 0x000fe20000000000 */
[----:B------:R-:W-:-:S07]  /*0c10*/  @P0 FFMA R16, R17, R17, R16 ;  /* 0x0000001111100223 */ /* 0x000fce0000000010 */
.L_x_78:
[----:B------:R-:W0:Y:S01]  /*0c20*/  MUFU.RCP R22, R5 ;  /* 0x0000000500167308 */ /* 0x000e220000001000 */
[----:B------:R-:W-:Y:S01]  /*0c30*/  ISETP.GE.U32.AND P3, PT, R2, 0x8, PT ;  /* 0x000000080200780c */ /* 0x000fe20003f66070 */
[----:B------:R-:W-:Y:S06]  /*0c40*/  BSSY.RECONVERGENT B2, `(.L_x_81) ;  /* 0x000000c000027945 */ /* 0x000fec0003800200 */
[----:B------:R-:W1:Y:S01]  /*0c50*/  FCHK P0, R0, R5 ;  /* 0x0000000500007302 */ /* 0x000e620000000000 */
[----:B0-----:R-:W-:-:S04]  /*0c60*/  FFMA R3, -R5, R22, 1 ;  /* 0x3f80000005037423 */ /* 0x001fc80000000116 */
[----:B------:R-:W-:-:S04]  /*0c70*/  FFMA R22, R22, R3, R22 ;  /* 0x0000000316167223 */ /* 0x000fc80000000016 */
[----:B------:R-:W-:-:S04]  /*0c80*/  FFMA R3, R22, R0, RZ ;  /* 0x0000000016037223 */ /* 0x000fc800000000ff */
[----:B------:R-:W-:-:S04]  /*0c90*/  FFMA R2, -R5, R3, R0 ;  /* 0x0000000305027223 */ /* 0x000fc80000000100 */
[----:B------:R-:W-:Y:S01]  /*0ca0*/  FFMA R22, R22, R2, R3 ;  /* 0x0000000216167223 */ /* 0x000fe20000000003 */
[----:B-1----:R-:W-:Y:S06]  /*0cb0*/  @!P0 BRA `(.L_x_82) ;  /* 0x0000000000108947 */ /* 0x002fec0003800000 */
[----:B------:R-:W-:Y:S02]  /*0cc0*/  MOV R3, R5 ;  /* 0x0000000500037202 */ /* 0x000fe40000000f00 */
[----:B------:R-:W-:-:S07]  /*0cd0*/  MOV R2, 0xcf0 ;  /* 0x00000cf000027802 */ /* 0x000fce0000000f00 */
[----:B--2---:R-:W-:Y:S05]  /*0ce0*/  CALL.REL.NOINC `($__internal_2_$__cuda_sm3x_div_rn_noftz_f32_slowpath) ;  /* 0x0000001400a47944 */ /* 0x004fea0003c00000 */
[----:B------:R-:W-:-:S07]  /*0cf0*/  IMAD.MOV.U32 R22, RZ, RZ, R0 ;  /* 0x000000ffff167224 */ /* 0x000fce00078e0000 */
.L_x_82:
[----:B--2---:R-:W-:Y:S05]  /*0d00*/  BSYNC.RECONVERGENT B2 ;  /* 0x0000000000027941 */ /* 0x004fea0003800200 */
.L_x_81:
[----:B------:R-:W0:Y:S01]  /*0d10*/  MUFU.RCP R0, R5 ;  /* 0x0000000500007308 */ /* 0x000e220000001000 */
[----:B------:R-:W-:Y:S07]  /*0d20*/  BSSY.RECONVERGENT B2, `(.L_x_83) ;  /* 0x000000c000027945 */ /* 0x000fee0003800200 */
        /* <DEDUP_REMOVED lines=8> */
[----:B------:R-:W-:Y:S02]  /*0db0*/  MOV R3, R5 ;  /* 0x0000000500037202 */ /* 0x000fe40000000f00 */
[----:B------:R-:W-:-:S07]  /*0dc0*/  MOV R2, 0xde0 ;  /* 0x00000de000027802 */ /* 0x000fce0000000f00 */
[----:B------:R-:W-:Y:S05]  /*0dd0*/  CALL.REL.NOINC `($__internal_2_$__cuda_sm3x_div_rn_noftz_f32_slowpath) ;  /* 0x0000001400687944 */ /* 0x000fea0003c00000 */
.L_x_84:
[----:B------:R-:W-:Y:S05]  /*0de0*/  BSYNC.RECONVERGENT B2 ;  /* 0x0000000000027941 */ /* 0x000fea0003800200 */
.L_x_83:
[----:B------:R-:W-:Y:S01]  /*0df0*/  FFMA R0, -R22, R22, R0 ;  /* 0x0000001616007223 */ /* 0x000fe20000000100 */
[----:B------:R-:W-:Y:S03]  /*0e00*/  BSSY.RECONVERGENT B0, `(.L_x_85) ;  /* 0x000000d000007945 */ /* 0x000fe60003800200 */
[----:B------:R0:W1:Y:S01]  /*0e10*/  MUFU.RSQ R17, R0 ;  /* 0x0000000000117308 */ /* 0x0000620000001400 */
[----:B------:R-:W-:-:S04]  /*0e20*/  IADD3 R2, PT, PT, R0, -0xd000000, RZ ;  /* 0xf300000000027810 */ /* 0x000fc80007ffe0ff */
[----:B------:R-:W-:-:S13]  /*0e30*/  ISETP.GT.U32.AND P0, PT, R2, 0x727fffff, PT ;  /* 0x727fffff0200780c */ /* 0x000fda0003f04070 */
[----:B01----:R-:W-:Y:S05]  /*0e40*/  @!P0 BRA `(.L_x_86) ;  /* 0x0000000000108947 */ /* 0x003fea0003800000 */
[----:B------:R-:W-:-:S07]  /*0e50*/  MOV R19, 0xe70 ;  /* 0x00000e7000137802 */ /* 0x000fce0000000f00 */
[----:B------:R-:W-:Y:S05]  /*0e60*/  CALL.REL.NOINC `($__internal_1_$__cuda_sm20_sqrt_rn_f32_slowpath) ;  /* 0x0000001000e87944 */ /* 0x000fea0003c00000 */
[----:B------:R-:W-:Y:S01]  /*0e70*/  MOV R3, R0 ;  /* 0x0000000000037202 */ /* 0x000fe20000000f00 */
[----:B------:R-:W-:Y:S06]  /*0e80*/  BRA `(.L_x_87) ;  /* 0x0000000000107947 */ /* 0x000fec0003800000 */
.L_x_86:
[----:B------:R-:W-:Y:S01]  /*0e90*/  FMUL.FTZ R3, R0, R17 ;  /* 0x0000001100037220 */ /* 0x000fe20000410000 */
[----:B------:R-:W-:-:S03]  /*0ea0*/  FMUL.FTZ R2, R17, 0.5 ;  /* 0x3f00000011027820 */ /* 0x000fc60000410000 */
[----:B------:R-:W-:-:S04]  /*0eb0*/  FFMA R0, -R3, R3, R0 ;  /* 0x0000000303007223 */ /* 0x000fc80000000100 */
[----:B------:R-:W-:-:S07]  /*0ec0*/  FFMA R3, R0, R2, R3 ;  /* 0x0000000200037223 */ /* 0x000fce0000000003 */
.L_x_87:
[----:B------:R-:W-:Y:S05]  /*0ed0*/  BSYNC.RECONVERGENT B0 ;  /* 0x0000000000007941 */ /* 0x000fea0003800200 */
.L_x_85:
[----:B------:R-:W-:Y:S01]  /*0ee0*/  HFMA2 R20, -RZ, RZ, 0, 0 ;  /* 0x00000000ff147431 */ /* 0x000fe200000001ff */
[----:B------:R-:W-:Y:S06]  /*0ef0*/  @!P3 BRA `(.L_x_88) ;  /* 0x000000080060b947 */ /* 0x000fec0003800000 */
[----:B------:R-:W0:Y:S01]  /*0f00*/  LDC.64 R16, c[0x0][0x380] ;  /* 0x0000e000ff107b82 */ /* 0x000e220000000a00 */
[----:B------:R-:W-:-:S07]  /*0f10*/  MOV R28, RZ ;  /* 0x000000ff001c7202 */ /* 0x000fce0000000f00 */
.L_x_105:
[----:B-1----:R-:W-:-:S05]  /*0f20*/  IADD3 R21, PT, PT, R15, R28, RZ ;  /* 0x0000001c0f157210 */ /* 0x002fca0007ffe0ff */
[----:B0-----:R-:W-:-:S05]  /*0f30*/  IMAD.WIDE R18, R21, 0x4, R16 ;  /* 0x0000000415127825 */ /* 0x001fca00078e0210 */
[----:B------:R-:W2:Y:S01]  /*0f40*/  LDG.E R0, desc[UR8][R18.64] ;  /* 0x0000000812007981 */ /* 0x000ea2000c1e1900 */
[----:B------:R-:W0:Y:S01]  /*0f50*/  MUFU.RCP R2, R3 ;  /* 0x0000000300027308 */ /* 0x000e220000001000 */
[----:B------:R-:W-:Y:S01]  /*0f60*/  VIADD R28, R28, 0x8 ;  /* 0x000000081c1c7836 */ /* 0x000fe20000000000 */
[----:B------:R-:W-:Y:S04]  /*0f70*/  BSSY.RECONVERGENT B2, `(.L_x_89) ;  /* 0x000000e000027945 */ /* 0x000fe80003800200 */
[----:B------:R-:W-:Y:S01]  /*0f80*/  ISETP.NE.AND P3, PT, R28, R10, PT ;  /* 0x0000000a1c00720c */ /* 0x000fe20003f65270 */
[----:B0-----:R-:W-:-:S04]  /*0f90*/  FFMA R25, R2, -R3, 1 ;  /* 0x3f80000002197423 */ /* 0x001fc80000000803 */
[----:B------:R-:W-:Y:S01]  /*0fa0*/  FFMA R25, R2, R25, R2 ;  /* 0x0000001902197223 */ /* 0x000fe20000000002 */
[----:B--2---:R-:W-:-:S05]  /*0fb0*/  I2FP.F32.S32 R23, R0 ;  /* 0x0000000000177245 */ /* 0x004fca0000201400 */
[----:B------:R-:W-:-:S04]  /*0fc0*/  FADD R0, R23, -R22 ;  /* 0x8000001617007221 */ /* 0x000fc80000000000 */
[----:B------:R-:W0:Y:S01]  /*0fd0*/  FCHK P0, R0, R3 ;  /* 0x0000000300007302 */ /* 0x000e220000000000 */
[----:B------:R-:W-:-:S04]  /*0fe0*/  FFMA R2, R0, R25, RZ ;  /* 0x0000001900027223 */ /* 0x000fc800000000ff */
[----:B------:R-:W-:-:S04]  /*0ff0*/  FFMA R20, R2, -R3, R0 ;  /* 0x8000000302147223 */ /* 0x000fc80000000000 */
[----:B------:R-:W-:Y:S01]  /*1000*/  FFMA R23, R25, R20, R2 ;  /* 0x0000001419177223 */ /* 0x000fe20000000002 */
[----:B0-----:R-:W-:Y:S06]  /*1010*/  @!P0 BRA `(.L_x_90) ;  /* 0x00000000000c8947 */ /* 0x001fec0003800000 */
[----:B------:R-:W-:-:S07]  /*1020*/  MOV R2, 0x1040 ;  /* 0x0000104000027802 */ /* 0x000fce0000000f00 */
[----:B------:R-:W-:Y:S05]  /*1030*/  CALL.REL.NOINC `($__internal_2_$__cuda_sm3x_div_rn_noftz_f32_slowpath) ;  /* 0x0000001000d07944 */ /* 0x000fea0003c00000 */
[----:B------:R-:W-:-:S07]  /*1040*/  MOV R23, R0 ;  /* 0x0000000000177202 */ /* 0x000fce0000000f00 */
.L_x_90:
[----:B------:R-:W-:Y:S05]  /*1050*/  BSYNC.RECONVERGENT B2 ;  /* 0x0000000000027941 */ /* 0x000fea0003800200 */
.L_x_89:
[----:B------:R-:W0:Y:S02]  /*1060*/  LDC.64 R24, c[0x0][0x388] ;  /* 0x0000e200ff187b82 */ /* 0x000e240000000a00 */
[----:B0-----:R-:W-:-:S05]  /*1070*/  IMAD.WIDE R20, R21, 0x4, R24 ;  /* 0x0000000415147825 */ /* 0x001fca00078e0218 */
[----:B------:R0:W-:Y:S04]  /*1080*/  STG.E desc[UR8][R20.64], R23 ;  /* 0x0000001714007986 */ /* 0x0001e8000c101908 */
[----:B------:R-:W2:Y:S01]  /*1090*/  LDG.E R0, desc[UR8][R18.64+0x4] ;  /* 0x0000040812007981 */ /* 0x000ea2000c1e1900 */
[----:B------:R-:W1:Y:S01]  /*10a0*/  MUFU.RCP R2, R3 ;  /* 0x0000000300027308 */ /* 0x000e620000001000 */
[----:B------:R-:W-:Y:S01]  /*10b0*/  BSSY.RECONVERGENT B2, `(.L_x_91) ;  /* 0x000000e000027945 */ /* 0x000fe20003800200 */
[----:B-1----:R-:W-:Y:S01]  /*10c0*/  FFMA R29, R2, -R3, 1 ;  /* 0x3f800000021d7423 */ /* 0x002fe20000000803 */
[----:B--2---:R-:W-:-:S03]  /*10d0*/  I2FP.F32.S32 R25, R0 ;  /* 0x0000000000197245 */ /* 0x004fc60000201400 */
[----:B------:R-:W-:Y:S02]  /*10e0*/  FFMA R0, R2, R29, R2 ;  /* 0x0000001d02007223 */ /* 0x000fe40000000002 */
[----:B------:R-:W-:-:S04]  /*10f0*/  FADD R27, R25, -R22 ;  /* 0x80000016191b7221 */ /* 0x000fc80000000000 */
[----:B------:R-:W1:Y:S01]  /*1100*/  FCHK P0, R27, R3 ;  /* 0x000000031b007302 */ /* 0x000e620000000000 */
[----:B------:R-:W-:-:S04]  /*1110*/  FFMA R2, R0, R27, RZ ;  /* 0x0000001b00027223 */ /* 0x000fc800000000ff */
[----:B------:R-:W-:-:S04]  /*1120*/  FFMA R25, R2, -R3, R27 ;  /* 0x8000000302197223 */ /* 0x000fc8000000001b */
[----:B------:R-:W-:Y:S01]  /*1130*/  FFMA R25, R0, R25, R2 ;  /* 0x0000001900197223 */ /* 0x000fe20000000002 */
[----:B01----:R-:W-:Y:S06]  /*1140*/  @!P0 BRA `(.L_x_92) ;  /* 0x0000000000108947 */ /* 0x003fec0003800000 */
[----:B------:R-:W-:Y:S02]  /*1150*/  MOV R0, R27 ;  /* 0x0000001b00007202 */ /* 0x000fe40000000f00 */
[----:B------:R-:W-:-:S07]  /*1160*/  MOV R2, 0x1180 ;  /* 0x0000118000027802 */ /* 0x000fce0000000f00 */
[----:B------:R-:W-:Y:S05]  /*1170*/  CALL.REL.NOINC `($__internal_2_$__cuda_sm3x_div_rn_noftz_f32_slowpath) ;  /* 0x0000001000807944 */ /* 0x000fea0003c00000 */
[----:B------:R-:W-:-:S07]  /*1180*/  MOV R25, R0 ;  /* 0x0000000000197202 */ /* 0x000fce0000000f00 */
.L_x_92:
[----:B------:R-:W-:Y:S05]  /*1190*/  BSYNC.RECONVERGENT B2 ;  /* 0x0000000000027941 */ /* 0x000fea0003800200 */
.L_x_91:
        /* <DEDUP_REMOVED lines=17> */
.L_x_94:
[----:B------:R-:W-:Y:S05]  /*12b0*/  BSYNC.RECONVERGENT B2 ;  /* 0x0000000000027941 */ /* 0x000fea0003800200 */
.L_x_93:
        /* <DEDUP_REMOVED lines=17> */
.L_x_96:
[----:B------:R-:W-:Y:S05]  /*13d0*/  BSYNC.RECONVERGENT B2 ;  /* 0x0000000000027941 */ /* 0x000fea0003800200 */
.L_x_95:
        /* <DEDUP_REMOVED lines=13> */
[----:B------:R-:W-:Y:S01]  /*14b0*/  IMAD.MOV.U32 R0, RZ, RZ, R27 ;  /* 0x000000ffff007224 */ /* 0x000fe200078e001b */
[----:B------:R-:W-:-:S07]  /*14c0*/  MOV R2, 0x14e0 ;  /* 0x000014e000027802 */ /* 0x000fce0000000f00 */
[----:B------:R-:W-:Y:S05]  /*14d0*/  CALL.REL.NOINC `($__internal_2_$__cuda_sm3x_div_rn_noftz_f32_slowpath) ;  /* 0x0000000c00a87944 */ /* 0x000fea0003c00000 */
[----:B------:R-:W-:-:S07]  /*14e0*/  MOV R23, R0 ;  /* 0x0000000000177202 */ /* 0x000fce0000000f00 */
.L_x_98:
[----:B------:R-:W-:Y:S05]  /*14f0*/  BSYNC.RECONVERGENT B2 ;  /* 0x0000000000027941 */ /* 0x000fea0003800200 */
.L_x_97:
        /* <DEDUP_REMOVED lines=17> */
.L_x_100:
[----:B------:R-:W-:Y:S05]  /*1610*/  BSYNC.RECONVERGENT B2 ;  /* 0x0000000000027941 */ /* 0x000fea0003800200 */
.L_x_99:
        /* <DEDUP_REMOVED lines=17> */
.L_x_102:
[----:B------:R-:W-:Y:S05]  /*1730*/  BSYNC.RECONVERGENT B2 ;  /* 0x0000000000027941 */ /* 0x000fea0003800200 */
.L_x_101:
[----:B------:R0:W-:Y:S04]  /*1740*/  STG.E desc[UR8][R20.64+0x18], R23 ;  /* 0x0000181714007986 */ /* 0x0001e8000c101908 */
[----:B------:R-:W2:Y:S01]  /*1750*/  LDG.E R18, desc[UR8][R18.64+0x1c] ;  /* 0x00001c0812127981 */ /* 0x000ea2000c1e1900 */
[----:B------:R-:W1:Y:S01]  /*1760*/  MUFU.RCP R0, R3 ;  /* 0x0000000300007308 */ /* 0x000e620000001000 */
[----:B------:R-:W-:Y:S01]  /*1770*/  BSSY.RECONVERGENT B2, `(.L_x_103) ;  /* 0x000000d000027945 */ /* 0x000fe20003800200 */
[----:B-1----:R-:W-:-:S04]  /*1780*/  FFMA R29, R0, -R3, 1 ;  /* 0x3f800000001d7423 */ /* 0x002fc80000000803 */
[----:B------:R-:W-:Y:S01]  /*1790*/  FFMA R0, R0, R29, R0 ;  /* 0x0000001d00007223 */ /* 0x000fe20000000000 */
[----:B--2---:R-:W-:-:S05]  /*17a0*/  I2FP.F32.S32 R25, R18 ;  /* 0x0000001200197245 */ /* 0x004fca0000201400 */
        /* <DEDUP_REMOVED lines=9> */
.L_x_104:
[----:B------:R-:W-:Y:S05]  /*1840*/  BSYNC.RECONVERGENT B2 ;  /* 0x0000000000027941 */ /* 0x000fea0003800200 */
.L_x_103:
[----:B------:R1:W-:Y:S01]  /*1850*/  STG.E desc[UR8][R20.64+0x1c], R0 ;  /* 0x00001c0014007986 */ /* 0x0003e2000c101908 */
[----:B------:R-:W-:Y:S05]  /*1860*/  @P3 BRA `(.L_x_105) ;  /* 0xfffffff400ac3947 */ /* 0x000fea000383ffff */
[----:B-1----:R-:W-:-:S07]  /*1870*/  MOV R20, R10 ;  /* 0x0000000a00147202 */ /* 0x002fce0000000f00 */
.L_x_88:
[----:B------:R-:W-:-:S13]  /*1880*/  ISETP.NE.AND P0, PT, R7, RZ, PT ;  /* 0x000000ff0700720c */ /* 0x000fda0003f05270 */
[----:B------:R-:W-:Y:S05]  /*1890*/  @!P0 BRA `(.L_x_106) ;  /* 0x0000000800548947 */ /* 0x000fea0003800000 */
[----:B------:R-:W-:-:S13]  /*18a0*/  ISETP.GE.U32.AND P0, PT, R13, 0x3, PT ;  /* 0x000000030d00780c */ /* 0x000fda0003f06070 */
[----:B------:R-:W-:Y:S05]  /*18b0*/  @!P0 BRA `(.L_x_107) ;  /* 0x0000000400348947 */ /* 0x000fea0003800000 */
[----:B------:R-:W0:Y:S01]  /*18c0*/  LDC.64 R18, c[0x0][0x380] ;  /* 0x0000e000ff127b82 */ /* 0x000e220000000a00 */
[----:B------:R-:W-:-:S04]  /*18d0*/  IMAD.IADD R16, R15, 0x1, R20 ;  /* 0x000000010f107824 */ /* 0x000fc800078e0214 */
[----:B0-----:R-:W-:-:S05]  /*18e0*/  IMAD.WIDE R18, R16, 0x4, R18 ;  /* 0x0000000410127825 */ /* 0x001fca00078e0212 */
[----:B------:R-:W2:Y:S01]  /*18f0*/  LDG.E R0, desc[UR8][R18.64] ;  /* 0x0000000812007981 */ /* 0x000ea2000c1e1900 */
[----:B------:R-:W0:Y:S01]  /*1900*/  MUFU.RCP R2, R3 ;  /* 0x0000000300027308 */ /* 0x000e220000001000 */
[----:B------:R-:W-:Y:S01]  /*1910*/  BSSY.RECONVERGENT B2, `(.L_x_108) ;  /* 0x000000e000027945 */ /* 0x000fe20003800200 */
[----:B0-----:R-:W-:Y:S01]  /*1920*/  FFMA R21, R2, -R3, 1 ;  /* 0x3f80000002157423 */ /* 0x001fe20000000803 */
[----:B--2---:R-:W-:-:S03]  /*1930*/  I2FP.F32.S32 R17, R0 ;  /* 0x0000000000117245 */ /* 0x004fc60000201400 */
[----:B------:R-:W-:Y:S02]  /*1940*/  FFMA R0, R2, R21, R2 ;  /* 0x0000001502007223 */ /* 0x000fe40000000002 */
[----:B------:R-:W-:-:S04]  /*1950*/  FADD R23, R17, -R22 ;  /* 0x8000001611177221 */ /* 0x000fc80000000000 */
[----:B------:R-:W0:Y:S01]  /*1960*/  FCHK P0, R23, R3 ;  /* 0x0000000317007302 */ /* 0x000e220000000000 */
[----:B------:R-:W-:-:S04]  /*1970*/  FFMA R2, R0, R23, RZ ;  /* 0x0000001700027223 */ /* 0x000fc800000000ff */
[----:B------:R-:W-:-:S04]  /*1980*/  FFMA R17, R2, -R3, R23 ;  /* 0x8000000302117223 */ /* 0x000fc80000000017 */
[----:B------:R-:W-:Y:S01]  /*1990*/  FFMA R21, R0, R17, R2 ;  /* 0x0000001100157223 */ /* 0x000fe20000000002 */
[----:B0-----:R-:W-:Y:S06]  /*19a0*/  @!P0 BRA `(.L_x_109) ;  /* 0x0000000000108947 */ /* 0x001fec0003800000 */
[----:B------:R-:W-:Y:S02]  /*19b0*/  MOV R0, R23 ;  /* 0x0000001700007202 */ /* 0x000fe40000000f00 */
[----:B------:R-:W-:-:S07]  /*19c0*/  MOV R2, 0x19e0 ;  /* 0x000019e000027802 */ /* 0x000fce0000000f00 */
[----:B------:R-:W-:Y:S05]  /*19d0*/  CALL.REL.NOINC `($__internal_2_$__cuda_sm3x_div_rn_noftz_f32_slowpath) ;  /* 0x0000000800687944 */ /* 0x000fea0003c00000 */
[----:B------:R-:W-:-:S07]  /*19e0*/  MOV R21, R0 ;  /* 0x0000000000157202 */ /* 0x000fce0000000f00 */
.L_x_109:
[----:B------:R-:W-:Y:S05]  /*19f0*/  BSYNC.RECONVERGENT B2 ;  /* 0x0000000000027941 */ /* 0x000fea0003800200 */
.L_x_108:
        /* <DEDUP_REMOVED lines=19> */
.L_x_111:
[----:B------:R-:W-:Y:S05]  /*1b30*/  BSYNC.RECONVERGENT B2 ;  /* 0x0000000000027941 */ /* 0x000fea0003800200 */
.L_x_110:
        /* <DEDUP_REMOVED lines=17> */
.L_x_113:
[----:B------:R-:W-:Y:S05]  /*1c50*/  BSYNC.RECONVERGENT B2 ;  /* 0x0000000000027941 */ /* 0x000fea0003800200 */
.L_x_112:
        /* <DEDUP_REMOVED lines=16> */
.L_x_115:
[----:B------:R-:W-:Y:S05]  /*1d60*/  BSYNC.RECONVERGENT B2 ;  /* 0x0000000000027941 */ /* 0x000fea0003800200 */
.L_x_114:
[----:B------:R0:W-:Y:S01]  /*1d70*/  STG.E desc[UR8][R16.64+0xc], R0 ;  /* 0x00000c0010007986 */ /* 0x0001e2000c101908 */
[----:B------:R-:W-:-:S07]  /*1d80*/  VIADD R20, R20, 0x4 ;  /* 0x0000000414147836 */ /* 0x000fce0000000000 */
.L_x_107:
[----:B------:R-:W-:-:S13]  /*1d90*/  ISETP.NE.AND P0, PT, R8, RZ, PT ;  /* 0x000000ff0800720c */ /* 0x000fda0003f05270 */
[----:B------:R-:W-:Y:S05]  /*1da0*/  @!P0 BRA `(.L_x_106) ;  /* 0x0000000400108947 */ /* 0x000fea0003800000 */
[----:B------:R-:W-:-:S13]  /*1db0*/  ISETP.NE.AND P0, PT, R8, 0x1, PT ;  /* 0x000000010800780c */ /* 0x000fda0003f05270 */
[----:B------:R-:W-:Y:S05]  /*1dc0*/  @!P0 BRA `(.L_x_116) ;  /* 0x0000000000a48947 */ /* 0x000fea0003800000 */
[----:B0-----:R-:W0:Y:S01]  /*1dd0*/  LDC.64 R16, c[0x0][0x380] ;  /* 0x0000e000ff107b82 */ /* 0x001e220000000a00 */
[----:B------:R-:W-:-:S05]  /*1de0*/  IADD3 R18, PT, PT, R15, R20, RZ ;  /* 0x000000140f127210 */ /* 0x000fca0007ffe0ff */
        /* <DEDUP_REMOVED lines=17> */
.L_x_118:
[----:B------:R-:W-:Y:S05]  /*1f00*/  BSYNC.RECONVERGENT B2 ;  /* 0x0000000000027941 */ /* 0x000fea0003800200 */
.L_x_117:
[----:B------:R-:W0:Y:S02]  /*1f10*/  LDC.64 R24, c[0x0][0x388] ;  /* 0x0000e200ff187b82 */ /* 0x000e240000000a00 */
[----:B0-----:R-:W-:-:S05]  /*1f20*/  IMAD.WIDE R18, R18, 0x4, R24 ;  /* 0x0000000412127825 */ /* 0x001fca00078e0218 */
        /* <DEDUP_REMOVED lines=16> */
.L_x_120:
[----:B------:R-:W-:Y:S05]  /*2030*/  BSYNC.RECONVERGENT B2 ;  /* 0x0000000000027941 */ /* 0x000fea0003800200 */
.L_x_119:
[----:B------:R1:W-:Y:S01]  /*2040*/  STG.E desc[UR8][R18.64+0x4], R0 ;  /* 0x0000040012007986 */ /* 0x0003e2000c101908 */
[----:B------:R-:W-:-:S07]  /*2050*/  IADD3 R20, PT, PT, R20, 0x2, RZ ;  /* 0x0000000214147810 */ /* 0x000fce0007ffe0ff */
.L_x_116:
[----:B------:R-:W2:Y:S02]  /*2060*/  LDCU UR6, c[0x0][0x390] ;  /* 0x00007200ff0677ac */ /* 0x000ea40008000800 */
[----:B--2---:R-:W-:-:S09]  /*2070*/  ULOP3.LUT UP0, URZ, UR6, 0x1, URZ, 0xc0, !UPT ;  /* 0x0000000106ff7892 */ /* 0x004fd2000f80c0ff */
[----:B------:R-:W-:Y:S05]  /*2080*/  BRA.U !UP0, `(.L_x_106) ;  /* 0x0000000108587547 */ /* 0x000fea000b800000 */
[----:B0-----:R-:W0:Y:S01]  /*2090*/  LDC.64 R16, c[0x0][0x380] ;  /* 0x0000e000ff107b82 */ /* 0x001e220000000a00 */
[----:B------:R-:W-:-:S05]  /*20a0*/  IADD3 R15, PT, PT, R15, R20, RZ ;  /* 0x000000140f0f7210 */ /* 0x000fca0007ffe0ff */
[----:B0-----:R-:W-:-:S06]  /*20b0*/  IMAD.WIDE R16, R15, 0x4, R16 ;  /* 0x000000040f107825 */ /* 0x001fcc00078e0210 */
[----:B------:R-:W2:Y:S01]  /*20c0*/  LDG.E R16, desc[UR8][R16.64] ;  /* 0x0000000810107981 */ /* 0x000ea2000c1e1900 */
[----:B-1----:R-:W0:Y:S01]  /*20d0*/  MUFU.RCP R0, R3 ;  /* 0x0000000300007308 */ /* 0x002e220000001000 */
[----:B------:R-:W-:Y:S01]  /*20e0*/  BSSY.RECONVERGENT B2, `(.L_x_121) ;  /* 0x000000d000027945 */ /* 0x000fe20003800200 */
        /* <DEDUP_REMOVED lines=12> */
.L_x_122:
[----:B------:R-:W-:Y:S05]  /*21b0*/  BSYNC.RECONVERGENT B2 ;  /* 0x0000000000027941 */ /* 0x000fea0003800200 */
.L_x_121:
[----:B------:R-:W0:Y:S02]  /*21c0*/  LDC.64 R2, c[0x0][0x388] ;  /* 0x0000e200ff027b82 */ /* 0x000e240000000a00 */
[----:B0-----:R-:W-:-:S05]  /*21d0*/  IMAD.WIDE R2, R15, 0x4, R2 ;  /* 0x000000040f027825 */ /* 0x001fca00078e0202 */
[----:B------:R2:W-:Y:S02]  /*21e0*/  STG.E desc[UR8][R2.64], R0 ;  /* 0x0000000002007986 */ /* 0x0005e4000c101908 */
.L_x_106:
[----:B------:R-:W-:Y:S05]  /*21f0*/  @!P2 BRA `(.L_x_123) ;  /* 0xffffffdc00e8a947 */ /* 0x000fea000383ffff */
[----:B------:R-:W-:Y:S05]  /*2200*/  EXIT ;  /* 0x000000000000794d */ /* 0x000fea0003800000 */
        .weak           $__internal_1_$__cuda_sm20_sqrt_rn_f32_slowpath
        .type           $__internal_1_$__cuda_sm20_sqrt_rn_f32_slowpath,@function
        .size           $__internal_1_$__cuda_sm20_sqrt_rn_f32_slowpath,($__internal_2_$__cuda_sm3x_div_rn_noftz_f32_slowpath - $__internal_1_$__cuda_sm20_sqrt_rn_f32_slowpath)
$__internal_1_$__cuda_sm20_sqrt_rn_f32_slowpath:
[----:B------:R-:W-:-:S13]  /*2210*/  LOP3.LUT P0, RZ, R0, 0x7fffffff, RZ, 0xc0, !PT ;  /* 0x7fffffff00ff7812 */ /* 0x000fda000780c0ff */
[----:B------:R-:W-:Y:S01]  /*2220*/  @!P0 IMAD.MOV.U32 R2, RZ, RZ, R0 ;  /* 0x000000ffff028224 */ /* 0x000fe200078e0000 */
[----:B------:R-:W-:Y:S06]  /*2230*/  @!P0 BRA `(.L_x_124) ;  /* 0x0000000000408947 */ /* 0x000fec0003800000 */
[----:B------:R-:W-:-:S13]  /*2240*/  FSETP.GEU.FTZ.AND P0, PT, R0, RZ, PT ;  /* 0x000000ff0000720b */ /* 0x000fda0003f1e000 */
[----:B------:R-:W-:Y:S01]  /*2250*/  @!P0 MOV R2, 0x7fffffff ;  /* 0x7fffffff00028802 */ /* 0x000fe20000000f00 */
[----:B------:R-:W-:Y:S06]  /*2260*/  @!P0 BRA `(.L_x_124) ;  /* 0x0000000000348947 */ /* 0x000fec0003800000 */
[----:B------:R-:W-:-:S13]  /*2270*/  FSETP.GTU.FTZ.AND P0, PT, |R0|, +INF , PT ;  /* 0x7f8000000000780b */ /* 0x000fda0003f1c200 */
[----:B------:R-:W-:Y:S01]  /*2280*/  @P0 FADD.FTZ R2, R0, 1 ;  /* 0x3f80000000020421 */ /* 0x000fe20000010000 */
[----:B------:R-:W-:Y:S06]  /*2290*/  @P0 BRA `(.L_x_124) ;  /* 0x0000000000280947 */ /* 0x000fec0003800000 */
[----:B------:R-:W-:-:S13]  /*22a0*/  FSETP.NEU.FTZ.AND P0, PT, |R0|, +INF , PT ;  /* 0x7f8000000000780b */ /* 0x000fda0003f1d200 */
[----:B------:R-:W-:-:S04]  /*22b0*/  @P0 FFMA R3, R0, 1.84467440737095516160e+19, RZ ;  /* 0x5f80000000030823 */ /* 0x000fc800000000ff */
[----:B------:R-:W0:Y:S02]  /*22c0*/  @P0 MUFU.RSQ R2, R3 ;  /* 0x0000000300020308 */ /* 0x000e240000001400 */
[----:B0-----:R-:W-:Y:S01]  /*22d0*/  @P0 FMUL.FTZ R16, R3, R2 ;  /* 0x0000000203100220 */ /* 0x001fe20000410000 */
[----:B------:R-:W-:Y:S01]  /*22e0*/  @P0 FMUL.FTZ R18, R2, 0.5 ;  /* 0x3f00000002120820 */ /* 0x000fe20000410000 */
[----:B------:R-:W-:Y:S02]  /*22f0*/  @!P0 MOV R2, R0 ;  /* 0x0000000000028202 */ /* 0x000fe40000000f00 */
[----:B------:R-:W-:-:S04]  /*2300*/  @P0 FADD.FTZ R17, -R16, -RZ ;  /* 0x800000ff10110221 */ /* 0x000fc80000010100 */
[----:B------:R-:W-:-:S04]  /*2310*/  @P0 FFMA R17, R16, R17, R3 ;  /* 0x0000001110110223 */ /* 0x000fc80000000003 */
[----:B------:R-:W-:-:S04]  /*2320*/  @P0 FFMA R17, R17, R18, R16 ;  /* 0x0000001211110223 */ /* 0x000fc80000000010 */
[----:B------:R-:W-:-:S07]  /*2330*/  @P0 FMUL.FTZ R2, R17, 2.3283064365386962891e-10 ;  /* 0x2f80000011020820 */ /* 0x000fce0000410000 */
.L_x_124:
[----:B------:R-:W-:Y:S01]  /*2340*/  HFMA2 R3, -RZ, RZ, 0, 0 ;  /* 0x00000000ff037431 */ /* 0x000fe200000001ff */
[----:B------:R-:W-:Y:S02]  /*2350*/  MOV R0, R2 ;  /* 0x0000000200007202 */ /* 0x000fe40000000f00 */
[----:B------:R-:W-:-:S04]  /*2360*/  MOV R2, R19 ;  /* 0x0000001300027202 */ /* 0x000fc80000000f00 */
[----:B------:R-:W-:Y:S05]  /*2370*/  RET.REL.NODEC R2 `(rr_1) ;  /* 0xffffffdc02207950 */ /* 0x000fea0003c3ffff */
        .weak           $__internal_2_$__cuda_sm3x_div_rn_noftz_f32_slowpath
        .type           $__internal_2_$__cuda_sm3x_div_rn_noftz_f32_slowpath,@function
        .size           $__internal_2_$__cuda_sm3x_div_rn_noftz_f32_slowpath,(.L_x_218 - $__internal_2_$__cuda_sm3x_div_rn_noftz_f32_slowpath)
$__internal_2_$__cuda_sm3x_div_rn_noftz_f32_slowpath:
[--C-:B------:R-:W-:Y:S01]  /*2380*/  SHF.R.U32.HI R23, RZ, 0x17, R3.reuse ;  /* 0x00000017ff177819 */ /* 0x100fe20000011603 */
[----:B------:R-:W-:Y:S01]  /*2390*/  BSSY.RECONVERGENT B0, `(.L_x_125) ;  /* 0x0000063000007945 */ /* 0x000fe20003800200 */
[----:B------:R-:W-:Y:S01]  /*23a0*/  SHF.R.U32.HI R25, RZ, 0x17, R0 ;  /* 0x00000017ff197819 */ /* 0x000fe20000011600 */
[----:B------:R-:W-:Y:S01]  /*23b0*/  IMAD.MOV.U32 R29, RZ, RZ, R3 ;  /* 0x000000ffff1d7224 */ /* 0x000fe200078e0003 */
[----:B------:R-:W-:Y:S02]  /*23c0*/  LOP3.LUT R23, R23, 0xff, RZ, 0xc0, !PT ;  /* 0x000000ff17177812 */ /* 0x000fe400078ec0ff */
[----:B------:R-:W-:Y:S02]  /*23d0*/  LOP3.LUT R25, R25, 0xff, RZ, 0xc0, !PT ;  /* 0x000000ff19197812 */ /* 0x000fe400078ec0ff */
[----:B------:R-:W-:Y:S02]  /*23e0*/  IADD3 R26, PT, PT, R23, -0x1, RZ ;  /* 0xffffffff171a7810 */ /* 0x000fe40007ffe0ff */
[----:B------:R-:W-:-:S02]  /*23f0*/  IADD3 R27, PT, PT, R25, -0x1, RZ ;  /* 0xffffffff191b7810 */ /* 0x000fc40007ffe0ff */
[----:B------:R-:W-:-:S04]  /*2400*/  ISETP.GT.U32.AND P0, PT, R26, 0xfd, PT ;  /* 0x000000fd1a00780c */ /* 0x000fc80003f04070 */
        /* <DEDUP_REMOVED lines=9> */
[C---:B------:R-:W-:Y:S02]  /*24a0*/  FSETP.NEU.FTZ.AND P4, PT, |R0|.reuse, +INF , PT ;  /* 0x7f8000000000780b */ /* 0x040fe40003f9d200 */
        /* <DEDUP_REMOVED lines=16> */
.L_x_126:
[----:B------:R-:W-:Y:S01]  /*25b0*/  LEA R26, R23, 0xc0800000, 0x17 ;  /* 0xc0800000171a7811 */ /* 0x000fe200078eb8ff */
[----:B------:R-:W-:Y:S01]  /*25c0*/  BSSY.RECONVERGENT B1, `(.L_x_131) ;  /* 0x0000036000017945 */ /* 0x000fe20003800200 */
[----:B------:R-:W-:Y:S02]  /*25d0*/  IADD3 R25, PT, PT, R25, -0x7f, RZ ;  /* 0xffffff8119197810 */ /* 0x000fe40007ffe0ff */
[----:B------:R-:W-:-:S03]  /*25e0*/  IADD3 R31, PT, PT, -R26, R29, RZ ;  /* 0x0000001d1a1f7210 */ /* 0x000fc60007ffe1ff */
[----:B------:R-:W-:Y:S01]  /*25f0*/  IMAD R0, R25, -0x800000, R0 ;  /* 0xff80000019007824 */ /* 0x000fe200078e0200 */
[----:B------:R-:W0:Y:S01]  /*2600*/  MUFU.RCP R26, R31 ;  /* 0x0000001f001a7308 */ /* 0x000e220000001000 */
[----:B------:R-:W-:Y:S01]  /*2610*/  FADD.FTZ R27, -R31, -RZ ;  /* 0x800000ff1f1b7221 */ /* 0x000fe20000010100 */
[----:B------:R-:W-:-:S04]  /*2620*/  IADD3 R25, PT, PT, R25, 0x7f, -R23 ;  /* 0x0000007f19197810 */ /* 0x000fc80007ffe817 */
[----:B------:R-:W-:Y:S01]  /*2630*/  IADD3 R25, PT, PT, R25, R24, RZ ;  /* 0x0000001819197210 */ /* 0x000fe20007ffe0ff */
        /* <DEDUP_REMOVED lines=8> */
[----:B------:R-:W-:-:S05]  /*26c0*/  LOP3.LUT R24, R23, 0xff, RZ, 0xc0, !PT ;  /* 0x000000ff17187812 */ /* 0x000fca00078ec0ff */
[----:B------:R-:W-:-:S05]  /*26d0*/  IMAD.IADD R23, R24, 0x1, R25 ;  /* 0x0000000118177824 */ /* 0x000fca00078e0219 */
        /* <DEDUP_REMOVED lines=32> */
.L_x_133:
[----:B------:R-:W-:-:S04]  /*28e0*/  LOP3.LUT R0, R0, 0x80000000, RZ, 0xc0, !PT ;  /* 0x8000000000007812 */ /* 0x000fc800078ec0ff */
[----:B------:R-:W-:Y:S01]  /*28f0*/  LOP3.LUT R0, R0, 0x7f800000, RZ, 0xfc, !PT ;  /* 0x7f80000000007812 */ /* 0x000fe200078efcff */
[----:B------:R-:W-:Y:S06]  /*2900*/  BRA `(.L_x_134) ;  /* 0x0000000000047947 */ /* 0x000fec0003800000 */
.L_x_132:
[----:B------:R-:W-:-:S07]  /*2910*/  LEA R0, R25, R0, 0x17 ;  /* 0x0000000019007211 */ /* 0x000fce00078eb8ff */
.L_x_134:
[----:B------:R-:W-:Y:S05]  /*2920*/  BSYNC.RECONVERGENT B1 ;  /* 0x0000000000017941 */ /* 0x000fea0003800200 */
.L_x_131:
[----:B------:R-:W-:Y:S05]  /*2930*/  BRA `(.L_x_135) ;  /* 0x0000000000207947 */ /* 0x000fea0003800000 */
.L_x_130:
[----:B------:R-:W-:-:S04]  /*2940*/  LOP3.LUT R0, R29, 0x80000000, R0, 0x48, !PT ;  /* 0x800000001d007812 */ /* 0x000fc800078e4800 */
[----:B------:R-:W-:Y:S01]  /*2950*/  LOP3.LUT R0, R0, 0x7f800000, RZ, 0xfc, !PT ;  /* 0x7f80000000007812 */ /* 0x000fe200078efcff */
[----:B------:R-:W-:Y:S06]  /*2960*/  BRA `(.L_x_135) ;  /* 0x0000000000147947 */ /* 0x000fec0003800000 */
.L_x_129:
[----:B------:R-:W-:Y:S01]  /*2970*/  LOP3.LUT R0, R29, 0x80000000, R0, 0x48, !PT ;  /* 0x800000001d007812 */ /* 0x000fe200078e4800 */
[----:B------:R-:W-:Y:S06]  /*2980*/  BRA `(.L_x_135) ;  /* 0x00000000000c7947 */ /* 0x000fec0003800000 */
.L_x_128:
[----:B------:R-:W0:Y:S01]  /*2990*/  MUFU.RSQ R0, -QNAN ;  /* 0xffc0000000007908 */ /* 0x000e220000001400 */
[----:B------:R-:W-:Y:S05]  /*29a0*/  BRA `(.L_x_135) ;  /* 0x0000000000047947 */ /* 0x000fea0003800000 */
.L_x_127:
[----:B------:R-:W-:-:S07]  /*29b0*/  FADD.FTZ R0, R0, R3 ;  /* 0x0000000300007221 */ /* 0x000fce0000010000 */
.L_x_135:
[----:B------:R-:W-:Y:S05]  /*29c0*/  BSYNC.RECONVERGENT B0 ;  /* 0x0000000000007941 */ /* 0x000fea0003800200 */
.L_x_125:
[----:B------:R-:W-:Y:S01]  /*29d0*/  HFMA2 R25, -RZ, RZ, 0, 0 ;  /* 0x00000000ff197431 */ /* 0x000fe200000001ff */
[----:B------:R-:W-:-:S04]  /*29e0*/  MOV R24, R2 ;  /* 0x0000000200187202 */ /* 0x000fc80000000f00 */
[----:B0-----:R-:W-:Y:S05]  /*29f0*/  RET.REL.NODEC R24 `(rr_1) ;  /* 0xffffffd418807950 */ /* 0x001fea0003c3ffff */
.L_x_136:
        /* <DEDUP_REMOVED lines=16> */
.L_x_218:


//--------------------- .text.rr_1_1              --------------------------
	.section	.text.rr_1_1,"ax",@progbits
	.align	128
        .global         rr_1_1
        .type           rr_1_1,@function
        .size           rr_1_1,(.L_x_220 - rr_1_1)
        .other          rr_1_1,@"STO_CUDA_ENTRY STV_DEFAULT"
rr_1_1:
.text.rr_1_1:
        /* <DEDUP_REMOVED lines=8> */
[----:B------:R-:W0:Y:S01]  /*0080*/  S2R R3, SR_TID.Y ;  /* 0x0000000000037919 */ /* 0x000e220000002200 */
[----:B------:R-:W0:Y:S01]  /*0090*/  S2UR UR4, SR_CTAID.Y ;  /* 0x00000000000479c3 */ /* 0x000e220000002600 */
[----:B------:R-:W1:Y:S01]  /*00a0*/  LDCU UR7, c[0x0][0x3a0] ;  /* 0x00007400ff0777ac */ /* 0x000e620008000800 */
[----:B------:R-:W2:Y:S06]  /*00b0*/  LDCU.64 UR8, c[0x0][0x358] ;  /* 0x00006b00ff0877ac */ /* 0x000eac0008000a00 */
[----:B------:R-:W0:Y:S01]  /*00c0*/  LDC R10, c[0x0][0x364] ;  /* 0x0000d900ff0a7b82 */ /* 0x000e220000000800 */
[----:B------:R-:W3:Y:S01]  /*00d0*/  LDCU UR5, c[0x0][0x374] ;  /* 0x00006e80ff0577ac */ /* 0x000ee20008000800 */
[----:B------:R-:W4:Y:S01]  /*00e0*/  LDCU UR6, c[0x0][0x370] ;  /* 0x00006e00ff0677ac */ /* 0x000f220008000800 */
[----:B-1----:R-:W-:Y:S01]  /*00f0*/  I2FP.F32.S32 R9, UR7 ;  /* 0x0000000700097c45 */ /* 0x002fe20008201400 */
[----:B----4-:R-:W-:-:S02]  /*0100*/  IMAD R11, R11, UR6, RZ ;  /* 0x000000060b0b7c24 */ /* 0x010fc4000f8e02ff */
[C---:B0-----:R-:W-:Y:S02]  /*0110*/  IMAD R8, R10.reuse, UR4, R3 ;  /* 0x000000040a087c24 */ /* 0x041fe4000f8e0203 */
[----:B--23--:R-:W-:-:S07]  /*0120*/  IMAD R10, R10, UR5, RZ ;  /* 0x000000050a0a7c24 */ /* 0x00cfce000f8e02ff */
.L_x_149:
[----:B------:R-:W0:Y:S01]  /*0130*/  LDC.64 R4, c[0x0][0x390] ;  /* 0x0000e400ff047b82 */ /* 0x000e220000000a00 */
[----:B------:R-:W1:Y:S01]  /*0140*/  MUFU.RCP R6, R9 ;  /* 0x0000000900067308 */ /* 0x000e620000001000 */
[----:B--2---:R-:W2:Y:S01]  /*0150*/  LDCU UR4, c[0x0][0x3a0] ;  /* 0x00007400ff0477ac */ /* 0x004ea20008000800 */
[----:B0-----:R-:W-:-:S05]  /*0160*/  IMAD.WIDE R4, R2, 0x4, R4 ;  /* 0x0000000402047825 */ /* 0x001fca00078e0204 */
[----:B------:R-:W3:Y:S01]  /*0170*/  LDG.E R0, desc[UR8][R4.64] ;  /* 0x0000000804007981 */ /* 0x000ee2000c1e1900 */
[----:B-1----:R-:W-:Y:S01]  /*0180*/  FFMA R3, -R9, R6, 1 ;  /* 0x3f80000009037423 */ /* 0x002fe20000000106 */
[----:B--2---:R-:W-:Y:S01]  /*0190*/  ISETP.GE.AND P2, PT, R8, UR4, PT ;  /* 0x0000000408007c0c */ /* 0x004fe2000bf46270 */
[----:B------:R-:W-:Y:S02]  /*01a0*/  BSSY.RECONVERGENT B0, `(.L_x_137) ;  /* 0x000000b000007945 */ /* 0x000fe40003800200 */
[----:B------:R-:W-:Y:S01]  /*01b0*/  FFMA R3, R6, R3, R6 ;  /* 0x0000000306037223 */ /* 0x000fe20000000006 */
[----:B---3--:R-:W0:Y:S03]  /*01c0*/  FCHK P0, R0, R9 ;  /* 0x0000000900007302 */ /* 0x008e260000000000 */
[----:B------:R-:W-:-:S04]  /*01d0*/  FFMA R12, R0, R3, RZ ;  /* 0x00000003000c7223 */ /* 0x000fc800000000ff */
[----:B------:R-:W-:-:S04]  /*01e0*/  FFMA R6, -R9, R12, R0 ;  /* 0x0000000c09067223 */ /* 0x000fc80000000100 */
[----:B------:R-:W-:Y:S01]  /*01f0*/  FFMA R12, R3, R6, R12 ;  /* 0x00000006030c7223 */ /* 0x000fe2000000000c */
[----:B0-----:R-:W-:Y:S06]  /*0200*/  @!P0 BRA `(.L_x_138) ;  /* 0x0000000000108947 */ /* 0x001fec0003800000 */
[----:B------:R-:W-:Y:S01]  /*0210*/  IMAD.MOV.U32 R3, RZ, RZ, R9 ;  /* 0x000000ffff037224 */ /* 0x000fe200078e0009 */
[----:B------:R-:W-:-:S07]  /*0220*/  MOV R14, 0x240 ;  /* 0x00000240000e7802 */ /* 0x000fce0000000f00 */
[----:B------:R-:W-:Y:S05]  /*0230*/  CALL.REL.NOINC `($__internal_4_$__cuda_sm3x_div_rn_noftz_f32_slowpath) ;  /* 0x00000004006c7944 */ /* 0x000fea0003c00000 */
[----:B------:R-:W-:-:S07]  /*0240*/  IMAD.MOV.U32 R12, RZ, RZ, R0 ;  /* 0x000000ffff0c7224 */ /* 0x000fce00078e0000 */
.L_x_138:
[----:B------:R-:W-:Y:S05]  /*0250*/  BSYNC.RECONVERGENT B0 ;  /* 0x0000000000007941 */ /* 0x000fea0003800200 */
.L_x_137:
[----:B------:R-:W0:Y:S02]  /*0260*/  LDC.64 R4, c[0x0][0x398] ;  /* 0x0000e600ff047b82 */ /* 0x000e240000000a00 */
[----:B0-----:R-:W-:-:S06]  /*0270*/  IMAD.WIDE R4, R2, 0x4, R4 ;  /* 0x0000000402047825 */ /* 0x001fcc00078e0204 */
[----:B------:R-:W2:Y:S01]  /*0280*/  LDG.E R4, desc[UR8][R4.64] ;  /* 0x0000000804047981 */ /* 0x000ea2000c1e1900 */
[----:B------:R-:W0:Y:S01]  /*0290*/  MUFU.RCP R0, R9 ;  /* 0x0000000900007308 */ /* 0x000e220000001000 */
[----:B------:R-:W-:Y:S01]  /*02a0*/  BSSY.RECONVERGENT B0, `(.L_x_139) ;  /* 0x000000d000007945 */ /* 0x000fe20003800200 */
[----:B0-----:R-:W-:-:S04]  /*02b0*/  FFMA R3, -R9, R0, 1 ;  /* 0x3f80000009037423 */ /* 0x001fc80000000100 */
[----:B------:R-:W-:Y:S02]  /*02c0*/  FFMA R0, R0, R3, R0 ;  /* 0x0000000300007223 */ /* 0x000fe40000000000 */
[----:B--2---:R-:W0:Y:S02]  /*02d0*/  FCHK P0, R4, R9 ;  /* 0x0000000904007302 */ /* 0x004e240000000000 */
[----:B------:R-:W-:-:S04]  /*02e0*/  FFMA R3, R0, R4, RZ ;  /* 0x0000000400037223 */ /* 0x000fc800000000ff */
[----:B------:R-:W-:-:S04]  /*02f0*/  FFMA R6, -R9, R3, R4 ;  /* 0x0000000309067223 */ /* 0x000fc80000000104 */
[----:B------:R-:W-:Y:S01]  /*0300*/  FFMA R3, R0, R6, R3 ;  /* 0x0000000600037223 */ /* 0x000fe20000000003 */
[----:B0-----:R-:W-:Y:S06]  /*0310*/  @!P0 BRA `(.L_x_140) ;  /* 0x0000000000148947 */ /* 0x001fec0003800000 */
[----:B------:R-:W-:Y:S01]  /*0320*/  MOV R0, R4 ;  /* 0x0000000400007202 */ /* 0x000fe20000000f00 */
[----:B------:R-:W-:Y:S01]  /*0330*/  IMAD.MOV.U32 R3, RZ, RZ, R9 ;  /* 0x000000ffff037224 */ /* 0x000fe200078e0009 */
[----:B------:R-:W-:-:S07]  /*0340*/  MOV R14, 0x360 ;  /* 0x00000360000e7802 */ /* 0x000fce0000000f00 */
[----:B------:R-:W-:Y:S05]  /*0350*/  CALL.REL.NOINC `($__internal_4_$__cuda_sm3x_div_rn_noftz_f32_slowpath) ;  /* 0x0000000400247944 */ /* 0x000fea0003c00000 */
[----:B------:R-:W-:-:S07]  /*0360*/  IMAD.MOV.U32 R3, RZ, RZ, R0 ;  /* 0x000000ffff037224 */ /* 0x000fce00078e0000 */
.L_x_140:
[----:B------:R-:W-:Y:S05]  /*0370*/  BSYNC.RECONVERGENT B0 ;  /* 0x0000000000007941 */ /* 0x000fea0003800200 */
.L_x_139:
[----:B------:R-:W-:Y:S04]  /*0380*/  BSSY.RECONVERGENT B0, `(.L_x_141) ;  /* 0x000002b000007945 */ /* 0x000fe80003800200 */
[----:B------:R-:W-:Y:S05]  /*0390*/  @P2 BRA `(.L_x_142) ;  /* 0x0000000000a42947 */ /* 0x000fea0003800000 */
[----:B------:R-:W-:Y:S01]  /*03a0*/  FFMA R0, -R12, R12, R3 ;  /* 0x0000000c0c007223 */ /* 0x000fe20000000103 */
[----:B------:R-:W-:Y:S03]  /*03b0*/  BSSY.RECONVERGENT B1, `(.L_x_143) ;  /* 0x000000c000017945 */ /* 0x000fe60003800200 */
[----:B------:R0:W1:Y:S01]  /*03c0*/  MUFU.RSQ R5, R0 ;  /* 0x0000000000057308 */ /* 0x0000620000001400 */
[----:B------:R-:W-:-:S04]  /*03d0*/  IADD3 R3, PT, PT, R0, -0xd000000, RZ ;  /* 0xf300000000037810 */ /* 0x000fc80007ffe0ff */
[----:B------:R-:W-:-:S13]  /*03e0*/  ISETP.GT.U32.AND P0, PT, R3, 0x727fffff, PT ;  /* 0x727fffff0300780c */ /* 0x000fda0003f04070 */
[----:B01----:R-:W-:Y:S05]  /*03f0*/  @!P0 BRA `(.L_x_144) ;  /* 0x00000000000c8947 */ /* 0x003fea0003800000 */
[----:B------:R-:W-:-:S07]  /*0400*/  MOV R13, 0x420 ;  /* 0x00000420000d7802 */ /* 0x000fce0000000f00 */
[----:B------:R-:W-:Y:S05]  /*0410*/  CALL.REL.NOINC `($__internal_3_$__cuda_sm20_sqrt_rn_f32_slowpath) ;  /* 0x00000000009c7944 */ /* 0x000fea0003c00000 */
[----:B------:R-:W-:Y:S05]  /*0420*/  BRA `(.L_x_145) ;  /* 0x0000000000107947 */ /* 0x000fea0003800000 */
.L_x_144:
[----:B------:R-:W-:Y:S01]  /*0430*/  FMUL.FTZ R3, R0, R5 ;  /* 0x0000000500037220 */ /* 0x000fe20000410000 */
[----:B------:R-:W-:-:S03]  /*0440*/  FMUL.FTZ R4, R5, 0.5 ;  /* 0x3f00000005047820 */ /* 0x000fc60000410000 */
[----:B------:R-:W-:-:S04]  /*0450*/  FFMA R0, -R3, R3, R0 ;  /* 0x0000000303007223 */ /* 0x000fc80000000100 */
[----:B------:R-:W-:-:S07]  /*0460*/  FFMA R3, R0, R4, R3 ;  /* 0x0000000400037223 */ /* 0x000fce0000000003 */
.L_x_145:
[----:B------:R-:W-:Y:S05]  /*0470*/  BSYNC.RECONVERGENT B1 ;  /* 0x0000000000017941 */ /* 0x000fea0003800200 */
.L_x_143:
[----:B------:R-:W0:Y:S01]  /*0480*/  LDC.64 R6, c[0x0][0x380] ;  /* 0x0000e000ff067b82 */ /* 0x000e220000000a00 */
[----:B------:R-:W-:-:S07]  /*0490*/  IMAD.MOV.U32 R13, RZ, RZ, R8 ;  /* 0x000000ffff0d7224 */ /* 0x000fce00078e0008 */
[----:B------:R-:W1:Y:S02]  /*04a0*/  LDC.64 R4, c[0x0][0x388] ;  /* 0x0000e200ff047b82 */ /* 0x000e640000000a00 */
.L_x_148:
[----:B--2---:R-:W2:Y:S02]  /*04b0*/  LDCU UR4, c[0x0][0x3a0] ;  /* 0x00007400ff0477ac */ /* 0x004ea40008000800 */
[----:B--2---:R-:W-:-:S04]  /*04c0*/  IMAD R15, R2, UR4, R13 ;  /* 0x00000004020f7c24 */ /* 0x004fc8000f8e020d */
[----:B0-----:R-:W-:-:S06]  /*04d0*/  IMAD.WIDE R16, R15, 0x4, R6 ;  /* 0x000000040f107825 */ /* 0x001fcc00078e0206 */
[----:B------:R-:W2:Y:S01]  /*04e0*/  LDG.E R16, desc[UR8][R16.64] ;  /* 0x0000000810107981 */ /* 0x000ea2000c1e1900 */
[----:B------:R-:W0:Y:S01]  /*04f0*/  MUFU.RCP R14, R3 ;  /* 0x00000003000e7308 */ /* 0x000e220000001000 */
[----:B------:R-:W-:Y:S01]  /*0500*/  IMAD.IADD R13, R10, 0x1, R13 ;  /* 0x000000010a0d7824 */ /* 0x000fe200078e020d */
[----:B------:R-:W-:Y:S04]  /*0510*/  BSSY.RECONVERGENT B1, `(.L_x_146) ;  /* 0x000000e000017945 */ /* 0x000fe80003800200 */
[----:B------:R-:W-:Y:S01]  /*0520*/  ISETP.GE.AND P2, PT, R13, UR4, PT ;  /* 0x000000040d007c0c */ /* 0x000fe2000bf46270 */
        /* <DEDUP_REMOVED lines=10> */
[----:B-1----:R-:W-:Y:S05]  /*05d0*/  CALL.REL.NOINC `($__internal_4_$__cuda_sm3x_div_rn_noftz_f32_slowpath) ;  /* 0x0000000000847944 */ /* 0x002fea0003c00000 */
[----:B------:R-:W-:-:S07]  /*05e0*/  MOV R21, R0 ;  /* 0x0000000000157202 */ /* 0x000fce0000000f00 */
.L_x_147:
[----:B------:R-:W-:Y:S05]  /*05f0*/  BSYNC.RECONVERGENT B1 ;  /* 0x0000000000017941 */ /* 0x000fea0003800200 */
.L_x_146:
[----:B-1----:R-:W-:-:S05]  /*0600*/  IMAD.WIDE R14, R15, 0x4, R4 ;  /* 0x000000040f0e7825 */ /* 0x002fca00078e0204 */
[----:B------:R2:W-:Y:S01]  /*0610*/  STG.E desc[UR8][R14.64], R21 ;  /* 0x000000150e007986 */ /* 0x0005e2000c101908 */
[----:B------:R-:W-:Y:S05]  /*0620*/  @!P2 BRA `(.L_x_148) ;  /* 0xfffffffc00a0a947 */ /* 0x000fea000383ffff */
.L_x_142:
[----:B------:R-:W-:Y:S05]  /*0630*/  BSYNC.RECONVERGENT B0 ;  /* 0x0000000000007941 */ /* 0x000fea0003800200 */
.L_x_141:
[----:B------:R-:W0:Y:S01]  /*0640*/  LDCU UR4, c[0x0][0x3a4] ;  /* 0x00007480ff0477ac */ /* 0x000e220008000800 */
[----:B------:R-:W-:-:S05]  /*0650*/  IMAD.IADD R2, R11, 0x1, R2 ;  /* 0x000000010b027824 */ /* 0x000fca00078e0202 */
[----:B0-----:R-:W-:-:S13]  /*0660*/  ISETP.GE.AND P0, PT, R2, UR4, PT ;  /* 0x0000000402007c0c */ /* 0x001fda000bf06270 */
[----:B------:R-:W-:Y:S05]  /*0670*/  @!P0 BRA `(.L_x_149) ;  /* 0xfffffff800ac8947 */ /* 0x000fea000383ffff */
[----:B------:R-:W-:Y:S05]  /*0680*/  EXIT ;  /* 0x000000000000794d */ /* 0x000fea0003800000 */
        .weak           $__internal_3_$__cuda_sm20_sqrt_rn_f32_slowpath
        .type           $__internal_3_$__cuda_sm20_sqrt_rn_f32_slowpath,@function
        .size           $__internal_3_$__cuda_sm20_sqrt_rn_f32_slowpath,($__internal_4_$__cuda_sm3x_div_rn_noftz_f32_slowpath - $__internal_3_$__cuda_sm20_sqrt_rn_f32_slowpath)
$__internal_3_$__cuda_sm20_sqrt_rn_f32_slowpath:
        /* <DEDUP_REMOVED lines=14> */
[----:B------:R-:W-:Y:S02]  /*0770*/  @!P0 IMAD.MOV.U32 R3, RZ, RZ, R0 ;  /* 0x000000ffff038224 */ /* 0x000fe400078e0000 */
[----:B------:R-:W-:-:S04]  /*0780*/  @P0 FADD.FTZ R6, -R5, -RZ ;  /* 0x800000ff05060221 */ /* 0x000fc80000010100 */
[----:B------:R-:W-:-:S04]  /*0790*/  @P0 FFMA R6, R5, R6, R4 ;  /* 0x0000000605060223 */ /* 0x000fc80000000004 */
[----:B------:R-:W-:-:S04]  /*07a0*/  @P0 FFMA R6, R6, R7, R5 ;  /* 0x0000000706060223 */ /* 0x000fc80000000005 */
[----:B------:R-:W-:-:S07]  /*07b0*/  @P0 FMUL.FTZ R3, R6, 2.3283064365386962891e-10 ;  /* 0x2f80000006030820 */ /* 0x000fce0000410000 */
.L_x_150:
[----:B------:R-:W-:Y:S02]  /*07c0*/  HFMA2 R5, -RZ, RZ, 0, 0 ;  /* 0x00000000ff057431 */ /* 0x000fe400000001ff */
[----:B------:R-:W-:-:S04]  /*07d0*/  IMAD.MOV.U32 R4, RZ, RZ, R13 ;  /* 0x000000ffff047224 */ /* 0x000fc800078e000d */
[----:B------:R-:W-:Y:S05]  /*07e0*/  RET.REL.NODEC R4 `(rr_1_1) ;  /* 0xfffffff804047950 */ /* 0x000fea0003c3ffff */
        .weak           $__internal_4_$__cuda_sm3x_div_rn_noftz_f32_slowpath
        .type           $__internal_4_$__cuda_sm3x_div_rn_noftz_f32_slowpath,@function
        .size           $__internal_4_$__cuda_sm3x_div_rn_noftz_f32_slowpath,(.L_x_220 - $__internal_4_$__cuda_sm3x_div_rn_noftz_f32_slowpath)
$__internal_4_$__cuda_sm3x_div_rn_noftz_f32_slowpath:
[----:B------:R-:W-:Y:S01]  /*07f0*/  SHF.R.U32.HI R16, RZ, 0x17, R3 ;  /* 0x00000017ff107819 */ /* 0x000fe20000011603 */
[----:B------:R-:W-:Y:S01]  /*0800*/  BSSY.RECONVERGENT B2, `(.L_x_151) ;  /* 0x0000063000027945 */ /* 0x000fe20003800200 */
[----:B------:R-:W-:Y:S02]  /*0810*/  SHF.R.U32.HI R17, RZ, 0x17, R0 ;  /* 0x00000017ff117819 */ /* 0x000fe40000011600 */
[----:B------:R-:W-:Y:S02]  /*0820*/  LOP3.LUT R16, R16, 0xff, RZ, 0xc0, !PT ;  /* 0x000000ff10107812 */ /* 0x000fe400078ec0ff */
[----:B------:R-:W-:Y:S02]  /*0830*/  LOP3.LUT R23, R17, 0xff, RZ, 0xc0, !PT ;  /* 0x000000ff11177812 */ /* 0x000fe400078ec0ff */
[----:B------:R-:W-:Y:S01]  /*0840*/  MOV R19, R3 ;  /* 0x0000000300137202 */ /* 0x000fe20000000f00 */
[----:B------:R-:W-:Y:S02]  /*0850*/  VIADD R20, R16, 0xffffffff ;  /* 0xffffffff10147836 */ /* 0x000fe40000000000 */
[----:B------:R-:W-:-:S03]  /*0860*/  VIADD R18, R23, 0xffffffff ;  /* 0xffffffff17127836 */ /* 0x000fc60000000000 */
[----:B------:R-:W-:-:S04]  /*0870*/  ISETP.GT.U32.AND P0, PT, R20, 0xfd, PT ;  /* 0x000000fd1400780c */ /* 0x000fc80003f04070 */
[----:B------:R-:W-:-:S13]  /*0880*/  ISETP.GT.U32.OR P0, PT, R18, 0xfd, P0 ;  /* 0x000000fd1200780c */ /* 0x000fda0000704470 */
[----:B------:R-:W-:Y:S01]  /*0890*/  @!P0 IMAD.MOV.U32 R17, RZ, RZ, RZ ;  /* 0x000000ffff118224 */ /* 0x000fe200078e00ff */
        /* <DEDUP_REMOVED lines=19> */
[----:B------:R-:W-:Y:S01]  /*09d0*/  @P0 IMAD.MOV.U32 R17, RZ, RZ, RZ ;  /* 0x000000ffff110224 */ /* 0x000fe200078e00ff */
[----:B------:R-:W-:Y:S01]  /*09e0*/  @!P0 MOV R17, 0xffffffc0 ;  /* 0xffffffc000118802 */ /* 0x000fe20000000f00 */
[----:B------:R-:W-:Y:S01]  /*09f0*/  @!P0 FFMA R0, R0, 1.84467440737095516160e+19, RZ ;  /* 0x5f80000000008823 */ /* 0x000fe200000000ff */
[----:B------:R-:W-:-:S03]  /*0a00*/  @!P1 FFMA R19, R3, 1.84467440737095516160e+19, RZ ;  /* 0x5f80000003139823 */ /* 0x000fc600000000ff */
[----:B------:R-:W-:-:S07]  /*0a10*/  @!P1 VIADD R17, R17, 0x40 ;  /* 0x0000004011119836 */ /* 0x000fce0000000000 */
.L_x_152:
[----:B------:R-:W-:Y:S01]  /*0a20*/  LEA R18, R16, 0xc0800000, 0x17 ;  /* 0xc080000010127811 */ /* 0x000fe200078eb8ff */
[----:B------:R-:W-:Y:S01]  /*0a30*/  VIADD R23, R23, 0xffffff81 ;  /* 0xffffff8117177836 */ /* 0x000fe20000000000 */
[----:B------:R-:W-:Y:S02]  /*0a40*/  BSSY.RECONVERGENT B3, `(.L_x_157) ;  /* 0x0000035000037945 */ /* 0x000fe40003800200 */
[----:B------:R-:W-:Y:S01]  /*0a50*/  IADD3 R20, PT, PT, -R18, R19, RZ ;  /* 0x0000001312147210 */ /* 0x000fe20007ffe1ff */
[----:B------:R-:W-:-:S03]  /*0a60*/  IMAD R0, R23, -0x800000, R0 ;  /* 0xff80000017007824 */ /* 0x000fc600078e0200 */
[----:B------:R0:W1:Y:S01]  /*0a70*/  MUFU.RCP R19, R20 ;  /* 0x0000001400137308 */ /* 0x0000620000001000 */
[----:B------:R-:W-:Y:S01]  /*0a80*/  FADD.FTZ R21, -R20, -RZ ;  /* 0x800000ff14157221 */ /* 0x000fe20000010100 */
[----:B0-----:R-:W-:-:S04]  /*0a90*/  IADD3 R20, PT, PT, R23, 0x7f, -R16 ;  /* 0x0000007f17147810 */ /* 0x001fc80007ffe810 */
[----:B------:R-:W-:Y:S01]  /*0aa0*/  IADD3 R17, PT, PT, R20, R17, RZ ;  /* 0x0000001114117210 */ /* 0x000fe20007ffe0ff */
[----:B-1----:R-:W-:-:S04]  /*0ab0*/  FFMA R18, R19, R21, 1 ;  /* 0x3f80000013127423 */ /* 0x002fc80000000015 */
        /* <DEDUP_REMOVED lines=20> */
[C---:B------:R-:W-:Y:S02]  /*0c00*/  ISETP.NE.AND P3, PT, R20.reuse, RZ, PT ;  /* 0x000000ff1400720c */ /* 0x040fe40003f65270 */
[----:B------:R-:W-:Y:S02]  /*0c10*/  ISETP.NE.AND P1, PT, R20, RZ, PT ;  /* 0x000000ff1400720c */ /* 0x000fe40003f25270 */
[----:B------:R-:W-:Y:S01]  /*0c20*/  LOP3.LUT R17, R16, 0x7fffff, RZ, 0xc0, !PT ;  /* 0x007fffff10117812 */ /* 0x000fe200078ec0ff */
[CCC-:B------:R-:W-:Y:S01]  /*0c30*/  FFMA.RP R16, R19.reuse, R21.reuse, R18.reuse ;  /* 0x0000001513107223 */ /* 0x1c0fe20000008012 */
[----:B------:R-:W-:Y:S01]  /*0c40*/  FFMA.RM R19, R19, R21, R18 ;  /* 0x0000001513137223 */ /* 0x000fe20000004012 */
[C---:B------:R-:W-:Y:S01]  /*0c50*/  VIADD R18, R20.reuse, 0x20 ;  /* 0x0000002014127836 */ /* 0x040fe20000000000 */
[----:B------:R-:W-:Y:S02]  /*0c60*/  LOP3.LUT R17, R17, 0x800000, RZ, 0xfc, !PT ;  /* 0x0080000011117812 */ /* 0x000fe400078efcff */
[----:B------:R-:W-:-:S02]  /*0c70*/  IADD3 R20, PT, PT, -R20, RZ, RZ ;  /* 0x000000ff14147210 */ /* 0x000fc40007ffe1ff */
[----:B------:R-:W-:Y:S02]  /*0c80*/  SHF.L.U32 R18, R17, R18, RZ ;  /* 0x0000001211127219 */ /* 0x000fe400000006ff */
[----:B------:R-:W-:Y:S02]  /*0c90*/  FSETP.NEU.FTZ.AND P0, PT, R16, R19, PT ;  /* 0x000000131000720b */ /* 0x000fe40003f1d000 */
[----:B------:R-:W-:Y:S02]  /*0ca0*/  SEL R16, R20, RZ, P3 ;  /* 0x000000ff14107207 */ /* 0x000fe40001800000 */
[----:B------:R-:W-:Y:S02]  /*0cb0*/  ISETP.NE.AND P1, PT, R18, RZ, P1 ;  /* 0x000000ff1200720c */ /* 0x000fe40000f25270 */
[----:B------:R-:W-:Y:S02]  /*0cc0*/  SHF.R.U32.HI R16, RZ, R16, R17 ;  /* 0x00000010ff107219 */ /* 0x000fe40000011611 */
[----:B------:R-:W-:-:S02]  /*0cd0*/  PLOP3.LUT P0, PT, P0, P1, PT, 0xf8, 0x8f ;  /* 0x00000000008f781c */ /* 0x000fc40000703f70 */
[----:B------:R-:W-:Y:S02]  /*0ce0*/  SHF.R.U32.HI R18, RZ, 0x1, R16 ;  /* 0x00000001ff127819 */ /* 0x000fe40000011610 */
[----:B------:R-:W-:-:S04]  /*0cf0*/  SEL R17, RZ, 0x1, !P0 ;  /* 0x00000001ff117807 */ /* 0x000fc80004000000 */
[----:B------:R-:W-:-:S04]  /*0d00*/  LOP3.LUT R17, R17, 0x1, R18, 0xf8, !PT ;  /* 0x0000000111117812 */ /* 0x000fc800078ef812 */
[----:B------:R-:W-:-:S05]  /*0d10*/  LOP3.LUT R17, R17, R16, RZ, 0xc0, !PT ;  /* 0x0000001011117212 */ /* 0x000fca00078ec0ff */
[----:B------:R-:W-:-:S05]  /*0d20*/  IMAD.IADD R17, R18, 0x1, R17 ;  /* 0x0000000112117824 */ /* 0x000fca00078e0211 */
[----:B------:R-:W-:Y:S01]  /*0d30*/  LOP3.LUT R0, R17, R0, RZ, 0xfc, !PT ;  /* 0x0000000011007212 */ /* 0x000fe200078efcff */
[----:B------:R-:W-:Y:S06]  /*0d40*/  BRA `(.L_x_160) ;  /* 0x0000000000107947 */ /* 0x000fec0003800000 */
.L_x_159:
[----:B------:R-:W-:-:S04]  /*0d50*/  LOP3.LUT R0, R0, 0x80000000, RZ, 0xc0, !PT ;  /* 0x8000000000007812 */ /* 0x000fc800078ec0ff */
[----:B------:R-:W-:Y:S01]  /*0d60*/  LOP3.LUT R0, R0, 0x7f800000, RZ, 0xfc, !PT ;  /* 0x7f80000000007812 */ /* 0x000fe200078efcff */
[----:B------:R-:W-:Y:S06]  /*0d70*/  BRA `(.L_x_160) ;  /* 0x0000000000047947 */ /* 0x000fec0003800000 */
.L_x_158:
[----:B------:R-:W-:-:S07]  /*0d80*/  LEA R0, R17, R0, 0x17 ;  /* 0x0000000011007211 */ /* 0x000fce00078eb8ff */
.L_x_160:
[----:B------:R-:W-:Y:S05]  /*0d90*/  BSYNC.RECONVERGENT B3 ;  /* 0x0000000000037941 */ /* 0x000fea0003800200 */
.L_x_157:
[----:B------:R-:W-:Y:S05]  /*0da0*/  BRA `(.L_x_161) ;  /* 0x0000000000207947 */ /* 0x000fea0003800000 */
.L_x_156:
[----:B------:R-:W-:-:S04]  /*0db0*/  LOP3.LUT R0, R19, 0x80000000, R0, 0x48, !PT ;  /* 0x8000000013007812 */ /* 0x000fc800078e4800 */
[----:B------:R-:W-:Y:S01]  /*0dc0*/  LOP3.LUT R0, R0, 0x7f800000, RZ, 0xfc, !PT ;  /* 0x7f80000000007812 */ /* 0x000fe200078efcff */
[----:B------:R-:W-:Y:S06]  /*0dd0*/  BRA `(.L_x_161) ;  /* 0x0000000000147947 */ /* 0x000fec0003800000 */
.L_x_155:
[----:B------:R-:W-:Y:S01]  /*0de0*/  LOP3.LUT R0, R19, 0x80000000, R0, 0x48, !PT ;  /* 0x8000000013007812 */ /* 0x000fe200078e4800 */
[----:B------:R-:W-:Y:S06]  /*0df0*/  BRA `(.L_x_161) ;  /* 0x00000000000c7947 */ /* 0x000fec0003800000 */
.L_x_154:
[----:B------:R-:W0:Y:S01]  /*0e00*/  MUFU.RSQ R0, -QNAN ;  /* 0xffc0000000007908 */ /* 0x000e220000001400 */
[----:B------:R-:W-:Y:S05]  /*0e10*/  BRA `(.L_x_161) ;  /* 0x0000000000047947 */ /* 0x000fea0003800000 */
.L_x_153:
[----:B------:R-:W-:-:S07]  /*0e20*/  FADD.FTZ R0, R0, R3 ;  /* 0x0000000300007221 */ /* 0x000fce0000010000 */
.L_x_161:
[----:B------:R-:W-:Y:S05]  /*0e30*/  BSYNC.RECONVERGENT B2 ;  /* 0x0000000000027941 */ /* 0x000fea0003800200 */
.L_x_151:
[----:B------:R-:W-:Y:S02]  /*0e40*/  HFMA2 R17, -RZ, RZ, 0, 0 ;  /* 0x00000000ff117431 */ /* 0x000fe400000001ff */
[----:B------:R-:W-:-:S04]  /*0e50*/  IMAD.MOV.U32 R16, RZ, RZ, R14 ;  /* 0x000000ffff107224 */ /* 0x000fc800078e000e */
[----:B0-----:R-:W-:Y:S05]  /*0e60*/  RET.REL.NODEC R16 `(rr_1_1) ;  /* 0xfffffff010647950 */ /* 0x001fea0003c3ffff */
.L_x_162:
        /* <DEDUP_REMOVED lines=9> */
.L_x_220:


//--------------------- .text.rr_1_0              --------------------------
	.section	.text.rr_1_0,"ax",@progbits
	.align	128
        .global         rr_1_0
        .type           rr_1_0,@function
        .size           rr_1_0,(.L_x_227 - rr_1_0)
        .other          rr_1_0,@"STO_CUDA_ENTRY STV_DEFAULT"
rr_1_0:
.text.rr_1_0:
        /* <DEDUP_REMOVED lines=10> */
[----:B------:R-:W1:Y:S07]  /*00a0*/  LDCU.64 UR8, c[0x0][0x358] ;  /* 0x00006b00ff0877ac */ /* 0x000e6e0008000a00 */
[----:B------:R-:W0:Y:S01]  /*00b0*/  LDC R3, c[0x0][0x364] ;  /* 0x0000d900ff037b82 */ /* 0x000e220000000800 */
[----:B------:R-:W2:Y:S01]  /*00c0*/  LDCU UR5, c[0x0][0x374] ;  /* 0x00006e80ff0577ac */ /* 0x000ea20008000800 */
[----:B------:R-:W3:Y:S02]  /*00d0*/  LDCU UR6, c[0x0][0x370] ;  /* 0x00006e00ff0677ac */ /* 0x000ee40008000800 */
[----:B---3--:R-:W-:-:S02]  /*00e0*/  IMAD R2, R2, UR6, RZ ;  /* 0x0000000602027c24 */ /* 0x008fc4000f8e02ff */
[C---:B0-----:R-:W-:Y:S02]  /*00f0*/  IMAD R4, R3.reuse, UR4, R0 ;  /* 0x0000000403047c24 */ /* 0x041fe4000f8e0200 */
[----:B-12---:R-:W-:-:S07]  /*0100*/  IMAD R3, R3, UR5, RZ ;  /* 0x0000000503037c24 */ /* 0x006fce000f8e02ff */
.L_x_169:
[----:B0-----:R-:W0:Y:S01]  /*0110*/  LDC R15, c[0x0][0x398] ;  /* 0x0000e600ff0f7b82 */ /* 0x001e220000000800 */
[----:B------:R-:W-:Y:S01]  /*0120*/  BSSY.RECONVERGENT B0, `(.L_x_163) ;  /* 0x0000011000007945 */ /* 0x000fe20003800200 */
[----:B------:R-:W-:Y:S02]  /*0130*/  LOP3.LUT P0, RZ, R0, 0x1f, RZ, 0xc0, !PT ;  /* 0x0000001f00ff7812 */ /* 0x000fe4000780c0ff */
[----:B------:R-:W-:Y:S02]  /*0140*/  CS2R R6, SRZ ;  /* 0x0000000000067805 */ /* 0x000fe4000001ff00 */
[----:B0-----:R-:W-:-:S13]  /*0150*/  ISETP.GE.AND P1, PT, R4, R15, PT ;  /* 0x0000000f0400720c */ /* 0x001fda0003f26270 */
[----:B------:R-:W-:Y:S05]  /*0160*/  @P1 BRA `(.L_x_164) ;  /* 0x0000000000301947 */ /* 0x000fea0003800000 */
[----:B------:R-:W0:Y:S01]  /*0170*/  LDC.64 R10, c[0x0][0x380] ;  /* 0x0000e000ff0a7b82 */ /* 0x000e220000000a00 */
[----:B------:R-:W-:Y:S02]  /*0180*/  CS2R R6, SRZ ;  /* 0x0000000000067805 */ /* 0x000fe4000001ff00 */
[----:B------:R-:W-:-:S07]  /*0190*/  MOV R12, R4 ;  /* 0x00000004000c7202 */ /* 0x000fce0000000f00 */
.L_x_165:
[----:B------:R-:W-:-:S04]  /*01a0*/  IMAD R9, R5, R15, R12 ;  /* 0x0000000f05097224 */ /* 0x000fc800078e020c */
[----:B0-----:R-:W-:-:S06]  /*01b0*/  IMAD.WIDE R8, R9, 0x4, R10 ;  /* 0x0000000409087825 */ /* 0x001fcc00078e020a */
[----:B------:R-:W2:Y:S01]  /*01c0*/  LDG.E R8, desc[UR8][R8.64] ;  /* 0x0000000808087981 */ /* 0x000ea2000c1e1900 */
[----:B------:R-:W-:-:S04]  /*01d0*/  IADD3 R12, PT, PT, R3, R12, RZ ;  /* 0x0000000c030c7210 */ /* 0x000fc80007ffe0ff */
[----:B------:R-:W-:Y:S02]  /*01e0*/  ISETP.GE.AND P1, PT, R12, R15, PT ;  /* 0x0000000f0c00720c */ /* 0x000fe40003f26270 */
[----:B--2---:R-:W-:-:S05]  /*01f0*/  I2FP.F32.S32 R13, R8 ;  /* 0x00000008000d7245 */ /* 0x004fca0000201400 */
[C---:B------:R-:W-:Y:S01]  /*0200*/  FADD R7, R13.reuse, R7 ;  /* 0x000000070d077221 */ /* 0x040fe20000000000 */
[----:B------:R-:W-:-:S05]  /*0210*/  FFMA R6, R13, R13, R6 ;  /* 0x0000000d0d067223 */ /* 0x000fca0000000006 */
[----:B------:R-:W-:Y:S05]  /*0220*/  @!P1 BRA `(.L_x_165) ;  /* 0xfffffffc00dc9947 */ /* 0x000fea000383ffff */
.L_x_164:
[----:B------:R-:W-:Y:S05]  /*0230*/  BSYNC.RECONVERGENT B0 ;  /* 0x0000000000007941 */ /* 0x000fea0003800200 */
.L_x_163:
[----:B------:R-:W-:-:S03]  /*0240*/  UMOV UR4, 0xffffffff ;  /* 0xffffffff00047882 */ /* 0x000fc60000000000 */
[----:B------:R-:W-:Y:S05]  /*0250*/  BRA.DIV UR4, `(.L_x_166) ;  /* 0x0000000204887947 */ /* 0x000fea000b800000 */
[----:B------:R-:W0:Y:S04]  /*0260*/  SHFL.DOWN PT, R8, R7, 0x10, 0x1f ;  /* 0x0a001f0007087f89 */ /* 0x000e2800000e0000 */
[----:B------:R-:W1:Y:S01]  /*0270*/  SHFL.DOWN PT, R11, R6, 0x10, 0x1f ;  /* 0x0a001f00060b7f89 */ /* 0x000e6200000e0000 */
[----:B0-----:R-:W-:Y:S01]  /*0280*/  FADD R8, R8, R7 ;  /* 0x0000000708087221 */ /* 0x001fe20000000000 */
[----:B-1----:R-:W-:-:S04]  /*0290*/  FADD R11, R11, R6 ;  /* 0x000000060b0b7221 */ /* 0x002fc80000000000 */
        /* <DEDUP_REMOVED lines=13> */
[----:B------:R1:W2:Y:S02]  /*0370*/  SHFL.DOWN PT, R11, R6, 0x1, 0x1f ;  /* 0x08201f00060b7f89 */ /* 0x0002a400000e0000 */
[----:B01----:R-:W-:-:S07]  /*0380*/  FADD R15, R7, R8 ;  /* 0x00000008070f7221 */ /* 0x003fce0000000000 */
.L_x_181:
[----:B------:R-:W-:Y:S01]  /*0390*/  BSSY.RECONVERGENT B0, `(.L_x_167) ;  /* 0x0000009000007945 */ /* 0x000fe20003800200 */
[----:B--2---:R-:W-:-:S03]  /*03a0*/  FADD R11, R6, R11 ;  /* 0x0000000b060b7221 */ /* 0x004fc60000000000 */
[----:B------:R-:W-:Y:S05]  /*03b0*/  @P0 BRA `(.L_x_168) ;  /* 0x0000000000180947 */ /* 0x000fea0003800000 */
[----:B------:R-:W0:Y:S08]  /*03c0*/  LDC.64 R6, c[0x0][0x388] ;  /* 0x0000e200ff067b82 */ /* 0x000e300000000a00 */
[----:B------:R-:W1:Y:S01]  /*03d0*/  LDC.64 R8, c[0x0][0x390] ;  /* 0x0000e400ff087b82 */ /* 0x000e620000000a00 */
[----:B0-----:R-:W-:-:S05]  /*03e0*/  IMAD.WIDE R6, R5, 0x4, R6 ;  /* 0x0000000405067825 */ /* 0x001fca00078e0206 */
[----:B------:R0:W-:Y:S01]  /*03f0*/  REDG.E.ADD.F32.FTZ.RN.STRONG.GPU desc[UR8][R6.64], R15 ;  /* 0x0000000f060079a6 */ /* 0x0001e2000c12f308 */
[----:B-1----:R-:W-:-:S05]  /*0400*/  IMAD.WIDE R8, R5, 0x4, R8 ;  /* 0x0000000405087825 */ /* 0x002fca00078e0208 */
[----:B------:R0:W-:Y:S02]  /*0410*/  REDG.E.ADD.F32.FTZ.RN.STRONG.GPU desc[UR8][R8.64], R11 ;  /* 0x0000000b080079a6 */ /* 0x0001e4000c12f308 */
.L_x_168:
[----:B------:R-:W-:Y:S05]  /*0420*/  BSYNC.RECONVERGENT B0 ;  /* 0x0000000000007941 */ /* 0x000fea0003800200 */
.L_x_167:
[----:B------:R-:W1:Y:S01]  /*0430*/  LDCU UR4, c[0x0][0x39c] ;  /* 0x00007380ff0477ac */ /* 0x000e620008000800 */
[----:B------:R-:W-:-:S04]  /*0440*/  IADD3 R5, PT, PT, R2, R5, RZ ;  /* 0x0000000502057210 */ /* 0x000fc80007ffe0ff */
[----:B-1----:R-:W-:-:S13]  /*0450*/  ISETP.GE.AND P0, PT, R5, UR4, PT ;  /* 0x0000000405007c0c */ /* 0x002fda000bf06270 */
[----:B------:R-:W-:Y:S05]  /*0460*/  @!P0 BRA `(.L_x_169) ;  /* 0xfffffffc00288947 */ /* 0x000fea000383ffff */
[----:B------:R-:W-:Y:S05]  /*0470*/  EXIT ;  /* 0x000000000000794d */ /* 0x000fea0003800000 */
.L_x_166:
[----:B------:R-:W-:Y:S01]  /*0480*/  HFMA2 R16, -RZ, RZ, 0, 9.5367431640625e-07 ;  /* 0x00000010ff107431 */ /* 0x000fe200000001ff */
[----:B------:R-:W-:Y:S01]  /*0490*/  BSSY B0, `(.L_x_170) ;  /* 0x0000007000007945 */ /* 0x000fe20003800000 */
[----:B------:R-:W-:Y:S01]  /*04a0*/  IMAD.MOV.U32 R17, RZ, RZ, R7 ;  /* 0x000000ffff117224 */ /* 0x000fe200078e0007 */
[----:B------:R-:W-:Y:S02]  /*04b0*/  MOV R19, 0x1f ;  /* 0x0000001f00137802 */ /* 0x000fe40000000f00 */
[----:B------:R-:W-:-:S07]  /*04c0*/  MOV R14, 0xffffffff ;  /* 0xffffffff000e7802 */ /* 0x000fce0000000f00 */
[----:B------:R-:W-:Y:S05]  /*04d0*/  WARPSYNC.COLLECTIVE R14, `(.L_x_171) ;  /* 0x000000000e087348 */ /* 0x000fea0003c00000 */
[----:B------:R0:W1:Y:S02]  /*04e0*/  SHFL.DOWN P1, R15, R17, R16, R19 ;  /* 0x08000010110f7389 */ /* 0x0000640000020013 */
[----:B01----:R-:W-:Y:S05]  /*04f0*/  ENDCOLLECTIVE ;  /* 0x000000000000791b */ /* 0x003fea0003800000 */
.L_x_171:
[----:B------:R-:W-:Y:S05]  /*0500*/  BSYNC B0 ;  /* 0x0000000000007941 */ /* 0x000fea0003800000 */
.L_x_170:
[----:B------:R-:W-:Y:S02]  /*0510*/  IMAD.MOV.U32 R8, RZ, RZ, R15 ;  /* 0x000000ffff087224 */ /* 0x000fe400078e000f */
[----:B------:R-:W-:Y:S01]  /*0520*/  HFMA2 R16, -RZ, RZ, 0, 4.76837158203125e-07 ;  /* 0x00000008ff107431 */ /* 0x000fe200000001ff */
[----:B------:R-:W-:Y:S01]  /*0530*/  MOV R19, 0x1f ;  /* 0x0000001f00137802 */ /* 0x000fe20000000f00 */
[----:B------:R-:W-:Y:S02]  /*0540*/  IMAD.MOV.U32 R14, RZ, RZ, -0x1 ;  /* 0xffffffffff0e7424 */ /* 0x000fe400078e00ff */
[----:B------:R-:W-:-:S05]  /*0550*/  FADD R8, R8, R7 ;  /* 0x0000000708087221 */ /* 0x000fca0000000000 */
[----:B------:R-:W-:-:S07]  /*0560*/  MOV R17, R8 ;  /* 0x0000000800117202 */ /* 0x000fce0000000f00 */
[----:B------:R-:W-:Y:S05]  /*0570*/  WARPSYNC.COLLECTIVE R14, `(.L_x_172) ;  /* 0x000000000e087348 */ /* 0x000fea0003c00000 */
[----:B------:R0:W1:Y:S02]  /*0580*/  SHFL.DOWN P1, R15, R17, R16, R19 ;  /* 0x08000010110f7389 */ /* 0x0000640000020013 */
[----:B01----:R-:W-:Y:S05]  /*0590*/  ENDCOLLECTIVE ;  /* 0x000000000000791b */ /* 0x003fea0003800000 */
.L_x_172:
[----:B------:R-:W-:Y:S01]  /*05a0*/  HFMA2 R16, -RZ, RZ, 0, 2.384185791015625e-07 ;  /* 0x00000004ff107431 */ /* 0x000fe200000001ff */
[----:B------:R-:W-:-:S05]  /*05b0*/  MOV R9, R15 ;  /* 0x0000000f00097202 */ /* 0x000fca0000000f00 */
[----:B------:R-:W-:-:S05]  /*05c0*/  FADD R9, R8, R9 ;  /* 0x0000000908097221 */ /* 0x000fca0000000000 */
[----:B------:R-:W-:-:S07]  /*05d0*/  MOV R17, R9 ;  /* 0x0000000900117202 */ /* 0x000fce0000000f00 */
[----:B------:R-:W-:Y:S05]  /*05e0*/  WARPSYNC.COLLECTIVE R14, `(.L_x_173) ;  /* 0x000000000e087348 */ /* 0x000fea0003c00000 */
[----:B------:R0:W1:Y:S02]  /*05f0*/  SHFL.DOWN P1, R15, R17, R16, R19 ;  /* 0x08000010110f7389 */ /* 0x0000640000020013 */
[----:B01----:R-:W-:Y:S05]  /*0600*/  ENDCOLLECTIVE ;  /* 0x000000000000791b */ /* 0x003fea0003800000 */
.L_x_173:
[----:B------:R-:W-:Y:S02]  /*0610*/  HFMA2 R16, -RZ, RZ, 0, 1.1920928955078125e-07 ;  /* 0x00000002ff107431 */ /* 0x000fe400000001ff */
[----:B------:R-:W-:-:S04]  /*0620*/  IMAD.MOV.U32 R10, RZ, RZ, R15 ;  /* 0x000000ffff0a7224 */ /* 0x000fc800078e000f */
[----:B------:R-:W-:-:S05]  /*0630*/  FADD R10, R9, R10 ;  /* 0x0000000a090a7221 */ /* 0x000fca0000000000 */
[----:B------:R-:W-:-:S07]  /*0640*/  MOV R17, R10 ;  /* 0x0000000a00117202 */ /* 0x000fce0000000f00 */
[----:B------:R-:W-:Y:S05]  /*0650*/  WARPSYNC.COLLECTIVE R14, `(.L_x_174) ;  /* 0x000000000e087348 */ /* 0x000fea0003c00000 */
[----:B------:R0:W1:Y:S02]  /*0660*/  SHFL.DOWN P1, R15, R17, R16, R19 ;  /* 0x08000010110f7389 */ /* 0x0000640000020013 */
[----:B01----:R-:W-:Y:S05]  /*0670*/  ENDCOLLECTIVE ;  /* 0x000000000000791b */ /* 0x003fea0003800000 */
.L_x_174:
[----:B------:R-:W-:Y:S01]  /*0680*/  HFMA2 R16, -RZ, RZ, 0, 5.9604644775390625e-08 ;  /* 0x00000001ff107431 */ /* 0x000fe200000001ff */
[----:B------:R-:W-:-:S05]  /*0690*/  MOV R7, R15 ;  /* 0x0000000f00077202 */ /* 0x000fca0000000f00 */
[----:B------:R-:W-:-:S04]  /*06a0*/  FADD R7, R10, R7 ;  /* 0x000000070a077221 */ /* 0x000fc80000000000 */
[----:B------:R-:W-:-:S07]  /*06b0*/  IMAD.MOV.U32 R17, RZ, RZ, R7 ;  /* 0x000000ffff117224 */ /* 0x000fce00078e0007 */
[----:B------:R-:W-:Y:S05]  /*06c0*/  WARPSYNC.COLLECTIVE R14, `(.L_x_175) ;  /* 0x000000000e087348 */ /* 0x000fea0003c00000 */
[----:B------:R0:W1:Y:S02]  /*06d0*/  SHFL.DOWN P1, R15, R17, R16, R19 ;  /* 0x08000010110f7389 */ /* 0x0000640000020013 */
[----:B01----:R-:W-:Y:S05]  /*06e0*/  ENDCOLLECTIVE ;  /* 0x000000000000791b */ /* 0x003fea0003800000 */
.L_x_175:
[----:B------:R-:W-:Y:S01]  /*06f0*/  MOV R17, R6 ;  /* 0x0000000600117202 */ /* 0x000fe20000000f00 */
[----:B------:R-:W-:Y:S01]  /*0700*/  IMAD.MOV.U32 R16, RZ, RZ, 0x10 ;  /* 0x00000010ff107424 */ /* 0x000fe200078e00ff */
[----:B------:R-:W-:-:S07]  /*0710*/  MOV R8, R15 ;  /* 0x0000000f00087202 */ /* 0x000fce0000000f00 */
[----:B------:R-:W-:Y:S05]  /*0720*/  WARPSYNC.COLLECTIVE R14, `(.L_x_176) ;  /* 0x000000000e087348 */ /* 0x000fea0003c00000 */
[----:B------:R0:W1:Y:S02]  /*0730*/  SHFL.DOWN P1, R15, R17, R16, R19 ;  /* 0x08000010110f7389 */ /* 0x0000640000020013 */
[----:B01----:R-:W-:Y:S05]  /*0740*/  ENDCOLLECTIVE ;  /* 0x000000000000791b */ /* 0x003fea0003800000 */
.L_x_176:
[----:B------:R-:W-:Y:S01]  /*0750*/  HFMA2 R16, -RZ, RZ, 0, 4.76837158203125e-07 ;  /* 0x00000008ff107431 */ /* 0x000fe200000001ff */
[----:B------:R-:W-:-:S05]  /*0760*/  MOV R11, R15 ;  /* 0x0000000f000b7202 */ /* 0x000fca0000000f00 */
[----:B------:R-:W-:-:S05]  /*0770*/  FADD R11, R11, R6 ;  /* 0x000000060b0b7221 */ /* 0x000fca0000000000 */
[----:B------:R-:W-:-:S07]  /*0780*/  MOV R17, R11 ;  /* 0x0000000b00117202 */ /* 0x000fce0000000f00 */
[----:B------:R-:W-:Y:S05]  /*0790*/  WARPSYNC.COLLECTIVE R14, `(.L_x_177) ;  /* 0x000000000e087348 */ /* 0x000fea0003c00000 */
[----:B------:R0:W1:Y:S02]  /*07a0*/  SHFL.DOWN P1, R15, R17, R16, R19 ;  /* 0x08000010110f7389 */ /* 0x0000640000020013 */
[----:B01----:R-:W-:Y:S05]  /*07b0*/  ENDCOLLECTIVE ;  /* 0x000000000000791b */ /* 0x003fea0003800000 */
.L_x_177:
[----:B------:R-:W-:Y:S02]  /*07c0*/  HFMA2 R16, -RZ, RZ, 0, 2.384185791015625e-07 ;  /* 0x00000004ff107431 */ /* 0x000fe400000001ff */
[----:B------:R-:W-:-:S04]  /*07d0*/  IMAD.MOV.U32 R12, RZ, RZ, R15 ;  /* 0x000000ffff0c7224 */ /* 0x000fc800078e000f */
[----:B------:R-:W-:-:S05]  /*07e0*/  FADD R12, R11, R12 ;  /* 0x0000000c0b0c7221 */ /* 0x000fca0000000000 */
[----:B------:R-:W-:-:S07]  /*07f0*/  MOV R17, R12 ;  /* 0x0000000c00117202 */ /* 0x000fce0000000f00 */
[----:B------:R-:W-:Y:S05]  /*0800*/  WARPSYNC.COLLECTIVE R14, `(.L_x_178) ;  /* 0x000000000e087348 */ /* 0x000fea0003c00000 */
[----:B------:R0:W1:Y:S02]  /*0810*/  SHFL.DOWN P1, R15, R17, R16, R19 ;  /* 0x08000010110f7389 */ /* 0x0000640000020013 */
[----:B01----:R-:W-:Y:S05]  /*0820*/  ENDCOLLECTIVE ;  /* 0x000000000000791b */ /* 0x003fea0003800000 */
.L_x_178:
[----:B------:R-:W-:Y:S01]  /*0830*/  IMAD.MOV.U32 R16, RZ, RZ, 0x2 ;  /* 0x00000002ff107424 */ /* 0x000fe200078e00ff */
[----:B------:R-:W-:-:S05]  /*0840*/  MOV R13, R15 ;  /* 0x0000000f000d7202 */ /* 0x000fca0000000f00 */
[----:B------:R-:W-:-:S05]  /*0850*/  FADD R13, R12, R13 ;  /* 0x0000000d0c0d7221 */ /* 0x000fca0000000000 */
[----:B------:R-:W-:-:S07]  /*0860*/  MOV R17, R13 ;  /* 0x0000000d00117202 */ /* 0x000fce0000000f00 */
[----:B------:R-:W-:Y:S05]  /*0870*/  WARPSYNC.COLLECTIVE R14, `(.L_x_179) ;  /* 0x000000000e087348 */ /* 0x000fea0003c00000 */
[----:B------:R0:W1:Y:S02]  /*0880*/  SHFL.DOWN P1, R15, R17, R16, R19 ;  /* 0x08000010110f7389 */ /* 0x0000640000020013 */
[----:B01----:R-:W-:Y:S05]  /*0890*/  ENDCOLLECTIVE ;  /* 0x000000000000791b */ /* 0x003fea0003800000 */
.L_x_179:
[----:B------:R-:W-:Y:S01]  /*08a0*/  HFMA2 R16, -RZ, RZ, 0, 5.9604644775390625e-08 ;  /* 0x00000001ff107431 */ /* 0x000fe200000001ff */
[----:B------:R-:W-:-:S05]  /*08b0*/  MOV R6, R15 ;  /* 0x0000000f00067202 */ /* 0x000fca0000000f00 */
[----:B------:R-:W-:-:S05]  /*08c0*/  FADD R6, R13, R6 ;  /* 0x000000060d067221 */ /* 0x000fca0000000000 */
[----:B------:R-:W-:-:S07]  /*08d0*/  MOV R17, R6 ;  /* 0x0000000600117202 */ /* 0x000fce0000000f00 */
[----:B------:R-:W-:Y:S05]  /*08e0*/  WARPSYNC.COLLECTIVE R14, `(.L_x_180) ;  /* 0x000000000e087348 */ /* 0x000fea0003c00000 */
[----:B------:R0:W1:Y:S02]  /*08f0*/  SHFL.DOWN P1, R15, R17, R16, R19 ;  /* 0x08000010110f7389 */ /* 0x0000640000020013 */
[----:B01----:R-:W-:Y:S05]  /*0900*/  ENDCOLLECTIVE ;  /* 0x000000000000791b */ /* 0x003fea0003800000 */
.L_x_180:
[----:B------:R-:W-:Y:S01]  /*0910*/  MOV R11, R15 ;  /* 0x0000000f000b7202 */ /* 0x000fe20000000f00 */
[----:B------:R-:W-:Y:S01]  /*0920*/  FADD R15, R7, R8 ;  /* 0x00000008070f7221 */ /* 0x000fe20000000000 */
[----:B------:R-:W-:Y:S06]  /*0930*/  BRA `(.L_x_181) ;  /* 0xfffffff800947947 */ /* 0x000fec000383ffff */
.L_x_182:
        /* <DEDUP_REMOVED lines=12> */
.L_x_227:


//--------------------- .text.nb_4                --------------------------
	.section	.text.nb_4,"ax",@progbits
	.align	128
        .global         nb_4
        .type           nb_4,@function
        .size           nb_4,(.L_x_228 - nb_4)
        .other          nb_4,@"STO_CUDA_ENTRY STV_DEFAULT"
nb_4:
.text.nb_4:
        /* <DEDUP_REMOVED lines=12> */
[----:B------:R-:W-:Y:S01]  /*00c0*/  LOP3.LUT R16, R6, 0x7, RZ, 0xc0, !PT ;  /* 0x0000000706107812 */ /* 0x000fe200078ec0ff */
[----:B------:R-:W1:Y:S03]  /*00d0*/  LDCU UR6, c[0x0][0x370] ;  /* 0x00006e00ff0677ac */ /* 0x000e660008000800 */
[----:B------:R-:W-:Y:S01]  /*00e0*/  IADD3 R0, PT, PT, R16, -0x1, RZ ;  /* 0xffffffff10007810 */ /* 0x000fe20007ffe0ff */
[----:B------:R-:W2:Y:S03]  /*00f0*/  LDCU.64 UR8, c[0x0][0x358] ;  /* 0x00006b00ff0877ac */ /* 0x000ea60008000a00 */
[----:B------:R-:W-:Y:S02]  /*0100*/  ISETP.GE.U32.AND P0, PT, R0, 0x3, PT ;  /* 0x000000030000780c */ /* 0x000fe40003f06070 */
[----:B------:R-:W-:-:S02]  /*0110*/  LOP3.LUT R0, R6, 0x7ffffff8, RZ, 0xc0, !PT ;  /* 0x7ffffff806007812 */ /* 0x000fc400078ec0ff */
[----:B------:R-:W-:Y:S02]  /*0120*/  LOP3.LUT R6, R6, 0x3, RZ, 0xc0, !PT ;  /* 0x0000000306067812 */ /* 0x000fe400078ec0ff */
[----:B------:R-:W-:Y:S01]  /*0130*/  IADD3 R8, PT, PT, -R0, RZ, RZ ;  /* 0x000000ff00087210 */ /* 0x000fe20007ffe1ff */
[----:B0-----:R-:W-:Y:S01]  /*0140*/  UIADD3 UR4, UP0, UPT, UR4, 0x10, URZ ;  /* 0x0000001004047890 */ /* 0x001fe2000ff1e0ff */
[----:B-1----:R-:W-:-:S03]  /*0150*/  IMAD R7, R7, UR6, RZ ;  /* 0x0000000607077c24 */ /* 0x002fc6000f8e02ff */
[----:B------:R-:W-:-:S12]  /*0160*/  UIADD3.X UR5, UPT, UPT, URZ, UR5, URZ, UP0, !UPT ;  /* 0x00000005ff057290 */ /* 0x000fd800087fe4ff */
.L_x_188:
[----:B0---4-:R-:W0:Y:S08]  /*0170*/  LDC.64 R4, c[0x0][0x390] ;  /* 0x0000e400ff047b82 */ /* 0x011e300000000a00 */
[----:B-1----:R-:W1:Y:S01]  /*0180*/  LDC.64 R2, c[0x0][0x388] ;  /* 0x0000e200ff027b82 */ /* 0x002e620000000a00 */
[----:B0-----:R-:W-:Y:S01]  /*0190*/  ISETP.GE.U32.AND P2, PT, R5, 0x8, PT ;  /* 0x000000080500780c */ /* 0x001fe20003f46070 */
[----:B------:R-:W-:-:S02]  /*01a0*/  IMAD R9, R10, R5, RZ ;  /* 0x000000050a097224 */ /* 0x000fc400078e02ff */
[----:B-1----:R-:W-:Y:S01]  /*01b0*/  IMAD.WIDE R2, R10, 0x4, R2 ;  /* 0x000000040a027825 */ /* 0x002fe200078e0202 */
[----:B------:R-:W-:-:S04]  /*01c0*/  IADD3 R10, PT, PT, R7, R10, RZ ;  /* 0x0000000a070a7210 */ /* 0x000fc80007ffe0ff */
[----:B------:R-:W-:Y:S01]  /*01d0*/  ISETP.GE.AND P1, PT, R10, R4, PT ;  /* 0x000000040a00720c */ /* 0x000fe20003f26270 */
[----:B------:R-:W-:-:S04]  /*01e0*/  HFMA2 R4, -RZ, RZ, 0, 0 ;  /* 0x00000000ff047431 */ /* 0x000fc800000001ff */
[----:B---3--:R-:W-:Y:S08]  /*01f0*/  @!P2 BRA `(.L_x_183) ;  /* 0x0000000400b0a947 */ /* 0x008ff00003800000 */
[----:B------:R-:W-:Y:S02]  /*0200*/  MOV R4, R9 ;  /* 0x0000000900047202 */ /* 0x000fe40000000f00 */
[----:B------:R-:W-:-:S07]  /*0210*/  MOV R11, R8 ;  /* 0x00000008000b7202 */ /* 0x000fce0000000f00 */
.L_x_184:
[----:B-1----:R-:W-:Y:S01]  /*0220*/  MOV R12, UR4 ;  /* 0x00000004000c7c02 */ /* 0x002fe20008000f00 */
[----:B--2---:R-:W2:Y:S01]  /*0230*/  LDG.E R18, desc[UR8][R2.64] ;  /* 0x0000000802127981 */ /* 0x004ea2000c1e1900 */
[----:B------:R-:W-:-:S03]  /*0240*/  MOV R13, UR5 ;  /* 0x00000005000d7c02 */ /* 0x000fc60008000f00 */
[----:B------:R-:W-:-:S05]  /*0250*/  IMAD.WIDE R12, R4, 0x4, R12 ;  /* 0x00000004040c7825 */ /* 0x000fca00078e020c */
[----:B------:R-:W2:Y:S01]  /*0260*/  LDG.E R15, desc[UR8][R12.64+-0x10] ;  /* 0xfffff0080c0f7981 */ /* 0x000ea2000c1e1900 */
[----:B------:R-:W-:Y:S01]  /*0270*/  MOV R14, 0x3bbb989d ;  /* 0x3bbb989d000e7802 */ /* 0x000fe20000000f00 */
[----:B--2---:R-:W-:Y:S01]  /*0280*/  FADD R17, R15, -R18 ;  /* 0x800000120f117221 */ /* 0x004fe20000000000 */
[----:B------:R-:W-:-:S03]  /*0290*/  HFMA2 R15, -RZ, RZ, 3.7421875, 0 ;  /* 0x437c0000ff0f7431 */ /* 0x000fc600000001ff */
[----:B------:R-:W-:-:S04]  /*02a0*/  FFMA.SAT R18, R17, R14, 0.5 ;  /* 0x3f00000011127423 */ /* 0x000fc8000000200e */
[----:B------:R-:W-:-:S04]  /*02b0*/  FFMA.RM R18, R18, R15, 12582913 ;  /* 0x4b40000112127423 */ /* 0x000fc8000000400f */
[----:B------:R-:W-:-:S04]  /*02c0*/  FADD R20, R18, -12583039 ;  /* 0xcb40007f12147421 */ /* 0x000fc80000000000 */
[----:B------:R-:W-:-:S04]  /*02d0*/  FFMA R20, R17, 1.4426950216293334961, -R20 ;  /* 0x3fb8aa3b11147823 */ /* 0x000fc80000000814 */
[----:B------:R-:W-:-:S04]  /*02e0*/  FFMA R20, R17, 1.925963033500011079e-08, R20 ;  /* 0x32a5706011147823 */ /* 0x000fc80000000014 */
[----:B------:R-:W0:Y:S01]  /*02f0*/  MUFU.EX2 R17, R20 ;  /* 0x0000001400117308 */ /* 0x000e220000000800 */
[----:B------:R-:W-:-:S05]  /*0300*/  SHF.L.U32 R18, R18, 0x17, RZ ;  /* 0x0000001712127819 */ /* 0x000fca00000006ff */
[----:B0-----:R-:W-:Y:S02]  /*0310*/  FMUL R17, R18, R17 ;  /* 0x0000001112117220 */ /* 0x001fe40000400000 */
[----:B------:R-:W2:Y:S04]  /*0320*/  LDG.E R18, desc[UR8][R12.64+-0xc] ;  /* 0xfffff4080c127981 */ /* 0x000ea8000c1e1900 */
[----:B------:R0:W-:Y:S04]  /*0330*/  STG.E desc[UR8][R12.64+-0x10], R17 ;  /* 0xfffff0110c007986 */ /* 0x0001e8000c101908 */
[----:B------:R-:W2:Y:S04]  /*0340*/  LDG.E R19, desc[UR8][R2.64] ;  /* 0x0000000802137981 */ /* 0x000ea8000c1e1900 */
[----:B0-----:R-:W3:Y:S01]  /*0350*/  LDG.E R17, desc[UR8][R12.64+-0x8] ;  /* 0xfffff8080c117981 */ /* 0x001ee2000c1e1900 */
[----:B--2---:R-:W-:-:S04]  /*0360*/  FADD R19, R18, -R19 ;  /* 0x8000001312137221 */ /* 0x004fc80000000000 */
[----:B------:R-:W-:-:S04]  /*0370*/  FFMA.SAT R18, R19, R14, 0.5 ;  /* 0x3f00000013127423 */ /* 0x000fc8000000200e */
[----:B------:R-:W-:-:S04]  /*0380*/  FFMA.RM R18, R18, R15, 12582913 ;  /* 0x4b40000112127423 */ /* 0x000fc8000000400f */
[----:B------:R-:W-:-:S04]  /*0390*/  FADD R22, R18, -12583039 ;  /* 0xcb40007f12167421 */ /* 0x000fc80000000000 */
[----:B------:R-:W-:-:S04]  /*03a0*/  FFMA R22, R19, 1.4426950216293334961, -R22 ;  /* 0x3fb8aa3b13167823 */ /* 0x000fc80000000816 */
[----:B------:R-:W-:-:S04]  /*03b0*/  FFMA R22, R19, 1.925963033500011079e-08, R22 ;  /* 0x32a5706013167823 */ /* 0x000fc80000000016 */
[----:B------:R-:W0:Y:S01]  /*03c0*/  MUFU.EX2 R19, R22 ;  /* 0x0000001600137308 */ /* 0x000e220000000800 */
[----:B------:R-:W-:-:S05]  /*03d0*/  SHF.L.U32 R18, R18, 0x17, RZ ;  /* 0x0000001712127819 */ /* 0x000fca00000006ff */
[----:B0-----:R-:W-:-:S05]  /*03e0*/  FMUL R19, R18, R19 ;  /* 0x0000001312137220 */ /* 0x001fca0000400000 */
[----:B------:R0:W-:Y:S04]  /*03f0*/  STG.E desc[UR8][R12.64+-0xc], R19 ;  /* 0xfffff4130c007986 */ /* 0x0001e8000c101908 */
[----:B------:R-:W3:Y:S02]  /*0400*/  LDG.E R18, desc[UR8][R2.64] ;  /* 0x0000000802127981 */ /* 0x000ee4000c1e1900 */
[----:B---3--:R-:W-:-:S04]  /*0410*/  FADD R17, R17, -R18 ;  /* 0x8000001211117221 */ /* 0x008fc80000000000 */
[----:B------:R-:W-:-:S04]  /*0420*/  FFMA.SAT R18, R17, R14, 0.5 ;  /* 0x3f00000011127423 */ /* 0x000fc8000000200e */
[----:B------:R-:W-:-:S04]  /*0430*/  FFMA.RM R18, R18, R15, 12582913 ;  /* 0x4b40000112127423 */ /* 0x000fc8000000400f */
[----:B------:R-:W-:-:S04]  /*0440*/  FADD R20, R18, -12583039 ;  /* 0xcb40007f12147421 */ /* 0x000fc80000000000 */
[----:B------:R-:W-:-:S04]  /*0450*/  FFMA R20, R17, 1.4426950216293334961, -R20 ;  /* 0x3fb8aa3b11147823 */ /* 0x000fc80000000814 */
[----:B------:R-:W-:-:S04]  /*0460*/  FFMA R20, R17, 1.925963033500011079e-08, R20 ;  /* 0x32a5706011147823 */ /* 0x000fc80000000014 */
[----:B------:R-:W1:Y:S01]  /*0470*/  MUFU.EX2 R17, R20 ;  /* 0x0000001400117308 */ /* 0x000e620000000800 */
[----:B------:R-:W-:-:S05]  /*0480*/  SHF.L.U32 R18, R18, 0x17, RZ ;  /* 0x0000001712127819 */ /* 0x000fca00000006ff */
[----:B-1----:R-:W-:Y:S02]  /*0490*/  FMUL R17, R18, R17 ;  /* 0x0000001112117220 */ /* 0x002fe40000400000 */
[----:B------:R-:W2:Y:S04]  /*04a0*/  LDG.E R18, desc[UR8][R12.64+-0x4] ;  /* 0xfffffc080c127981 */ /* 0x000ea8000c1e1900 */
[----:B------:R1:W-:Y:S04]  /*04b0*/  STG.E desc[UR8][R12.64+-0x8], R17 ;  /* 0xfffff8110c007986 */ /* 0x0003e8000c101908 */
[----:B0-----:R-:W2:Y:S04]  /*04c0*/  LDG.E R19, desc[UR8][R2.64] ;  /* 0x0000000802137981 */ /* 0x001ea8000c1e1900 */
[----:B-1----:R-:W3:Y:S01]  /*04d0*/  LDG.E R17, desc[UR8][R12.64] ;  /* 0x000000080c117981 */ /* 0x002ee2000c1e1900 */
        /* <DEDUP_REMOVED lines=46> */
[----:B0-----:R-:W2:Y:S01]  /*07c0*/  LDG.E R19, desc[UR8][R2.64] ;  /* 0x0000000802137981 */ /* 0x001ea2000c1e1900 */
[----:B------:R-:W-:-:S04]  /*07d0*/  IADD3 R11, PT, PT, R11, 0x8, RZ ;  /* 0x000000080b0b7810 */ /* 0x000fc80007ffe0ff */
[----:B------:R-:W-:Y:S02]  /*07e0*/  ISETP.NE.AND P2, PT, R11, RZ, PT ;  /* 0x000000ff0b00720c */ /* 0x000fe40003f45270 */
[----:B------:R-:W-:Y:S01]  /*07f0*/  IADD3 R4, PT, PT, R4, 0x8, RZ ;  /* 0x0000000804047810 */ /* 0x000fe20007ffe0ff */
        /* <DEDUP_REMOVED lines=9> */
[----:B------:R1:W-:Y:S01]  /*0890*/  STG.E desc[UR8][R12.64+0xc], R15 ;  /* 0x00000c0f0c007986 */ /* 0x0003e2000c101908 */
[----:B------:R-:W-:Y:S05]  /*08a0*/  @P2 BRA `(.L_x_184) ;  /* 0xfffffff8005c2947 */ /* 0x000fea000383ffff */
[----:B------:R-:W-:-:S07]  /*08b0*/  MOV R4, R0 ;  /* 0x0000000000047202 */ /* 0x000fce0000000f00 */
.L_x_183:
[----:B------:R-:W-:-:S13]  /*08c0*/  ISETP.NE.AND P2, PT, R16, RZ, PT ;  /* 0x000000ff1000720c */ /* 0x000fda0003f45270 */
[----:B------:R-:W-:Y:S05]  /*08d0*/  @!P2 BRA `(.L_x_185) ;  /* 0x0000000400b0a947 */ /* 0x000fea0003800000 */
[----:B------:R-:W-:Y:S01]  /*08e0*/  ISETP.NE.AND P2, PT, R6, RZ, PT ;  /* 0x000000ff0600720c */ /* 0x000fe20003f45270 */
[----:B------:R-:W-:-:S12]  /*08f0*/  @!P0 BRA `(.L_x_186) ;  /* 0x0000000000d88947 */ /* 0x000fd80003800000 */
[----:B-1----:R-:W0:Y:S01]  /*0900*/  LDC.64 R12, c[0x0][0x380] ;  /* 0x0000e000ff0c7b82 */ /* 0x002e220000000a00 */
[----:B------:R-:W-:Y:S01]  /*0910*/  IADD3 R11, PT, PT, R9, R4, RZ ;  /* 0x00000004090b7210 */ /* 0x000fe20007ffe0ff */
[----:B--2---:R-:W2:Y:S04]  /*0920*/  LDG.E R15, desc[UR8][R2.64] ;  /* 0x00000008020f7981 */ /* 0x004ea8000c1e1900 */
[----:B0-----:R-:W-:-:S05]  /*0930*/  IMAD.WIDE R12, R11, 0x4, R12 ;  /* 0x000000040b0c7825 */ /* 0x001fca00078e020c */
        /* <DEDUP_REMOVED lines=49> */
[----:B------:R3:W-:Y:S02]  /*0c50*/  STG.E desc[UR8][R12.64+0xc], R11 ;  /* 0x00000c0b0c007986 */ /* 0x0007e4000c101908 */
.L_x_186:
[----:B------:R-:W-:Y:S05]  /*0c60*/  @!P2 BRA `(.L_x_185) ;  /* 0x0000000000cca947 */ /* 0x000fea0003800000 */
[----:B------:R-:W-:Y:S02]  /*0c70*/  ISETP.NE.AND P2, PT, R6, 0x1, PT ;  /* 0x000000010600780c */ /* 0x000fe40003f45270 */
[----:B------:R-:W-:-:S11]  /*0c80*/  LOP3.LUT P3, RZ, R5, 0x1, RZ, 0xc0, !PT ;  /* 0x0000000105ff7812 */ /* 0x000fd6000786c0ff */
[----:B------:R-:W-:Y:S05]  /*0c90*/  @!P2 BRA `(.L_x_187) ;  /* 0x000000000078a947 */ /* 0x000fea0003800000 */
[----:B-1-3--:R-:W0:Y:S01]  /*0ca0*/  LDC.64 R12, c[0x0][0x380] ;  /* 0x0000e000ff0c7b82 */ /* 0x00ae220000000a00 */
[----:B------:R-:W-:Y:S01]  /*0cb0*/  IADD3 R5, PT, PT, R9, R4, RZ ;  /* 0x0000000409057210 */ /* 0x000fe20007ffe0ff */
[----:B--2---:R-:W2:Y:S04]  /*0cc0*/  LDG.E R14, desc[UR8][R2.64] ;  /* 0x00000008020e7981 */ /* 0x004ea8000c1e1900 */
[----:B0-----:R-:W-:-:S05]  /*0cd0*/  IMAD.WIDE R12, R5, 0x4, R12 ;  /* 0x00000004050c7825 */ /* 0x001fca00078e020c */
[----:B------:R-:W2:Y:S01]  /*0ce0*/  LDG.E R5, desc[UR8][R12.64] ;  /* 0x000000080c057981 */ /* 0x000ea2000c1e1900 */
[----:B------:R-:W-:Y:S01]  /*0cf0*/  HFMA2 R22, -RZ, RZ, 3.7421875, 0 ;  /* 0x437c0000ff167431 */ /* 0x000fe200000001ff */
[----:B------:R-:W-:Y:S01]  /*0d00*/  MOV R20, 0x3bbb989d ;  /* 0x3bbb989d00147802 */ /* 0x000fe20000000f00 */
[----:B--2---:R-:W-:-:S04]  /*0d10*/  FADD R5, R5, -R14 ;  /* 0x8000000e05057221 */ /* 0x004fc80000000000 */
[----:B------:R-:W-:-:S04]  /*0d20*/  FFMA.SAT R11, R5, R20, 0.5 ;  /* 0x3f000000050b7423 */ /* 0x000fc80000002014 */
[----:B------:R-:W-:-:S04]  /*0d30*/  FFMA.RM R11, R11, R22, 12582913 ;  /* 0x4b4000010b0b7423 */ /* 0x000fc80000004016 */
[----:B------:R-:W-:-:S04]  /*0d40*/  FADD R14, R11, -12583039 ;  /* 0xcb40007f0b0e7421 */ /* 0x000fc80000000000 */
[----:B------:R-:W-:-:S04]  /*0d50*/  FFMA R14, R5, 1.4426950216293334961, -R14 ;  /* 0x3fb8aa3b050e7823 */ /* 0x000fc8000000080e */
[----:B------:R-:W-:Y:S01]  /*0d60*/  FFMA R14, R5, 1.925963033500011079e-08, R14 ;  /* 0x32a57060050e7823 */ /* 0x000fe2000000000e */
[----:B------:R-:W-:Y:S01]  /*0d70*/  SHF.L.U32 R11, R11, 0x17, RZ ;  /* 0x000000170b0b7819 */ /* 0x000fe200000006ff */
[----:B------:R-:W2:Y:S04]  /*0d80*/  LDG.E R5, desc[UR8][R12.64+0x4] ;  /* 0x000004080c057981 */ /* 0x000ea8000c1e1900 */
[----:B------:R-:W0:Y:S02]  /*0d90*/  MUFU.EX2 R14, R14 ;  /* 0x0000000e000e7308 */ /* 0x000e240000000800 */
[----:B0-----:R-:W-:-:S05]  /*0da0*/  FMUL R11, R11, R14 ;  /* 0x0000000e0b0b7220 */ /* 0x001fca0000400000 */
[----:B------:R0:W-:Y:S04]  /*0db0*/  STG.E desc[UR8][R12.64], R11 ;  /* 0x0000000b0c007986 */ /* 0x0001e8000c101908 */
[----:B------:R-:W2:Y:S01]  /*0dc0*/  LDG.E R18, desc[UR8][R2.64] ;  /* 0x0000000802127981 */ /* 0x000ea2000c1e1900 */
[----:B------:R-:W-:Y:S01]  /*0dd0*/  IADD3 R4, PT, PT, R4, 0x2, RZ ;  /* 0x0000000204047810 */ /* 0x000fe20007ffe0ff */
[----:B--2---:R-:W-:-:S04]  /*0de0*/  FADD R5, R5, -R18 ;  /* 0x8000001205057221 */ /* 0x004fc80000000000 */
[----:B------:R-:W-:-:S04]  /*0df0*/  FFMA.SAT R15, R5, R20, 0.5 ;  /* 0x3f000000050f7423 */ /* 0x000fc80000002014 */
[----:B------:R-:W-:-:S04]  /*0e00*/  FFMA.RM R15, R15, R22, 12582913 ;  /* 0x4b4000010f0f7423 */ /* 0x000fc80000004016 */
[----:B------:R-:W-:-:S04]  /*0e10*/  FADD R18, R15, -12583039 ;  /* 0xcb40007f0f127421 */ /* 0x000fc80000000000 */
[----:B------:R-:W-:-:S04]  /*0e20*/  FFMA R18, R5, 1.4426950216293334961, -R18 ;  /* 0x3fb8aa3b05127823 */ /* 0x000fc80000000812 */
[----:B------:R-:W-:-:S06]  /*0e30*/  FFMA R18, R5, 1.925963033500011079e-08, R18 ;  /* 0x32a5706005127823 */ /* 0x000fcc0000000012 */
[----:B------:R-:W1:Y:S01]  /*0e40*/  MUFU.EX2 R18, R18 ;  /* 0x0000001200127308 */ /* 0x000e620000000800 */
[----:B------:R-:W-:-:S05]  /*0e50*/  SHF.L.U32 R15, R15, 0x17, RZ ;  /* 0x000000170f0f7819 */ /* 0x000fca00000006ff */
[----:B-1----:R-:W-:-:S05]  /*0e60*/  FMUL R15, R15, R18 ;  /* 0x000000120f0f7220 */ /* 0x002fca0000400000 */
[----:B------:R0:W-:Y:S02]  /*0e70*/  STG.E desc[UR8][R12.64+0x4], R15 ;  /* 0x0000040f0c007986 */ /* 0x0001e4000c101908 */
.L_x_187:
[----:B------:R-:W-:Y:S05]  /*0e80*/  @!P3 BRA `(.L_x_185) ;  /* 0x000000000044b947 */ /* 0x000fea0003800000 */
[----:B01-3--:R-:W0:Y:S01]  /*0e90*/  LDC.64 R12, c[0x0][0x380] ;  /* 0x0000e000ff0c7b82 */ /* 0x00be220000000a00 */
        /* <DEDUP_REMOVED lines=11> */
[----:B------:R-:W-:-:S06]  /*0f50*/  FFMA R12, R9, 1.925963033500011079e-08, R12 ;  /* 0x32a57060090c7823 */ /* 0x000fcc000000000c */
[----:B------:R-:W0:Y:S01]  /*0f60*/  MUFU.EX2 R12, R12 ;  /* 0x0000000c000c7308 */ /* 0x000e220000000800 */
[----:B------:R-:W-:-:S05]  /*0f70*/  SHF.L.U32 R11, R11, 0x17, RZ ;  /* 0x000000170b0b7819 */ /* 0x000fca00000006ff */
[----:B0-----:R-:W-:-:S05]  /*0f80*/  FMUL R11, R11, R12 ;  /* 0x0000000c0b0b7220 */ /* 0x001fca0000400000 */
[----:B------:R4:W-:Y:S02]  /*0f90*/  STG.E desc[UR8][R4.64], R11 ;  /* 0x0000000b04007986 */ /* 0x0009e4000c101908 */
.L_x_185:
[----:B------:R-:W-:Y:S05]  /*0fa0*/  @!P1 BRA `(.L_x_188) ;  /* 0xfffffff000709947 */ /* 0x000fea000383ffff */
[----:B--2---:R-:W-:Y:S05]  /*0fb0*/  EXIT ;  /* 0x000000000000794d */ /* 0x004fea0003800000 */
.L_x_189:
        /* <DEDUP_REMOVED lines=12> */
.L_x_228:


//--------------------- .text.nb_3                --------------------------
	.section	.text.nb_3,"ax",@progbits
	.align	128
        .global         nb_3
        .type           nb_3,@function
        .size           nb_3,(.L_x_229 - nb_3)
        .other          nb_3,@"STO_CUDA_ENTRY STV_DEFAULT"
nb_3:
.text.nb_3:
        /* <DEDUP_REMOVED lines=8> */
[----:B------:R-:W0:Y:S01]  /*0080*/  LDCU UR4, c[0x0][0x39c] ;  /* 0x00007380ff0477ac */ /* 0x000e220008000800 */
[----:B------:R-:W1:Y:S01]  /*0090*/  LDC.64 R8, c[0x0][0x388] ;  /* 0x0000e200ff087b82 */ /* 0x000e620000000a00 */
[----:B------:R-:W2:Y:S01]  /*00a0*/  LDCU UR5, c[0x0][0x370] ;  /* 0x00006e00ff0577ac */ /* 0x000ea20008000800 */
[----:B------:R-:W3:Y:S06]  /*00b0*/  LDCU.64 UR12, c[0x0][0x358] ;  /* 0x00006b00ff0c77ac */ /* 0x000eec0008000a00 */
[----:B------:R-:W4:Y:S01]  /*00c0*/  LDC.64 R10, c[0x0][0x390] ;  /* 0x0000e400ff0a7b82 */ /* 0x000f220000000a00 */
[----:B0-----:R-:W-:Y:S01]  /*00d0*/  UISETP.GT.AND UP0, UPT, UR4, URZ, UPT ;  /* 0x000000ff0400728c */ /* 0x001fe2000bf04270 */
[----:B--2---:R-:W-:-:S08]  /*00e0*/  IMAD R3, R3, UR5, RZ ;  /* 0x0000000503037c24 */ /* 0x004fd0000f8e02ff */
[----:B---3--:R-:W-:Y:S05]  /*00f0*/  BRA.U UP0, `(.L_x_190) ;  /* 0x0000000100247547 */ /* 0x008fea000b800000 */
.L_x_191:
[----:B-1----:R-:W-:-:S06]  /*0100*/  IMAD.WIDE R4, R0, 0x4, R8 ;  /* 0x0000000400047825 */ /* 0x002fcc00078e0208 */
[----:B------:R-:W2:Y:S01]  /*0110*/  LDG.E R4, desc[UR12][R4.64] ;  /* 0x0000000c04047981 */ /* 0x000ea2000c1e1900 */
[----:B0---4-:R-:W-:Y:S01]  /*0120*/  IMAD.WIDE R6, R0, 0x4, R10 ;  /* 0x0000000400067825 */ /* 0x011fe200078e020a */
[----:B------:R-:W-:-:S04]  /*0130*/  IADD3 R0, PT, PT, R3, R0, RZ ;  /* 0x0000000003007210 */ /* 0x000fc80007ffe0ff */
[----:B------:R-:W-:Y:S01]  /*0140*/  ISETP.GE.AND P0, PT, R0, UR6, PT ;  /* 0x0000000600007c0c */ /* 0x000fe2000bf06270 */
[----:B--2---:R-:W-:-:S05]  /*0150*/  FADD R13, R4, -INF ;  /* 0xff800000040d7421 */ /* 0x004fca0000000000 */
[----:B------:R0:W-:Y:S07]  /*0160*/  STG.E desc[UR12][R6.64], R13 ;  /* 0x0000000d06007986 */ /* 0x0001ee000c10190c */
[----:B------:R-:W-:Y:S05]  /*0170*/  @!P0 BRA `(.L_x_191) ;  /* 0xfffffffc00e08947 */ /* 0x000fea000383ffff */
[----:B------:R-:W-:Y:S05]  /*0180*/  EXIT ;  /* 0x000000000000794d */ /* 0x000fea0003800000 */
.L_x_190:
[----:B------:R-:W0:Y:S01]  /*0190*/  LDCU.64 UR6, c[0x0][0x380] ;  /* 0x00007000ff0677ac */ /* 0x000e220008000a00 */
[----:B------:R-:W-:Y:S02]  /*01a0*/  ULOP3.LUT UR8, UR4, 0x7, URZ, 0xc0, !UPT ;  /* 0x0000000704087892 */ /* 0x000fe4000f8ec0ff */
[----:B------:R-:W-:Y:S02]  /*01b0*/  ULOP3.LUT UR10, UR4, 0x7ffffff8, URZ, 0xc0, !UPT ;  /* 0x7ffffff8040a7892 */ /* 0x000fe4000f8ec0ff */
[----:B------:R-:W-:Y:S02]  /*01c0*/  UIADD3 UR9, UPT, UPT, UR8, -0x1, URZ ;  /* 0xffffffff08097890 */ /* 0x000fe4000fffe0ff */
[----:B------:R-:W-:Y:S02]  /*01d0*/  ULOP3.LUT UR4, UR4, 0x3, URZ, 0xc0, !UPT ;  /* 0x0000000304047892 */ /* 0x000fe4000f8ec0ff */
[----:B0-----:R-:W-:-:S04]  /*01e0*/  UIADD3 UR5, UP0, UPT, UR6, 0x10, URZ ;  /* 0x0000001006057890 */ /* 0x001fc8000ff1e0ff */
[----:B------:R-:W-:Y:S02]  /*01f0*/  UIADD3.X UR6, UPT, UPT, URZ, UR7, URZ, UP0, !UPT ;  /* 0x00000007ff067290 */ /* 0x000fe400087fe4ff */
[----:B------:R-:W-:Y:S02]  /*0200*/  UIADD3 UR7, UPT, UPT, -UR10, URZ, URZ ;  /* 0x000000ff0a077290 */ /* 0x000fe4000fffe1ff */
[----:B------:R-:W-:-:S11]  /*0210*/  UISETP.GE.U32.AND UP0, UPT, UR9, 0x3, UPT ;  /* 0x000000030900788c */ /* 0x000fd6000bf06070 */
.L_x_197:
[----:B----4-:R-:W0:Y:S08]  /*0220*/  LDC.64 R10, c[0x0][0x388] ;  /* 0x0000e200ff0a7b82 */ /* 0x010e300000000a00 */
[----:B------:R-:W2:Y:S01]  /*0230*/  LDC R5, c[0x0][0x39c] ;  /* 0x0000e700ff057b82 */ /* 0x000ea20000000800 */
[----:B0-----:R-:W-:-:S05]  /*0240*/  IMAD.WIDE R10, R0, 0x4, R10 ;  /* 0x00000004000a7825 */ /* 0x001fca00078e020a */
[----:B------:R0:W5:Y:S01]  /*0250*/  LDG.E R2, desc[UR12][R10.64] ;  /* 0x0000000c0a027981 */ /* 0x000162000c1e1900 */
[----:B-1----:R-:W-:Y:S01]  /*0260*/  HFMA2 R8, -RZ, RZ, 0, 0 ;  /* 0x00000000ff087431 */ /* 0x002fe200000001ff */
[----:B------:R-:W-:Y:S01]  /*0270*/  MOV R7, RZ ;  /* 0x000000ff00077202 */ /* 0x000fe20000000f00 */
[----:B--2---:R-:W-:Y:S01]  /*0280*/  IMAD R4, R0, R5, RZ ;  /* 0x0000000500047224 */ /* 0x004fe200078e02ff */
[----:B------:R-:W-:-:S13]  /*0290*/  ISETP.GE.U32.AND P0, PT, R5, 0x8, PT ;  /* 0x000000080500780c */ /* 0x000fda0003f06070 */
[----:B0-----:R-:W-:Y:S05]  /*02a0*/  @!P0 BRA `(.L_x_192) ;  /* 0x0000000400748947 */ /* 0x001fea0003800000 */
[----:B------:R-:W-:Y:S02]  /*02b0*/  MOV R8, RZ ;  /* 0x000000ff00087202 */ /* 0x000fe40000000f00 */
[----:B------:R-:W-:Y:S02]  /*02c0*/  MOV R6, R4 ;  /* 0x0000000400067202 */ /* 0x000fe40000000f00 */
[----:B------:R-:W-:-:S07]  /*02d0*/  MOV R7, UR7 ;  /* 0x0000000700077c02 */ /* 0x000fce0008000f00 */
.L_x_193:
[----:B------:R-:W-:Y:S02]  /*02e0*/  MOV R18, UR5 ;  /* 0x0000000500127c02 */ /* 0x000fe40008000f00 */
[----:B------:R-:W-:-:S03]  /*02f0*/  MOV R19, UR6 ;  /* 0x0000000600137c02 */ /* 0x000fc60008000f00 */
[----:B------:R-:W-:-:S05]  /*0300*/  IMAD.WIDE R18, R6, 0x4, R18 ;  /* 0x0000000406127825 */ /* 0x000fca00078e0212 */
[----:B------:R-:W2:Y:S04]  /*0310*/  LDG.E R13, desc[UR12][R18.64+-0x10] ;  /* 0xfffff00c120d7981 */ /* 0x000ea8000c1e1900 */
[----:B------:R-:W3:Y:S04]  /*0320*/  LDG.E R23, desc[UR12][R18.64+-0xc] ;  /* 0xfffff40c12177981 */ /* 0x000ee8000c1e1900 */
[----:B------:R-:W4:Y:S04]  /*0330*/  LDG.E R25, desc[UR12][R18.64+-0x8] ;  /* 0xfffff80c12197981 */ /* 0x000f28000c1e1900 */
[----:B------:R-:W4:Y:S04]  /*0340*/  LDG.E R21, desc[UR12][R18.64+-0x4] ;  /* 0xfffffc0c12157981 */ /* 0x000f28000c1e1900 */
[----:B------:R-:W4:Y:S04]  /*0350*/  LDG.E R15, desc[UR12][R18.64] ;  /* 0x0000000c120f7981 */ /* 0x000f28000c1e1900 */
[----:B------:R-:W4:Y:S04]  /*0360*/  LDG.E R17, desc[UR12][R18.64+0x4] ;  /* 0x0000040c12117981 */ /* 0x000f28000c1e1900 */
[----:B------:R-:W4:Y:S04]  /*0370*/  LDG.E R9, desc[UR12][R18.64+0x8] ;  /* 0x0000080c12097981 */ /* 0x000f28000c1e1900 */
[----:B------:R0:W4:Y:S01]  /*0380*/  LDG.E R11, desc[UR12][R18.64+0xc] ;  /* 0x00000c0c120b7981 */ /* 0x000122000c1e1900 */
[----:B------:R-:W-:Y:S01]  /*0390*/  HFMA2 R10, -RZ, RZ, 0.96630859375, -0.0022525787353515625 ;  /* 0x3bbb989dff0a7431 */ /* 0x000fe200000001ff */
[----:B------:R-:W-:-:S02]  /*03a0*/  MOV R12, 0x437c0000 ;  /* 0x437c0000000c7802 */ /* 0x000fc40000000f00 */
[----:B------:R-:W-:Y:S02]  /*03b0*/  IADD3 R7, PT, PT, R7, 0x8, RZ ;  /* 0x0000000807077810 */ /* 0x000fe40007ffe0ff */
[----:B------:R-:W-:Y:S02]  /*03c0*/  IADD3 R6, PT, PT, R6, 0x8, RZ ;  /* 0x0000000806067810 */ /* 0x000fe40007ffe0ff */
[----:B------:R-:W-:Y:S01]  /*03d0*/  ISETP.NE.AND P0, PT, R7, RZ, PT ;  /* 0x000000ff0700720c */ /* 0x000fe20003f05270 */
[----:B--2--5:R-:W-:-:S04]  /*03e0*/  FADD R27, -R2, R13 ;  /* 0x0000000d021b7221 */ /* 0x024fc80000000100 */
[----:B------:R-:W-:Y:S01]  /*03f0*/  FFMA.SAT R13, R27, R10, 0.5 ;  /* 0x3f0000001b0d7423 */ /* 0x000fe2000000200a */
[----:B---3--:R-:W-:-:S03]  /*0400*/  FADD R23, -R2, R23 ;  /* 0x0000001702177221 */ /* 0x008fc60000000100 */
[----:B------:R-:W-:Y:S01]  /*0410*/  FFMA.RM R20, R13, R12, 12582913 ;  /* 0x4b4000010d147423 */ /* 0x000fe2000000400c */
[----:B------:R-:W-:Y:S01]  /*0420*/  FFMA.SAT R13, R23, R10, 0.5 ;  /* 0x3f000000170d7423 */ /* 0x000fe2000000200a */
[----:B----4-:R-:W-:Y:S02]  /*0430*/  FADD R25, -R2, R25 ;  /* 0x0000001902197221 */ /* 0x010fe40000000100 */
[----:B------:R-:W-:Y:S01]  /*0440*/  FADD R14, R20, -12583039 ;  /* 0xcb40007f140e7421 */ /* 0x000fe20000000000 */
[----:B------:R-:W-:Y:S01]  /*0450*/  FFMA.RM R13, R13, R12, 12582913 ;  /* 0x4b4000010d0d7423 */ /* 0x000fe2000000400c */
[----:B------:R-:W-:Y:S01]  /*0460*/  FFMA.SAT R29, R25, R10, 0.5 ;  /* 0x3f000000191d7423 */ /* 0x000fe2000000200a */
[----:B------:R-:W-:Y:S01]  /*0470*/  FADD R21, -R2, R21 ;  /* 0x0000001502157221 */ /* 0x000fe20000000100 */
[----:B------:R-:W-:Y:S01]  /*0480*/  FFMA R14, R27, 1.4426950216293334961, -R14 ;  /* 0x3fb8aa3b1b0e7823 */ /* 0x000fe2000000080e */
[----:B------:R-:W-:-:S03]  /*0490*/  FADD R16, R13, -12583039 ;  /* 0xcb40007f0d107421 */ /* 0x000fc60000000000 */
[----:B0-----:R-:W-:Y:S01]  /*04a0*/  FFMA R19, R27, 1.925963033500011079e-08, R14 ;  /* 0x32a570601b137823 */ /* 0x001fe2000000000e */
[----:B------:R-:W-:Y:S01]  /*04b0*/  FFMA.RM R14, R29, R12, 12582913 ;  /* 0x4b4000011d0e7423 */ /* 0x000fe2000000400c */
[----:B------:R-:W-:Y:S01]  /*04c0*/  FFMA R16, R23, 1.4426950216293334961, -R16 ;  /* 0x3fb8aa3b17107823 */ /* 0x000fe20000000810 */
[----:B------:R-:W-:Y:S02]  /*04d0*/  FFMA.SAT R27, R21, R10, 0.5 ;  /* 0x3f000000151b7423 */ /* 0x000fe4000000200a */
[----:B------:R-:W-:Y:S01]  /*04e0*/  FADD R18, R14, -12583039 ;  /* 0xcb40007f0e127421 */ /* 0x000fe20000000000 */
[----:B------:R-:W0:Y:S01]  /*04f0*/  MUFU.EX2 R19, R19 ;  /* 0x0000001300137308 */ /* 0x000e220000000800 */
[----:B------:R-:W-:Y:S01]  /*0500*/  FFMA R16, R23, 1.925963033500011079e-08, R16 ;  /* 0x32a5706017107823 */ /* 0x000fe20000000010 */
[----:B------:R-:W-:Y:S01]  /*0510*/  FADD R23, -R2, R15 ;  /* 0x0000000f02177221 */ /* 0x000fe20000000100 */
[----:B------:R-:W-:Y:S01]  /*0520*/  FFMA R18, R25, 1.4426950216293334961, -R18 ;  /* 0x3fb8aa3b19127823 */ /* 0x000fe20000000812 */
[----:B------:R-:W-:Y:S01]  /*0530*/  FFMA.RM R15, R27, R12, 12582913 ;  /* 0x4b4000011b0f7423 */ /* 0x000fe2000000400c */
[----:B------:R-:W-:Y:S01]  /*0540*/  SHF.L.U32 R27, R20, 0x17, RZ ;  /* 0x00000017141b7819 */ /* 0x000fe200000006ff */
[----:B------:R-:W-:Y:S01]  /*0550*/  FFMA.SAT R29, R23, R10, 0.5 ;  /* 0x3f000000171d7423 */ /* 0x000fe2000000200a */
[----:B------:R-:W-:Y:S01]  /*0560*/  FFMA R18, R25, 1.925963033500011079e-08, R18 ;  /* 0x32a5706019127823 */ /* 0x000fe20000000012 */
[----:B------:R-:W-:Y:S01]  /*0570*/  FADD R22, R15, -12583039 ;  /* 0xcb40007f0f167421 */ /* 0x000fe20000000000 */
[----:B------:R-:W-:Y:S01]  /*0580*/  FADD R25, -R2, R17 ;  /* 0x0000001102197221 */ /* 0x000fe20000000100 */
[----:B------:R-:W-:Y:S01]  /*0590*/  FFMA.RM R17, R29, R12, 12582913 ;  /* 0x4b4000011d117423 */ /* 0x000fe2000000400c */
[----:B------:R-:W1:Y:S01]  /*05a0*/  MUFU.EX2 R16, R16 ;  /* 0x0000001000107308 */ /* 0x000e620000000800 */
[----:B------:R-:W-:Y:S01]  /*05b0*/  FFMA R22, R21, 1.4426950216293334961, -R22 ;  /* 0x3fb8aa3b15167823 */ /* 0x000fe20000000816 */
[----:B------:R-:W-:-:S02]  /*05c0*/  SHF.L.U32 R14, R14, 0x17, RZ ;  /* 0x000000170e0e7819 */ /* 0x000fc400000006ff */
[----:B------:R-:W-:Y:S01]  /*05d0*/  SHF.L.U32 R15, R15, 0x17, RZ ;  /* 0x000000170f0f7819 */ /* 0x000fe200000006ff */
[----:B------:R-:W-:Y:S01]  /*05e0*/  FFMA R22, R21, 1.925963033500011079e-08, R22 ;  /* 0x32a5706015167823 */ /* 0x000fe20000000016 */
[----:B0-----:R-:W-:Y:S01]  /*05f0*/  FFMA R19, R27, R19, R8 ;  /* 0x000000131b137223 */ /* 0x001fe20000000008 */
[----:B------:R-:W-:Y:S01]  /*0600*/  FADD R8, R17, -12583039 ;  /* 0xcb40007f11087421 */ /* 0x000fe20000000000 */
[----:B------:R-:W-:Y:S01]  /*0610*/  FFMA.SAT R27, R25, R10, 0.5 ;  /* 0x3f000000191b7423 */ /* 0x000fe2000000200a */
[C---:B------:R-:W-:Y:S01]  /*0620*/  FADD R21, -R2.reuse, R9 ;  /* 0x0000000902157221 */ /* 0x040fe20000000100 */
[----:B------:R-:W0:Y:S01]  /*0630*/  MUFU.EX2 R18, R18 ;  /* 0x0000001200127308 */ /* 0x000e220000000800 */
[----:B------:R-:W-:Y:S01]  /*0640*/  FFMA R20, R23, 1.4426950216293334961, -R8 ;  /* 0x3fb8aa3b17147823 */ /* 0x000fe20000000808 */
[----:B------:R-:W-:Y:S01]  /*0650*/  FFMA.RM R8, R27, R12, 12582913 ;  /* 0x4b4000011b087423 */ /* 0x000fe2000000400c */
[----:B------:R-:W-:Y:S01]  /*0660*/  FFMA.SAT R27, R21, R10, 0.5 ;  /* 0x3f000000151b7423 */ /* 0x000fe2000000200a */
[----:B------:R-:W-:Y:S01]  /*0670*/  SHF.L.U32 R17, R17, 0x17, RZ ;  /* 0x0000001711117819 */ /* 0x000fe200000006ff */
[----:B------:R-:W-:Y:S01]  /*0680*/  FFMA R24, R23, 1.925963033500011079e-08, R20 ;  /* 0x32a5706017187823 */ /* 0x000fe20000000014 */
[----:B------:R-:W-:Y:S01]  /*0690*/  FADD R23, -R2, R11 ;  /* 0x0000000b02177221 */ /* 0x000fe20000000100 */
[----:B------:R-:W-:Y:S01]  /*06a0*/  FADD R26, R8, -12583039 ;  /* 0xcb40007f081a7421 */ /* 0x000fe20000000000 */
[----:B------:R-:W-:Y:S01]  /*06b0*/  FFMA.RM R20, R27, R12, 12582913 ;  /* 0x4b4000011b147423 */ /* 0x000fe2000000400c */
[----:B------:R2:W3:Y:S01]  /*06c0*/  MUFU.EX2 R9, R22 ;  /* 0x0000001600097308 */ /* 0x0004e20000000800 */
[----:B------:R-:W-:Y:S01]  /*06d0*/  FFMA.SAT R27, R23, R10, 0.5 ;  /* 0x3f000000171b7423 */ /* 0x000fe2000000200a */
[----:B------:R-:W-:Y:S01]  /*06e0*/  FFMA R26, R25, 1.4426950216293334961, -R26 ;  /* 0x3fb8aa3b191a7823 */ /* 0x000fe2000000081a */
[----:B------:R-:W-:Y:S01]  /*06f0*/  FADD R28, R20, -12583039 ;  /* 0xcb40007f141c7421 */ /* 0x000fe20000000000 */
[----:B------:R-:W-:Y:S01]  /*0700*/  SHF.L.U32 R8, R8, 0x17, RZ ;  /* 0x0000001708087819 */ /* 0x000fe200000006ff */
[----:B------:R-:W-:Y:S01]  /*0710*/  FFMA.RM R12, R27, R12, 12582913 ;  /* 0x4b4000011b0c7423 */ /* 0x000fe2000000400c */
[----:B------:R-:W-:Y:S01]  /*0720*/  FFMA R10, R25, 1.925963033500011079e-08, R26 ;  /* 0x32a57060190a7823 */ /* 0x000fe2000000001a */
[----:B------:R-:W-:Y:S01]  /*0730*/  FFMA R28, R21, 1.4426950216293334961, -R28 ;  /* 0x3fb8aa3b151c7823 */ /* 0x000fe2000000081c */
[----:B------:R-:W4:Y:S01]  /*0740*/  MUFU.EX2 R11, R24 ;  /* 0x00000018000b7308 */ /* 0x000f220000000800 */
[----:B------:R-:W-:Y:S01]  /*0750*/  FADD R26, R12, -12583039 ;  /* 0xcb40007f0c1a7421 */ /* 0x000fe20000000000 */
[----:B--2---:R-:W-:Y:S01]  /*0760*/  SHF.L.U32 R22, R13, 0x17, RZ ;  /* 0x000000170d167819 */ /* 0x004fe200000006ff */
[----:B------:R-:W-:-:S02]  /*0770*/  FFMA R28, R21, 1.925963033500011079e-08, R28 ;  /* 0x32a57060151c7823 */ /* 0x000fc4000000001c */
[C---:B------:R-:W-:Y:S02]  /*0780*/  FFMA R26, R23.reuse, 1.4426950216293334961, -R26 ;  /* 0x3fb8aa3b171a7823 */ /* 0x040fe4000000081a */
[----:B-1----:R-:W-:Y:S01]  /*0790*/  FFMA R19, R22, R16, R19 ;  /* 0x0000001016137223 */ /* 0x002fe20000000013 */
[----:B------:R-:W1:Y:S01]  /*07a0*/  MUFU.EX2 R10, R10 ;  /* 0x0000000a000a7308 */ /* 0x000e620000000800 */
[----:B------:R-:W-:Y:S02]  /*07b0*/  FFMA R26, R23, 1.925963033500011079e-08, R26 ;  /* 0x32a57060171a7823 */ /* 0x000fe4000000001a */
[----:B0-----:R-:W-:-:S04]  /*07c0*/  FFMA R14, R14, R18, R19 ;  /* 0x000000120e0e7223 */ /* 0x001fc80000000013 */
[----:B---3--:R-:W-:Y:S01]  /*07d0*/  FFMA R14, R15, R9, R14 ;  /* 0x000000090f0e7223 */ /* 0x008fe2000000000e */
[----:B------:R-:W0:Y:S01]  /*07e0*/  MUFU.EX2 R13, R28 ;  /* 0x0000001c000d7308 */ /* 0x000e220000000800 */
[----:B------:R-:W-:Y:S02]  /*07f0*/  SHF.L.U32 R9, R20, 0x17, RZ ;  /* 0x0000001714097819 */ /* 0x000fe400000006ff */
[----:B----4-:R-:W-:-:S05]  /*0800*/  FFMA R11, R17, R11, R14 ;  /* 0x0000000b110b7223 */ /* 0x010fca000000000e */
[----:B------:R-:W2:Y:S01]  /*0810*/  MUFU.EX2 R26, R26 ;  /* 0x0000001a001a7308 */ /* 0x000ea20000000800 */
[----:B-1----:R-:W-:Y:S01]  /*0820*/  FFMA R8, R8, R10, R11 ;  /* 0x0000000a08087223 */ /* 0x002fe2000000000b */
[----:B------:R-:W-:-:S03]  /*0830*/  SHF.L.U32 R11, R12, 0x17, RZ ;  /* 0x000000170c0b7819 */ /* 0x000fc600000006ff */
[----:B0-----:R-:W-:-:S04]  /*0840*/  FFMA R8, R9, R13, R8 ;  /* 0x0000000d09087223 */ /* 0x001fc80000000008 */
[----:B--2---:R-:W-:Y:S01]  /*0850*/  FFMA R8, R11, R26, R8 ;  /* 0x0000001a0b087223 */ /* 0x004fe20000000008 */
[----:B------:R-:W-:Y:S06]  /*0860*/  @P0 BRA `(.L_x_193) ;  /* 0xfffffff8009c0947 */ /* 0x000fec000383ffff */
[----:B------:R-:W-:-:S07]  /*0870*/  MOV R7, UR10 ;  /* 0x0000000a00077c02 */ /* 0x000fce0008000f00 */
.L_x_192:
[----:B------:R-:W-:-:S09]  /*0880*/  UISETP.NE.AND UP1, UPT, UR8, URZ, UPT ;  /* 0x000000ff0800728c */ /* 0x000fd2000bf25270 */
[----:B------:R-:W-:Y:S05]  /*0890*/  BRA.U !UP1, `(.L_x_194) ;  /* 0x0000000509787547 */ /* 0x000fea000b800000 */
[----:B------:R-:W-:Y:S01]  /*08a0*/  UISETP.NE.AND UP1, UPT, UR4, URZ, UPT ;  /* 0x000000ff0400728c */ /* 0x000fe2000bf25270 */
[----:B------:R-:W-:Y:S10]  /*08b0*/  BRA.U !UP0, `(.L_x_195) ;  /* 0x0000000108b87547 */ /* 0x000ff4000b800000 */
[----:B------:R-:W0:Y:S01]  /*08c0*/  LDC.64 R12, c[0x0][0x380] ;  /* 0x0000e000ff0c7b82 */ /* 0x000e220000000a00 */
[----:B------:R-:W-:-:S05]  /*08d0*/  IADD3 R9, PT, PT, R4, R7, RZ ;  /* 0x0000000704097210 */ /* 0x000fca0007ffe0ff */
[----:B0-----:R-:W-:-:S05]  /*08e0*/  IMAD.WIDE R12, R9, 0x4, R12 ;  /* 0x00000004090c7825 */ /* 0x001fca00078e020c */
[----:B------:R-:W2:Y:S04]  /*08f0*/  LDG.E R9, desc[UR12][R12.64] ;  /* 0x0000000c0c097981 */ /* 0x000ea8000c1e1900 */
[----:B------:R-:W3:Y:S04]  /*0900*/  LDG.E R11, desc[UR12][R12.64+0x4] ;  /* 0x0000040c0c0b7981 */ /* 0x000ee8000c1e1900 */
[----:B------:R-:W4:Y:S04]  /*0910*/  LDG.E R17, desc[UR12][R12.64+0x8] ;  /* 0x0000080c0c117981 */ /* 0x000f28000c1e1900 */
[----:B------:R0:W4:Y:S01]  /*0920*/  LDG.E R21, desc[UR12][R12.64+0xc] ;  /* 0x00000c0c0c157981 */ /* 0x000122000c1e1900 */
[----:B------:R-:W-:Y:S01]  /*0930*/  HFMA2 R23, -RZ, RZ, 0.96630859375, -0.0022525787353515625 ;  /* 0x3bbb989dff177431 */ /* 0x000fe200000001ff */
[----:B------:R-:W-:-:S02]  /*0940*/  MOV R10, 0x437c0000 ;  /* 0x437c0000000a7802 */ /* 0x000fc40000000f00 */
[----:B------:R-:W-:Y:S01]  /*0950*/  IADD3 R7, PT, PT, R7, 0x4, RZ ;  /* 0x0000000407077810 */ /* 0x000fe20007ffe0ff */
[----:B--2--5:R-:W-:-:S04]  /*0960*/  FADD R14, -R2, R9 ;  /* 0x00000009020e7221 */ /* 0x024fc80000000100 */
[----:B------:R-:W-:Y:S01]  /*0970*/  FFMA.SAT R9, R14, R23, 0.5 ;  /* 0x3f0000000e097423 */ /* 0x000fe20000002017 */
[----:B---3--:R-:W-:-:S03]  /*0980*/  FADD R16, -R2, R11 ;  /* 0x0000000b02107221 */ /* 0x008fc60000000100 */
[-C--:B------:R-:W-:Y:S01]  /*0990*/  FFMA.RM R6, R9, R10.reuse, 12582913 ;  /* 0x4b40000109067423 */ /* 0x080fe2000000400a */
[-C--:B------:R-:W-:Y:S01]  /*09a0*/  FFMA.SAT R9, R16, R23.reuse, 0.5 ;  /* 0x3f00000010097423 */ /* 0x080fe20000002017 */
[----:B----4-:R-:W-:Y:S02]  /*09b0*/  FADD R11, -R2, R17 ;  /* 0x00000011020b7221 */ /* 0x010fe40000000100 */
[----:B------:R-:W-:Y:S01]  /*09c0*/  FADD R15, R6, -12583039 ;  /* 0xcb40007f060f7421 */ /* 0x000fe20000000000 */
[-C--:B------:R-:W-:Y:S01]  /*09d0*/  FFMA.RM R9, R9, R10.reuse, 12582913 ;  /* 0x4b40000109097423 */ /* 0x080fe2000000400a */
[----:B------:R-:W-:Y:S02]  /*09e0*/  FFMA.SAT R19, R11, R23, 0.5 ;  /* 0x3f0000000b137423 */ /* 0x000fe40000002017 */
[----:B------:R-:W-:Y:S01]  /*09f0*/  FFMA R15, R14, 1.4426950216293334961, -R15 ;  /* 0x3fb8aa3b0e0f7823 */ /* 0x000fe2000000080f */
[----:B------:R-:W-:Y:S01]  /*0a00*/  FADD R17, R9, -12583039 ;  /* 0xcb40007f09117421 */ /* 0x000fe20000000000 */
[----:B0-----:R-:W-:-:S02]  /*0a10*/  FFMA.RM R12, R19, R10, 12582913 ;  /* 0x4b400001130c7423 */ /* 0x001fc4000000400a */
[----:B------:R-:W-:Y:S01]  /*0a20*/  FFMA R13, R14, 1.925963033500011079e-08, R15 ;  /* 0x32a570600e0d7823 */ /* 0x000fe2000000000f */
[----:B------:R-:W-:Y:S01]  /*0a30*/  FADD R14, -R2, R21 ;  /* 0x00000015020e7221 */ /* 0x000fe20000000100 */
[----:B------:R-:W-:Y:S01]  /*0a40*/  FFMA R17, R16, 1.4426950216293334961, -R17 ;  /* 0x3fb8aa3b10117823 */ /* 0x000fe20000000811 */
[----:B------:R-:W-:Y:S02]  /*0a50*/  FADD R18, R12, -12583039 ;  /* 0xcb40007f0c127421 */ /* 0x000fe40000000000 */
[----:B------:R-:W-:Y:S01]  /*0a60*/  FFMA.SAT R15, R14, R23, 0.5 ;  /* 0x3f0000000e0f7423 */ /* 0x000fe20000002017 */
[----:B------:R-:W-:Y:S01]  /*0a70*/  FFMA R17, R16, 1.925963033500011079e-08, R17 ;  /* 0x32a5706010117823 */ /* 0x000fe20000000011 */
[----:B------:R-:W-:Y:S01]  /*0a80*/  FFMA R18, R11, 1.4426950216293334961, -R18 ;  /* 0x3fb8aa3b0b127823 */ /* 0x000fe20000000812 */
[----:B------:R-:W0:Y:S01]  /*0a90*/  MUFU.EX2 R13, R13 ;  /* 0x0000000d000d7308 */ /* 0x000e220000000800 */
[----:B------:R-:W-:Y:S02]  /*0aa0*/  FFMA.RM R15, R15, R10, 12582913 ;  /* 0x4b4000010f0f7423 */ /* 0x000fe4000000400a */
[----:B------:R-:W-:Y:S01]  /*0ab0*/  FFMA R18, R11, 1.925963033500011079e-08, R18 ;  /* 0x32a570600b127823 */ /* 0x000fe20000000012 */
[----:B------:R-:W-:Y:S01]  /*0ac0*/  SHF.L.U32 R11, R6, 0x17, RZ ;  /* 0x00000017060b7819 */ /* 0x000fe200000006ff */
[----:B------:R-:W-:Y:S01]  /*0ad0*/  FADD R19, R15, -12583039 ;  /* 0xcb40007f0f137421 */ /* 0x000fe20000000000 */
[----:B------:R-:W-:-:S02]  /*0ae0*/  SHF.L.U32 R6, R9, 0x17, RZ ;  /* 0x0000001709067819 */ /* 0x000fc400000006ff */
[----:B------:R-:W1:Y:S01]  /*0af0*/  MUFU.EX2 R17, R17 ;  /* 0x0000001100117308 */ /* 0x000e620000000800 */
[----:B------:R-:W-:Y:S01]  /*0b00*/  FFMA R19, R14, 1.4426950216293334961, -R19 ;  /* 0x3fb8aa3b0e137823 */ /* 0x000fe20000000813 */
[----:B------:R-:W-:Y:S02]  /*0b10*/  SHF.L.U32 R9, R12, 0x17, RZ ;  /* 0x000000170c097819 */ /* 0x000fe400000006ff */
[----:B------:R-:W-:Y:S01]  /*0b20*/  SHF.L.U32 R15, R15, 0x17, RZ ;  /* 0x000000170f0f7819 */ /* 0x000fe200000006ff */
[----:B------:R-:W-:-:S03]  /*0b30*/  FFMA R19, R14, 1.925963033500011079e-08, R19 ;  /* 0x32a570600e137823 */ /* 0x000fc60000000013 */
[----:B------:R-:W2:Y:S01]  /*0b40*/  MUFU.EX2 R18, R18 ;  /* 0x0000001200127308 */ /* 0x000ea20000000800 */
[----:B0-----:R-:W-:-:S07]  /*0b50*/  FFMA R11, R11, R13, R8 ;  /* 0x0000000d0b0b7223 */ /* 0x001fce0000000008 */
[----:B------:R-:W0:Y:S01]  /*0b60*/  MUFU.EX2 R19, R19 ;  /* 0x0000001300137308 */ /* 0x000e220000000800 */
[----:B-1----:R-:W-:-:S04]  /*0b70*/  FFMA R6, R6, R17, R11 ;  /* 0x0000001106067223 */ /* 0x002fc8000000000b */
[----:B--2---:R-:W-:-:S04]  /*0b80*/  FFMA R6, R9, R18, R6 ;  /* 0x0000001209067223 */ /* 0x004fc80000000006 */
[----:B0-----:R-:W-:-:S07]  /*0b90*/  FFMA R8, R15, R19, R6 ;  /* 0x000000130f087223 */ /* 0x001fce0000000006 */
.L_x_195:
[----:B------:R-:W-:Y:S05]  /*0ba0*/  BRA.U !UP1, `(.L_x_194) ;  /* 0x0000000109b47547 */ /* 0x000fea000b800000 */
[----:B------:R-:W-:Y:S01]  /*0bb0*/  UISETP.NE.AND UP1, UPT, UR4, 0x1, UPT ;  /* 0x000000010400788c */ /* 0x000fe2000bf25270 */
[----:B------:R-:W-:-:S08]  /*0bc0*/  LOP3.LUT P0, RZ, R5, 0x1, RZ, 0xc0, !PT ;  /* 0x0000000105ff7812 */ /* 0x000fd0000780c0ff */
[----:B------:R-:W-:Y:S05]  /*0bd0*/  BRA.U !UP1, `(.L_x_196) ;  /* 0x0000000109687547 */ /* 0x000fea000b800000 */
[----:B------:R-:W0:Y:S01]  /*0be0*/  LDC.64 R10, c[0x0][0x380] ;  /* 0x0000e000ff0a7b82 */ /* 0x000e220000000a00 */
[----:B------:R-:W-:-:S05]  /*0bf0*/  IADD3 R5, PT, PT, R4, R7, RZ ;  /* 0x0000000704057210 */ /* 0x000fca0007ffe0ff */
[----:B0-----:R-:W-:-:S05]  /*0c00*/  IMAD.WIDE R10, R5, 0x4, R10 ;  /* 0x00000004050a7825 */ /* 0x001fca00078e020a */
[----:B------:R-:W2:Y:S04]  /*0c10*/  LDG.E R5, desc[UR12][R10.64] ;  /* 0x0000000c0a057981 */ /* 0x000ea8000c1e1900 */
[----:B------:R-:W3:Y:S01]  /*0c20*/  LDG.E R13, desc[UR12][R10.64+0x4] ;  /* 0x0000040c0a0d7981 */ /* 0x000ee2000c1e1900 */
[----:B------:R-:W-:Y:S01]  /*0c30*/  HFMA2 R6, -RZ, RZ, 0.96630859375, -0.0022525787353515625 ;  /* 0x3bbb989dff067431 */ /* 0x000fe200000001ff */
[----:B------:R-:W-:Y:S02]  /*0c40*/  MOV R12, 0x437c0000 ;  /* 0x437c0000000c7802 */ /* 0x000fe40000000f00 */
[----:B------:R-:W-:Y:S01]  /*0c50*/  IADD3 R7, PT, PT, R7, 0x2, RZ ;  /* 0x0000000207077810 */ /* 0x000fe20007ffe0ff */
[----:B--2--5:R-:W-:-:S04]  /*0c60*/  FADD R5, -R2, R5 ;  /* 0x0000000502057221 */ /* 0x024fc80000000100 */
[----:B------:R-:W-:Y:S01]  /*0c70*/  FFMA.SAT R9, R5, R6, 0.5 ;  /* 0x3f00000005097423 */ /* 0x000fe20000002006 */
[----:B---3--:R-:W-:-:S03]  /*0c80*/  FADD R13, -R2, R13 ;  /* 0x0000000d020d7221 */ /* 0x008fc60000000100 */
[----:B------:R-:W-:Y:S01]  /*0c90*/  FFMA.RM R9, R9, R12, 12582913 ;  /* 0x4b40000109097423 */ /* 0x000fe2000000400c */
[----:B------:R-:W-:-:S03]  /*0ca0*/  FFMA.SAT R15, R13, R6, 0.5 ;  /* 0x3f0000000d0f7423 */ /* 0x000fc60000002006 */
        /* <DEDUP_REMOVED lines=13> */
.L_x_196:
[----:B------:R-:W-:Y:S05]  /*0d80*/  @!P0 BRA `(.L_x_194) ;  /* 0x00000000003c8947 */ /* 0x000fea0003800000 */
[----:B------:R-:W0:Y:S01]  /*0d90*/  LDC.64 R10, c[0x0][0x380] ;  /* 0x0000e000ff0a7b82 */ /* 0x000e220000000a00 */
[----:B------:R-:W-:-:S05]  /*0da0*/  IADD3 R5, PT, PT, R4, R7, RZ ;  /* 0x0000000704057210 */ /* 0x000fca0007ffe0ff */
[----:B0-----:R-:W-:-:S06]  /*0db0*/  IMAD.WIDE R4, R5, 0x4, R10 ;  /* 0x0000000405047825 */ /* 0x001fcc00078e020a */
[----:B------:R-:W2:Y:S01]  /*0dc0*/  LDG.E R5, desc[UR12][R4.64] ;  /* 0x0000000c04057981 */ /* 0x000ea2000c1e1900 */
[----:B------:R-:W-:Y:S01]  /*0dd0*/  HFMA2 R7, -RZ, RZ, 0.96630859375, -0.0022525787353515625 ;  /* 0x3bbb989dff077431 */ /* 0x000fe200000001ff */
[----:B------:R-:W-:Y:S01]  /*0de0*/  MOV R10, 0x437c0000 ;  /* 0x437c0000000a7802 */ /* 0x000fe20000000f00 */
[----:B--2--5:R-:W-:-:S04]  /*0df0*/  FADD R6, -R2, R5 ;  /* 0x0000000502067221 */ /* 0x024fc80000000100 */
[----:B------:R-:W-:-:S04]  /*0e00*/  FFMA.SAT R7, R6, R7, 0.5 ;  /* 0x3f00000006077423 */ /* 0x000fc80000002007 */
[----:B------:R-:W-:-:S04]  /*0e10*/  FFMA.RM R7, R7, R10, 12582913 ;  /* 0x4b40000107077423 */ /* 0x000fc8000000400a */
[C---:B------:R-:W-:Y:S01]  /*0e20*/  FADD R9, R7.reuse, -12583039 ;  /* 0xcb40007f07097421 */ /* 0x040fe20000000000 */
[----:B------:R-:W-:-:S03]  /*0e30*/  SHF.L.U32 R7, R7, 0x17, RZ ;  /* 0x0000001707077819 */ /* 0x000fc600000006ff */
[----:B------:R-:W-:-:S04]  /*0e40*/  FFMA R9, R6, 1.4426950216293334961, -R9 ;  /* 0x3fb8aa3b06097823 */ /* 0x000fc80000000809 */
[----:B------:R-:W-:-:S06]  /*0e50*/  FFMA R9, R6, 1.925963033500011079e-08, R9 ;  /* 0x32a5706006097823 */ /* 0x000fcc0000000009 */
[----:B------:R-:W0:Y:S02]  /*0e60*/  MUFU.EX2 R9, R9 ;  /* 0x0000000900097308 */ /* 0x000e240000000800 */
[----:B0-----:R-:W-:-:S07]  /*0e70*/  FFMA R8, R7, R9, R8 ;  /* 0x0000000907087223 */ /* 0x001fce0000000008 */
.L_x_194:
[----:B------:R-:W-:Y:S01]  /*0e80*/  MOV R10, R8 ;  /* 0x00000008000a7202 */ /* 0x000fe20000000f00 */
[----:B------:R-:W0:Y:S01]  /*0e90*/  LDCU UR9, c[0x0][0x398] ;  /* 0x00007300ff0977ac */ /* 0x000e220008000800 */
[----:B------:R-:W-:Y:S02]  /*0ea0*/  MOV R5, 0x3e055027 ;  /* 0x3e05502700057802 */ /* 0x000fe40000000f00 */
[----:B------:R-:W-:-:S04]  /*0eb0*/  FSETP.GEU.AND P0, PT, R10, 1.175494350822287508e-38, PT ;  /* 0x008000000a00780b */ /* 0x000fc80003f0e000 */
[----:B------:R-:W-:-:S09]  /*0ec0*/  FSEL R6, RZ, -23, P0 ;  /* 0xc1b80000ff067808 */ /* 0x000fd20000000000 */
[----:B------:R-:W-:-:S05]  /*0ed0*/  @!P0 FMUL R10, R10, 8388608 ;  /* 0x4b0000000a0a8820 */ /* 0x000fca0000400000 */
[C---:B------:R-:W-:Y:S02]  /*0ee0*/  IADD3 R4, PT, PT, R10.reuse, -0x3f2aaaab, RZ ;  /* 0xc0d555550a047810 */ /* 0x040fe40007ffe0ff */
[----:B------:R-:W-:Y:S02]  /*0ef0*/  ISETP.GT.U32.AND P0, PT, R10, 0x7f7fffff, PT ;  /* 0x7f7fffff0a00780c */ /* 0x000fe40003f04070 */
[----:B------:R-:W-:-:S04]  /*0f00*/  LOP3.LUT R7, R4, 0xff800000, RZ, 0xc0, !PT ;  /* 0xff80000004077812 */ /* 0x000fc800078ec0ff */
[-C--:B------:R-:W-:Y:S02]  /*0f10*/  IADD3 R4, PT, PT, R10, -R7.reuse, RZ ;  /* 0x800000070a047210 */ /* 0x080fe40007ffe0ff */
[----:B------:R-:W-:-:S03]  /*0f20*/  I2FP.F32.S32 R7, R7 ;  /* 0x0000000700077245 */ /* 0x000fc60000201400 */
[----:B------:R-:W-:Y:S02]  /*0f30*/  FADD R8, R4, -1 ;  /* 0xbf80000004087421 */ /* 0x000fe40000000000 */
[----:B------:R-:W-:Y:S01]  /*0f40*/  FFMA R6, R7, 1.1920928955078125e-07, R6 ;  /* 0x3400000007067823 */ /* 0x000fe20000000006 */
[----:B------:R-:W-:Y:S01]  /*0f50*/  MOV R7, 0x7f800000 ;  /* 0x7f80000000077802 */ /* 0x000fe20000000f00 */
[----:B------:R-:W-:-:S04]  /*0f60*/  FFMA R5, R8, -R5, 0.14084610342979431152 ;  /* 0x3e1039f608057423 */ /* 0x000fc80000000805 */
[----:B------:R-:W-:-:S04]  /*0f70*/  FFMA R5, R8, R5, -0.12148627638816833496 ;  /* 0xbdf8cdcc08057423 */ /* 0x000fc80000000005 */
[----:B------:R-:W-:-:S04]  /*0f80*/  FFMA R5, R8, R5, 0.13980610668659210205 ;  /* 0x3e0f295508057423 */ /* 0x000fc80000000005 */
[----:B------:R-:W-:-:S04]  /*0f90*/  FFMA R5, R8, R5, -0.16684235632419586182 ;  /* 0xbe2ad8b908057423 */ /* 0x000fc80000000005 */
[----:B------:R-:W-:-:S04]  /*0fa0*/  FFMA R5, R8, R5, 0.20012299716472625732 ;  /* 0x3e4ced0b08057423 */ /* 0x000fc80000000005 */
[----:B------:R-:W-:-:S04]  /*0fb0*/  FFMA R5, R8, R5, -0.24999669194221496582 ;  /* 0xbe7fff2208057423 */ /* 0x000fc80000000005 */
[C---:B------:R-:W-:Y:S02]  /*0fc0*/  FFMA R9, R8.reuse, R5, 0.33333182334899902344 ;  /* 0x3eaaaa7808097423 */ /* 0x040fe40000000005 */
[----:B------:R-:W1:Y:S02]  /*0fd0*/  LDC.64 R4, c[0x0][0x390] ;  /* 0x0000e400ff047b82 */ /* 0x000e640000000a00 */
[----:B------:R-:W-:-:S04]  /*0fe0*/  FFMA R9, R8, R9, -0.5 ;  /* 0xbf00000008097423 */ /* 0x000fc80000000009 */
[----:B------:R-:W-:-:S04]  /*0ff0*/  FMUL R9, R8, R9 ;  /* 0x0000000908097220 */ /* 0x000fc80000400000 */
[----:B------:R-:W-:-:S04]  /*1000*/  FFMA R9, R8, R9, R8 ;  /* 0x0000000908097223 */ /* 0x000fc80000000008 */
[----:B------:R-:W-:Y:S01]  /*1010*/  FFMA R6, R6, 0.69314718246459960938, R9 ;  /* 0x3f31721806067823 */ /* 0x000fe20000000009 */
[C---:B------:R-:W-:Y:S01]  /*1020*/  @P0 FFMA R6, R10.reuse, R7, +INF ;  /* 0x7f8000000a060423 */ /* 0x040fe20000000007 */
[----:B------:R-:W-:-:S04]  /*1030*/  FSETP.NEU.AND P0, PT, R10, RZ, PT ;  /* 0x000000ff0a00720b */ /* 0x000fc80003f0d000 */
[----:B------:R-:W-:Y:S01]  /*1040*/  FSEL R7, R6, -INF , P0 ;  /* 0xff80000006077808 */ /* 0x000fe20000000000 */
[----:B-1----:R-:W-:-:S04]  /*1050*/  IMAD.WIDE R4, R0, 0x4, R4 ;  /* 0x0000000400047825 */ /* 0x002fc800078e0204 */
[----:B-----5:R-:W-:Y:S01]  /*1060*/  FADD R7, R2, R7 ;  /* 0x0000000702077221 */ /* 0x020fe20000000000 */
[----:B------:R-:W-:-:S04]  /*1070*/  IADD3 R0, PT, PT, R3, R0, RZ ;  /* 0x0000000003007210 */ /* 0x000fc80007ffe0ff */
[----:B------:R2:W-:Y:S01]  /*1080*/  STG.E desc[UR12][R4.64], R7 ;  /* 0x0000000704007986 */ /* 0x0005e2000c10190c */
[----:B0-----:R-:W-:-:S13]  /*1090*/  ISETP.GE.AND P0, PT, R0, UR9, PT ;  /* 0x0000000900007c0c */ /* 0x001fda000bf06270 */
[----:B--2---:R-:W-:Y:S05]  /*10a0*/  @!P0 BRA `(.L_x_197) ;  /* 0xfffffff0005c8947 */ /* 0x004fea000383ffff */
[----:B------:R-:W-:Y:S05]  /*10b0*/  EXIT ;  /* 0x000000000000794d */ /* 0x000fea0003800000 */
.L_x_198:
        /* <DEDUP_REMOVED lines=12> */
.L_x_229:


//--------------------- .text.nb_2                --------------------------
	.section	.text.nb_2,"ax",@progbits
	.align	128
        .global         nb_2
        .type           nb_2,@function
        .size           nb_2,(.L_x_230 - nb_2)
        .other          nb_2,@"STO_CUDA_ENTRY STV_DEFAULT"
nb_2:
.text.nb_2:
        /* <DEDUP_REMOVED lines=10> */
[----:B------:R-:W2:Y:S06]  /*00a0*/  LDCU.64 UR6, c[0x0][0x358] ;  /* 0x00006b00ff0677ac */ /* 0x000eac0008000a00 */
[----:B------:R-:W3:Y:S08]  /*00b0*/  LDC.64 R8, c[0x0][0x380] ;  /* 0x0000e000ff087b82 */ /* 0x000ef00000000a00 */
[----:B------:R-:W4:Y:S01]  /*00c0*/  LDC.64 R10, c[0x0][0x388] ;  /* 0x0000e200ff0a7b82 */ /* 0x000f220000000a00 */
[----:B-1----:R-:W-:Y:S01]  /*00d0*/  IMAD R7, R7, UR4, RZ ;  /* 0x0000000407077c24 */ /* 0x002fe2000f8e02ff */
[----:B0-----:R-:W-:-:S13]  /*00e0*/  ISETP.GT.AND P0, PT, R13, RZ, PT ;  /* 0x000000ff0d00720c */ /* 0x001fda0003f04270 */
[----:B--23--:R-:W-:Y:S05]  /*00f0*/  @P0 BRA `(.L_x_199) ;  /* 0x0000000000240947 */ /* 0x00cfea0003800000 */
.L_x_200:
[----:B0-----:R-:W-:-:S04]  /*0100*/  IMAD R3, R0, R13, RZ ;  /* 0x0000000d00037224 */ /* 0x001fc800078e02ff */
[----:B------:R-:W-:-:S06]  /*0110*/  IMAD.WIDE R2, R3, 0x4, R8 ;  /* 0x0000000403027825 */ /* 0x000fcc00078e0208 */
[----:B------:R-:W2:Y:S01]  /*0120*/  LDG.E R3, desc[UR6][R2.64] ;  /* 0x0000000602037981 */ /* 0x000ea2000c1e1900 */
[----:B----4-:R-:W-:-:S04]  /*0130*/  IMAD.WIDE R4, R0, 0x4, R10 ;  /* 0x0000000400047825 */ /* 0x010fc800078e020a */
[----:B------:R-:W-:-:S05]  /*0140*/  IMAD.IADD R0, R7, 0x1, R0 ;  /* 0x0000000107007824 */ /* 0x000fca00078e0200 */
[----:B------:R-:W-:Y:S01]  /*0150*/  ISETP.GE.AND P0, PT, R0, UR5, PT ;  /* 0x0000000500007c0c */ /* 0x000fe2000bf06270 */
[----:B--2---:R0:W-:-:S12]  /*0160*/  STG.E desc[UR6][R4.64], R3 ;  /* 0x0000000304007986 */ /* 0x0041d8000c101906 */
[----:B------:R-:W-:Y:S05]  /*0170*/  @!P0 BRA `(.L_x_200) ;  /* 0xfffffffc00e08947 */ /* 0x000fea000383ffff */
[----:B------:R-:W-:Y:S05]  /*0180*/  EXIT ;  /* 0x000000000000794d */ /* 0x000fea0003800000 */
.L_x_199:
[----:B------:R-:W0:Y:S01]  /*0190*/  LDCU.64 UR4, c[0x0][0x380] ;  /* 0x00007000ff0477ac */ /* 0x000e220008000a00 */
[C---:B------:R-:W-:Y:S02]  /*01a0*/  LOP3.LUT R22, R13.reuse, 0xf, RZ, 0xc0, !PT ;  /* 0x0000000f0d167812 */ /* 0x040fe400078ec0ff */
[C---:B------:R-:W-:Y:S02]  /*01b0*/  LOP3.LUT R24, R13.reuse, 0x7, RZ, 0xc0, !PT ;  /* 0x000000070d187812 */ /* 0x040fe400078ec0ff */
[C---:B------:R-:W-:Y:S01]  /*01c0*/  LOP3.LUT R6, R13.reuse, 0x7ffffff0, RZ, 0xc0, !PT ;  /* 0x7ffffff00d067812 */ /* 0x040fe200078ec0ff */
[----:B------:R-:W-:Y:S01]  /*01d0*/  VIADD R2, R22, 0xffffffff ;  /* 0xffffffff16027836 */ /* 0x000fe20000000000 */
[----:B------:R-:W-:Y:S01]  /*01e0*/  LOP3.LUT R8, R13, 0x3, RZ, 0xc0, !PT ;  /* 0x000000030d087812 */ /* 0x000fe200078ec0ff */
[----:B------:R-:W-:Y:S02]  /*01f0*/  VIADD R3, R24, 0xffffffff ;  /* 0xffffffff18037836 */ /* 0x000fe40000000000 */
[----:B------:R-:W-:Y:S01]  /*0200*/  IMAD.MOV R9, RZ, RZ, -R6 ;  /* 0x000000ffff097224 */ /* 0x000fe200078e0a06 */
[----:B------:R-:W-:-:S02]  /*0210*/  ISETP.GE.U32.AND P1, PT, R2, 0x7, PT ;  /* 0x000000070200780c */ /* 0x000fc40003f26070 */
[----:B------:R-:W-:Y:S01]  /*0220*/  ISETP.GE.U32.AND P0, PT, R3, 0x3, PT ;  /* 0x000000030300780c */ /* 0x000fe20003f06070 */
[----:B0-----:R-:W-:-:S04]  /*0230*/  UIADD3 UR4, UP0, UPT, UR4, 0x20, URZ ;  /* 0x0000002004047890 */ /* 0x001fc8000ff1e0ff */
[----:B------:R-:W-:-:S12]  /*0240*/  UIADD3.X UR5, UPT, UPT, URZ, UR5, URZ, UP0, !UPT ;  /* 0x00000005ff057290 */ /* 0x000fd800087fe4ff */
.L_x_206:
[----:B------:R-:W0:Y:S01]  /*0250*/  LDC.64 R2, c[0x0][0x380] ;  /* 0x0000e000ff027b82 */ /* 0x000e220000000a00 */
[----:B------:R-:W1:Y:S02]  /*0260*/  LDCU UR8, c[0x0][0x394] ;  /* 0x00007280ff0877ac */ /* 0x000e640008000800 */
[----:B-1----:R-:W-:-:S04]  /*0270*/  IMAD R13, R0, UR8, RZ ;  /* 0x00000008000d7c24 */ /* 0x002fc8000f8e02ff */
[----:B0-----:R-:W-:-:S05]  /*0280*/  IMAD.WIDE R2, R13, 0x4, R2 ;  /* 0x000000040d027825 */ /* 0x001fca00078e0202 */
[----:B----4-:R0:W5:Y:S01]  /*0290*/  LDG.E R10, desc[UR6][R2.64] ;  /* 0x00000006020a7981 */ /* 0x010162000c1e1900 */
[----:B------:R-:W-:Y:S01]  /*02a0*/  UISETP.GE.U32.AND UP0, UPT, UR8, 0x10, UPT ;  /* 0x000000100800788c */ /* 0x000fe2000bf06070 */
[----:B------:R-:W-:-:S08]  /*02b0*/  IMAD.MOV.U32 R11, RZ, RZ, RZ ;  /* 0x000000ffff0b7224 */ /* 0x000fd000078e00ff */
[----:B0-----:R-:W-:Y:S05]  /*02c0*/  BRA.U !UP0, `(.L_x_201) ;  /* 0x0000000108987547 */ /* 0x001fea000b800000 */
[----:B------:R-:W-:Y:S02]  /*02d0*/  IMAD.U32 R4, RZ, RZ, UR4 ;  /* 0x00000004ff047e24 */ /* 0x000fe4000f8e00ff */
[----:B------:R-:W-:Y:S02]  /*02e0*/  IMAD.U32 R5, RZ, RZ, UR5 ;  /* 0x00000005ff057e24 */ /* 0x000fe4000f8e00ff */
[----:B------:R-:W-:Y:S02]  /*02f0*/  IMAD.MOV.U32 R11, RZ, RZ, R9 ;  /* 0x000000ffff0b7224 */ /* 0x000fe400078e0009 */
[----:B------:R-:W-:-:S04]  /*0300*/  IMAD.WIDE R4, R13, 0x4, R4 ;  /* 0x000000040d047825 */ /* 0x000fc800078e0204 */
[----:B------:R-:W-:Y:S02]  /*0310*/  IMAD.MOV.U32 R13, RZ, RZ, R4 ;  /* 0x000000ffff0d7224 */ /* 0x000fe400078e0004 */
[----:B------:R-:W-:-:S07]  /*0320*/  IMAD.MOV.U32 R12, RZ, RZ, R5 ;  /* 0x000000ffff0c7224 */ /* 0x000fce00078e0005 */
.L_x_202:
[----:B------:R-:W-:Y:S02]  /*0330*/  IMAD.MOV.U32 R4, RZ, RZ, R13 ;  /* 0x000000ffff047224 */ /* 0x000fe400078e000d */
[----:B------:R-:W-:-:S05]  /*0340*/  IMAD.MOV.U32 R5, RZ, RZ, R12 ;  /* 0x000000ffff057224 */ /* 0x000fca00078e000c */
[----:B------:R-:W2:Y:S04]  /*0350*/  LDG.E R21, desc[UR6][R4.64+-0x20] ;  /* 0xffffe00604157981 */ /* 0x000ea8000c1e1900 */
[----:B------:R-:W2:Y:S04]  /*0360*/  LDG.E R20, desc[UR6][R4.64+-0x1c] ;  /* 0xffffe40604147981 */ /* 0x000ea8000c1e1900 */
[----:B------:R-:W3:Y:S04]  /*0370*/  LDG.E R23, desc[UR6][R4.64+-0x18] ;  /* 0xffffe80604177981 */ /* 0x000ee8000c1e1900 */
[----:B------:R-:W3:Y:S04]  /*0380*/  LDG.E R25, desc[UR6][R4.64+-0x14] ;  /* 0xffffec0604197981 */ /* 0x000ee8000c1e1900 */
[----:B------:R-:W4:Y:S04]  /*0390*/  LDG.E R12, desc[UR6][R4.64+-0x10] ;  /* 0xfffff006040c7981 */ /* 0x000f28000c1e1900 */
[----:B------:R-:W4:Y:S04]  /*03a0*/  LDG.E R13, desc[UR6][R4.64+-0xc] ;  /* 0xfffff406040d7981 */ /* 0x000f28000c1e1900 */
[----:B------:R-:W4:Y:S04]  /*03b0*/  LDG.E R14, desc[UR6][R4.64+-0x8] ;  /* 0xfffff806040e7981 */ /* 0x000f28000c1e1900 */
[----:B------:R-:W4:Y:S04]  /*03c0*/  LDG.E R15, desc[UR6][R4.64+-0x4] ;  /* 0xfffffc06040f7981 */ /* 0x000f28000c1e1900 */
[----:B------:R-:W4:Y:S04]  /*03d0*/  LDG.E R16, desc[UR6][R4.64] ;  /* 0x0000000604107981 */ /* 0x000f28000c1e1900 */
[----:B------:R-:W4:Y:S04]  /*03e0*/  LDG.E R17, desc[UR6][R4.64+0x4] ;  /* 0x0000040604117981 */ /* 0x000f28000c1e1900 */
[----:B------:R-:W4:Y:S04]  /*03f0*/  LDG.E R18, desc[UR6][R4.64+0x8] ;  /* 0x0000080604127981 */ /* 0x000f28000c1e1900 */
[----:B------:R-:W4:Y:S01]  /*0400*/  LDG.E R19, desc[UR6][R4.64+0xc] ;  /* 0x00000c0604137981 */ /* 0x000f22000c1e1900 */
[----:B--2--5:R-:W-:-:S03]  /*0410*/  FMNMX3 R20, R10, R21, R20, !PT ;  /* 0x000000150a147276 */ /* 0x024fc60007800014 */
[----:B------:R-:W2:Y:S04]  /*0420*/  LDG.E R21, desc[UR6][R4.64+0x10] ;  /* 0x0000100604157981 */ /* 0x000ea8000c1e1900 */
[----:B------:R-:W2:Y:S01]  /*0430*/  LDG.E R10, desc[UR6][R4.64+0x14] ;  /* 0x00001406040a7981 */ /* 0x000ea2000c1e1900 */
[----:B---3--:R-:W-:-:S03]  /*0440*/  FMNMX3 R25, R20, R23, R25, !PT ;  /* 0x0000001714197276 */ /* 0x008fc60007800019 */
[----:B------:R-:W3:Y:S04]  /*0450*/  LDG.E R23, desc[UR6][R4.64+0x18] ;  /* 0x0000180604177981 */ /* 0x000ee8000c1e1900 */
[----:B------:R-:W3:Y:S01]  /*0460*/  LDG.E R20, desc[UR6][R4.64+0x1c] ;  /* 0x00001c0604147981 */ /* 0x000ee2000c1e1900 */
[----:B------:R-:W-:Y:S01]  /*0470*/  VIADD R11, R11, 0x10 ;  /* 0x000000100b0b7836 */ /* 0x000fe20000000000 */
[----:B----4-:R-:W-:Y:S02]  /*0480*/  FMNMX3 R12, R25, R12, R13, !PT ;  /* 0x0000000c190c7276 */ /* 0x010fe4000780000d */
[----:B------:R-:W-:Y:S02]  /*0490*/  IADD3 R13, P3, PT, R4, 0x40, RZ ;  /* 0x00000040040d7810 */ /* 0x000fe40007f7e0ff */
[----:B------:R-:W-:-:S02]  /*04a0*/  ISETP.NE.AND P2, PT, R11, RZ, PT ;  /* 0x000000ff0b00720c */ /* 0x000fc40003f45270 */
[----:B------:R-:W-:-:S04]  /*04b0*/  FMNMX3 R12, R12, R14, R15, !PT ;  /* 0x0000000e0c0c7276 */ /* 0x000fc8000780000f */
[----:B------:R-:W-:-:S04]  /*04c0*/  FMNMX3 R12, R12, R16, R17, !PT ;  /* 0x000000100c0c7276 */ /* 0x000fc80007800011 */
[----:B------:R-:W-:-:S04]  /*04d0*/  FMNMX3 R12, R12, R18, R19, !PT ;  /* 0x000000120c0c7276 */ /* 0x000fc80007800013 */
[----:B--2---:R-:W-:Y:S01]  /*04e0*/  FMNMX3 R10, R12, R21, R10, !PT ;  /* 0x000000150c0a7276 */ /* 0x004fe2000780000a */
[----:B------:R-:W-:-:S03]  /*04f0*/  IMAD.X R12, RZ, RZ, R5, P3 ;  /* 0x000000ffff0c7224 */ /* 0x000fc600018e0605 */
[----:B---3--:R-:W-:Y:S01]  /*0500*/  FMNMX3 R10, R10, R23, R20, !PT ;  /* 0x000000170a0a7276 */ /* 0x008fe20007800014 */
[----:B------:R-:W-:Y:S06]  /*0510*/  @P2 BRA `(.L_x_202) ;  /* 0xfffffffc00842947 */ /* 0x000fec000383ffff */
[----:B------:R-:W-:-:S07]  /*0520*/  IMAD.MOV.U32 R11, RZ, RZ, R6 ;  /* 0x000000ffff0b7224 */ /* 0x000fce00078e0006 */
.L_x_201:
[----:B------:R-:W-:-:S13]  /*0530*/  ISETP.NE.AND P2, PT, R22, RZ, PT ;  /* 0x000000ff1600720c */ /* 0x000fda0003f45270 */
[----:B------:R-:W-:Y:S05]  /*0540*/  @!P2 BRA `(.L_x_203) ;  /* 0x000000000098a947 */ /* 0x000fea0003800000 */
[----:B------:R-:W-:Y:S01]  /*0550*/  ISETP.NE.AND P2, PT, R24, RZ, PT ;  /* 0x000000ff1800720c */ /* 0x000fe20003f45270 */
[----:B------:R-:W-:-:S12]  /*0560*/  @!P1 BRA `(.L_x_204) ;  /* 0x0000000000389947 */ /* 0x000fd80003800000 */
[----:B------:R-:W-:-:S05]  /*0570*/  IMAD.WIDE.U32 R4, R11, 0x4, R2 ;  /* 0x000000040b047825 */ /* 0x000fca00078e0002 */
[----:B------:R-:W2:Y:S04]  /*0580*/  LDG.E R13, desc[UR6][R4.64] ;  /* 0x00000006040d7981 */ /* 0x000ea8000c1e1900 */
[----:B------:R-:W2:Y:S04]  /*0590*/  LDG.E R12, desc[UR6][R4.64+0x4] ;  /* 0x00000406040c7981 */ /* 0x000ea8000c1e1900 */
[----:B------:R-:W3:Y:S04]  /*05a0*/  LDG.E R15, desc[UR6][R4.64+0x8] ;  /* 0x00000806040f7981 */ /* 0x000ee8000c1e1900 */
[----:B------:R-:W3:Y:S04]  /*05b0*/  LDG.E R14, desc[UR6][R4.64+0xc] ;  /* 0x00000c06040e7981 */ /* 0x000ee8000c1e1900 */
[----:B------:R-:W4:Y:S04]  /*05c0*/  LDG.E R17, desc[UR6][R4.64+0x10] ;  /* 0x0000100604117981 */ /* 0x000f28000c1e1900 */
[----:B------:R-:W4:Y:S04]  /*05d0*/  LDG.E R16, desc[UR6][R4.64+0x14] ;  /* 0x0000140604107981 */ /* 0x000f28000c1e1900 */
[----:B------:R-:W4:Y:S04]  /*05e0*/  LDG.E R19, desc[UR6][R4.64+0x18] ;  /* 0x0000180604137981 */ /* 0x000f28000c1e1900 */
[----:B------:R-:W4:Y:S01]  /*05f0*/  LDG.E R18, desc[UR6][R4.64+0x1c] ;  /* 0x00001c0604127981 */ /* 0x000f22000c1e1900 */
[----:B------:R-:W-:Y:S01]  /*0600*/  VIADD R11, R11, 0x8 ;  /* 0x000000080b0b7836 */ /* 0x000fe20000000000 */
[----:B--2--5:R-:W-:-:S04]  /*0610*/  FMNMX3 R12, R10, R13, R12, !PT ;  /* 0x0000000d0a0c7276 */ /* 0x024fc8000780000c */
[----:B---3--:R-:W-:-:S04]  /*0620*/  FMNMX3 R12, R12, R15, R14, !PT ;  /* 0x0000000f0c0c7276 */ /* 0x008fc8000780000e */
[----:B----4-:R-:W-:-:S04]  /*0630*/  FMNMX3 R12, R12, R17, R16, !PT ;  /* 0x000000110c0c7276 */ /* 0x010fc80007800010 */
[----:B------:R-:W-:-:S07]  /*0640*/  FMNMX3 R10, R12, R19, R18, !PT ;  /* 0x000000130c0a7276 */ /* 0x000fce0007800012 */
.L_x_204:
[----:B------:R-:W-:Y:S05]  /*0650*/  @!P2 BRA `(.L_x_203) ;  /* 0x000000000054a947 */ /* 0x000fea0003800000 */
[----:B------:R-:W-:Y:S01]  /*0660*/  ISETP.NE.AND P2, PT, R8, RZ, PT ;  /* 0x000000ff0800720c */ /* 0x000fe20003f45270 */
[----:B------:R-:W-:-:S12]  /*0670*/  @!P0 BRA `(.L_x_205) ;  /* 0x0000000000208947 */ /* 0x000fd80003800000 */
[----:B------:R-:W-:-:S05]  /*0680*/  IMAD.WIDE.U32 R4, R11, 0x4, R2 ;  /* 0x000000040b047825 */ /* 0x000fca00078e0002 */
[----:B------:R-:W2:Y:S04]  /*0690*/  LDG.E R13, desc[UR6][R4.64] ;  /* 0x00000006040d7981 */ /* 0x000ea8000c1e1900 */
[----:B------:R-:W2:Y:S04]  /*06a0*/  LDG.E R12, desc[UR6][R4.64+0x4] ;  /* 0x00000406040c7981 */ /* 0x000ea8000c1e1900 */
[----:B------:R-:W3:Y:S04]  /*06b0*/  LDG.E R15, desc[UR6][R4.64+0x8] ;  /* 0x00000806040f7981 */ /* 0x000ee8000c1e1900 */
[----:B------:R-:W3:Y:S01]  /*06c0*/  LDG.E R14, desc[UR6][R4.64+0xc] ;  /* 0x00000c06040e7981 */ /* 0x000ee2000c1e1900 */
[----:B------:R-:W-:Y:S01]  /*06d0*/  VIADD R11, R11, 0x4 ;  /* 0x000000040b0b7836 */ /* 0x000fe20000000000 */
[----:B--2--5:R-:W-:-:S04]  /*06e0*/  FMNMX3 R10, R10, R13, R12, !PT ;  /* 0x0000000d0a0a7276 */ /* 0x024fc8000780000c */
[----:B---3--:R-:W-:-:S07]  /*06f0*/  FMNMX3 R10, R10, R15, R14, !PT ;  /* 0x0000000f0a0a7276 */ /* 0x008fce000780000e */
.L_x_205:
[----:B------:R-:W-:Y:S05]  /*0700*/  @!P2 BRA `(.L_x_203) ;  /* 0x000000000028a947 */ /* 0x000fea0003800000 */
[----:B------:R-:W-:-:S05]  /*0710*/  IMAD.WIDE.U32 R2, R11, 0x4, R2 ;  /* 0x000000040b027825 */ /* 0x000fca00078e0002 */
[----:B------:R-:W2:Y:S01]  /*0720*/  LDG.E R5, desc[UR6][R2.64] ;  /* 0x0000000602057981 */ /* 0x000ea2000c1e1900 */
[----:B------:R-:W-:Y:S02]  /*0730*/  ISETP.NE.AND P2, PT, R8, 0x1, PT ;  /* 0x000000010800780c */ /* 0x000fe40003f45270 */
[----:B--2--5:R-:W-:-:S11]  /*0740*/  FMNMX R10, R10, R5, !PT ;  /* 0x000000050a0a7209 */ /* 0x024fd60007800000 */
[----:B------:R-:W-:Y:S05]  /*0750*/  @!P2 BRA `(.L_x_203) ;  /* 0x000000000014a947 */ /* 0x000fea0003800000 */
[----:B------:R-:W-:Y:S01]  /*0760*/  ISETP.NE.AND P2, PT, R8, 0x2, PT ;  /* 0x000000020800780c */ /* 0x000fe20003f45270 */
[----:B------:R-:W2:-:S12]  /*0770*/  LDG.E R5, desc[UR6][R2.64+0x4] ;  /* 0x0000040602057981 */ /* 0x000e98000c1e1900 */
[----:B------:R-:W3:Y:S01]  /*0780*/  @P2 LDG.E R11, desc[UR6][R2.64+0x8] ;  /* 0x00000806020b2981 */ /* 0x000ee2000c1e1900 */
[----:B--2---:R-:W-:-:S04]  /*0790*/  FMNMX R10, R10, R5, !PT ;  /* 0x000000050a0a7209 */ /* 0x004fc80007800000 */
[----:B---3--:R-:W-:-:S07]  /*07a0*/  @P2 FMNMX R10, R10, R11, !PT ;  /* 0x0000000b0a0a2209 */ /* 0x008fce0007800000 */
.L_x_203:
[----:B------:R-:W0:Y:S01]  /*07b0*/  LDC.64 R2, c[0x0][0x388] ;  /* 0x0000e200ff027b82 */ /* 0x000e220000000a00 */
[----:B------:R-:W1:Y:S01]  /*07c0*/  LDCU UR8, c[0x0][0x390] ;  /* 0x00007200ff0877ac */ /* 0x000e620008000800 */
[----:B0-----:R-:W-:-:S04]  /*07d0*/  IMAD.WIDE R2, R0, 0x4, R2 ;  /* 0x0000000400027825 */ /* 0x001fc800078e0202 */
[----:B------:R-:W-:Y:S01]  /*07e0*/  IMAD.IADD R0, R7, 0x1, R0 ;  /* 0x0000000107007824 */ /* 0x000fe200078e0200 */
[----:B-----5:R0:W-:Y:S04]  /*07f0*/  STG.E desc[UR6][R2.64], R10 ;  /* 0x0000000a02007986 */ /* 0x0201e8000c101906 */
[----:B-1----:R-:W-:-:S13]  /*0800*/  ISETP.GE.AND P2, PT, R0, UR8, PT ;  /* 0x0000000800007c0c */ /* 0x002fda000bf46270 */
[----:B0-----:R-:W-:Y:S05]  /*0810*/  @!P2 BRA `(.L_x_206) ;  /* 0xfffffff8008ca947 */ /* 0x001fea000383ffff */
[----:B------:R-:W-:Y:S05]  /*0820*/  EXIT ;  /* 0x000000000000794d */ /* 0x000fea0003800000 */
.L_x_207:
        /* <DEDUP_REMOVED lines=13> */
.L_x_230:


//--------------------- .text.nb_1                --------------------------
	.section	.text.nb_1,"ax",@progbits
	.align	128
        .global         nb_1
        .type           nb_1,@function
        .size           nb_1,(.L_x_231 - nb_1)
        .other          nb_1,@"STO_CUDA_ENTRY STV_DEFAULT"
nb_1:
.text.nb_1:
        /* <DEDUP_REMOVED lines=20> */
.L_x_214:
[----:B0-----:R-:W0:Y:S01]  /*0140*/  LDCU.64 UR6, c[0x0][0x398] ;  /* 0x00007300ff0677ac */ /* 0x001e220008000a00 */
[--C-:B------:R-:W-:Y:S02]  /*0150*/  IMAD.MOV.U32 R10, RZ, RZ, R0.reuse ;  /* 0x000000ffff0a7224 */ /* 0x100fe400078e0000 */
[----:B------:R-:W-:Y:S02]  /*0160*/  HFMA2 R13, -RZ, RZ, 0, 0 ;  /* 0x00000000ff0d7431 */ /* 0x000fe400000001ff */
[----:B0-----:R-:W-:Y:S02]  /*0170*/  IMAD R11, R0, UR7, RZ ;  /* 0x00000007000b7c24 */ /* 0x001fe4000f8e02ff */
[----:B------:R-:W-:-:S05]  /*0180*/  IMAD.IADD R0, R9, 0x1, R0 ;  /* 0x0000000109007824 */ /* 0x000fca00078e0200 */
[----:B-123-5:R-:W-:-:S13]  /*0190*/  ISETP.GE.AND P1, PT, R0, UR6, PT ;  /* 0x0000000600007c0c */ /* 0x02efda000bf26270 */
.L_x_213:
[----:B0123--:R-:W0:Y:S01]  /*01a0*/  LDC.64 R2, c[0x0][0x390] ;  /* 0x0000e400ff027b82 */ /* 0x00fe220000000a00 */
[----:B------:R-:W1:Y:S07]  /*01b0*/  LDCU UR6, c[0x0][0x3a0] ;  /* 0x00007400ff0677ac */ /* 0x000e6e0008000800 */
[----:B------:R-:W2:Y:S01]  /*01c0*/  LDC R14, c[0x0][0x39c] ;  /* 0x0000e700ff0e7b82 */ /* 0x000ea20000000800 */
[----:B-1----:R-:W-:-:S04]  /*01d0*/  IMAD R5, R10, UR6, R13 ;  /* 0x000000060a057c24 */ /* 0x002fc8000f8e020d */
[----:B0-----:R-:W-:-:S05]  /*01e0*/  IMAD.WIDE R2, R5, 0x4, R2 ;  /* 0x0000000405027825 */ /* 0x001fca00078e0202 */
[----:B-----5:R0:W5:Y:S01]  /*01f0*/  LDG.E R15, desc[UR8][R2.64] ;  /* 0x00000008020f7981 */ /* 0x020162000c1e1900 */
[----:B------:R-:W-:Y:S01]  /*0200*/  IMAD.MOV.U32 R7, RZ, RZ, RZ ;  /* 0x000000ffff077224 */ /* 0x000fe200078e00ff */
[----:B--2---:R-:W-:Y:S01]  /*0210*/  ISETP.GE.U32.AND P2, PT, R14, 0x8, PT ;  /* 0x000000080e00780c */ /* 0x004fe20003f46070 */
[C---:B------:R-:W-:Y:S02]  /*0220*/  IMAD R12, R13.reuse, R14, RZ ;  /* 0x0000000e0d0c7224 */ /* 0x040fe400078e02ff */
[----:B------:R-:W-:-:S05]  /*0230*/  VIADD R13, R13, 0x1 ;  /* 0x000000010d0d7836 */ /* 0x000fca0000000000 */
[----:B------:R-:W-:-:S05]  /*0240*/  ISETP.NE.AND P0, PT, R13, UR6, PT ;  /* 0x000000060d007c0c */ /* 0x000fca000bf05270 */
[----:B0-----:R-:W-:Y:S08]  /*0250*/  @!P2 BRA `(.L_x_208) ;  /* 0x0000000000e4a947 */ /* 0x001ff00003800000 */
[----:B------:R-:W0:Y:S01]  /*0260*/  LDC.64 R4, c[0x0][0x388] ;  /* 0x0000e200ff047b82 */ /* 0x000e220000000a00 */
[----:B------:R-:W-:Y:S02]  /*0270*/  LOP3.LUT R17, R14, 0x7ffffff8, RZ, 0xc0, !PT ;  /* 0x7ffffff80e117812 */ /* 0x000fe400078ec0ff */
[----:B------:R-:W-:-:S03]  /*0280*/  MOV R18, R11 ;  /* 0x0000000b00127202 */ /* 0x000fc60000000f00 */
[----:B------:R-:W-:Y:S02]  /*0290*/  IMAD.MOV R16, RZ, RZ, -R17 ;  /* 0x000000ffff107224 */ /* 0x000fe400078e0a11 */
[----:B0-----:R-:W-:-:S03]  /*02a0*/  IMAD.WIDE.U32 R4, R12, 0x4, R4 ;  /* 0x000000040c047825 */ /* 0x001fc600078e0004 */
[----:B------:R-:W-:-:S05]  /*02b0*/  IADD3 R6, P2, PT, R4, 0x10, RZ ;  /* 0x0000001004067810 */ /* 0x000fca0007f5e0ff */
[----:B------:R-:W-:-:S08]  /*02c0*/  IMAD.X R7, RZ, RZ, R5, P2 ;  /* 0x000000ffff077224 */ /* 0x000fd000010e0605 */
.L_x_209:
[----:B------:R-:W-:Y:S01]  /*02d0*/  MOV R4, UR4 ;  /* 0x0000000400047c02 */ /* 0x000fe20008000f00 */
[----:B------:R-:W-:Y:S01]  /*02e0*/  IMAD.U32 R5, RZ, RZ, UR5 ;  /* 0x00000005ff057e24 */ /* 0x000fe2000f8e00ff */
[----:B--2---:R-:W2:Y:S03]  /*02f0*/  LDG.E R21, desc[UR8][R6.64+-0x10] ;  /* 0xfffff00806157981 */ /* 0x004ea6000c1e1900 */
[----:B------:R-:W-:-:S05]  /*0300*/  IMAD.WIDE R4, R18, 0x4, R4 ;  /* 0x0000000412047825 */ /* 0x000fca00078e0204 */
[----:B------:R-:W3:Y:S02]  /*0310*/  LDG.E R19, desc[UR8][R4.64+-0x10] ;  /* 0xfffff00804137981 */ /* 0x000ee4000c1e1900 */
[----:B---3--:R-:W-:-:S05]  /*0320*/  I2FP.F32.S32 R20, R19 ;  /* 0x0000001300147245 */ /* 0x008fca0000201400 */
[----:B--2--5:R-:W-:-:S05]  /*0330*/  FFMA R21, R20, R21, R15 ;  /* 0x0000001514157223 */ /* 0x024fca000000000f */
[----:B------:R0:W-:Y:S04]  /*0340*/  STG.E desc[UR8][R2.64], R21 ;  /* 0x0000001502007986 */ /* 0x0001e8000c101908 */
[----:B------:R-:W2:Y:S04]  /*0350*/  LDG.E R15, desc[UR8][R4.64+-0xc] ;  /* 0xfffff408040f7981 */ /* 0x000ea8000c1e1900 */
[----:B------:R-:W3:Y:S01]  /*0360*/  LDG.E R19, desc[UR8][R6.64+-0xc] ;  /* 0xfffff40806137981 */ /* 0x000ee2000c1e1900 */
[----:B--2---:R-:W-:-:S05]  /*0370*/  I2FP.F32.S32 R20, R15 ;  /* 0x0000000f00147245 */ /* 0x004fca0000201400 */
[----:B---3--:R-:W-:-:S05]  /*0380*/  FFMA R19, R20, R19, R21 ;  /* 0x0000001314137223 */ /* 0x008fca0000000015 */
[----:B------:R1:W-:Y:S04]  /*0390*/  STG.E desc[UR8][R2.64], R19 ;  /* 0x0000001302007986 */ /* 0x0003e8000c101908 */
[----:B------:R-:W2:Y:S04]  /*03a0*/  LDG.E R15, desc[UR8][R4.64+-0x8] ;  /* 0xfffff808040f7981 */ /* 0x000ea8000c1e1900 */
[----:B------:R-:W3:Y:S01]  /*03b0*/  LDG.E R22, desc[UR8][R6.64+-0x8] ;  /* 0xfffff80806167981 */ /* 0x000ee2000c1e1900 */
[----:B--2---:R-:W-:-:S05]  /*03c0*/  I2FP.F32.S32 R20, R15 ;  /* 0x0000000f00147245 */ /* 0x004fca0000201400 */
[----:B---3--:R-:W-:-:S05]  /*03d0*/  FFMA R15, R20, R22, R19 ;  /* 0x00000016140f7223 */ /* 0x008fca0000000013 */
[----:B------:R2:W-:Y:S04]  /*03e0*/  STG.E desc[UR8][R2.64], R15 ;  /* 0x0000000f02007986 */ /* 0x0005e8000c101908 */
[----:B------:R-:W3:Y:S04]  /*03f0*/  LDG.E R20, desc[UR8][R4.64+-0x4] ;  /* 0xfffffc0804147981 */ /* 0x000ee8000c1e1900 */
[----:B0-----:R-:W4:Y:S01]  /*0400*/  LDG.E R21, desc[UR8][R6.64+-0x4] ;  /* 0xfffffc0806157981 */ /* 0x001f22000c1e1900 */
[----:B---3--:R-:W-:-:S05]  /*0410*/  I2FP.F32.S32 R20, R20 ;  /* 0x0000001400147245 */ /* 0x008fca0000201400 */
[----:B----4-:R-:W-:-:S05]  /*0420*/  FFMA R21, R20, R21, R15 ;  /* 0x0000001514157223 */ /* 0x010fca000000000f */
[----:B------:R0:W-:Y:S04]  /*0430*/  STG.E desc[UR8][R2.64], R21 ;  /* 0x0000001502007986 */ /* 0x0001e8000c101908 */
[----:B-1----:R-:W3:Y:S04]  /*0440*/  LDG.E R19, desc[UR8][R4.64] ;  /* 0x0000000804137981 */ /* 0x002ee8000c1e1900 */
[----:B------:R-:W4:Y:S01]  /*0450*/  LDG.E R22, desc[UR8][R6.64] ;  /* 0x0000000806167981 */ /* 0x000f22000c1e1900 */
[----:B---3--:R-:W-:-:S05]  /*0460*/  I2FP.F32.S32 R20, R19 ;  /* 0x0000001300147245 */ /* 0x008fca0000201400 */
[----:B----4-:R-:W-:-:S05]  /*0470*/  FFMA R19, R20, R22, R21 ;  /* 0x0000001614137223 */ /* 0x010fca0000000015 */
[----:B------:R1:W-:Y:S04]  /*0480*/  STG.E desc[UR8][R2.64], R19 ;  /* 0x0000001302007986 */ /* 0x0003e8000c101908 */
[----:B--2---:R-:W2:Y:S04]  /*0490*/  LDG.E R15, desc[UR8][R4.64+0x4] ;  /* 0x00000408040f7981 */ /* 0x004ea8000c1e1900 */
        /* <DEDUP_REMOVED lines=9> */
[----:B------:R-:W3:Y:S04]  /*0530*/  LDG.E R15, desc[UR8][R4.64+0xc] ;  /* 0x00000c08040f7981 */ /* 0x000ee8000c1e1900 */
[----:B-1----:R0:W4:Y:S01]  /*0540*/  LDG.E R19, desc[UR8][R6.64+0xc] ;  /* 0x00000c0806137981 */ /* 0x002122000c1e1900 */
[----:B------:R-:W-:-:S05]  /*0550*/  VIADD R16, R16, 0x8 ;  /* 0x0000000810107836 */ /* 0x000fca0000000000 */
[----:B------:R-:W-:Y:S02]  /*0560*/  ISETP.NE.AND P2, PT, R16, RZ, PT ;  /* 0x000000ff1000720c */ /* 0x000fe40003f45270 */
[----:B0-----:R-:W-:Y:S01]  /*0570*/  IADD3 R6, P3, PT, R6, 0x20, RZ ;  /* 0x0000002006067810 */ /* 0x001fe20007f7e0ff */
[----:B------:R-:W-:-:S03]  /*0580*/  VIADD R18, R18, 0x8 ;  /* 0x0000000812127836 */ /* 0x000fc60000000000 */
[----:B------:R-:W-:Y:S02]  /*0590*/  IADD3.X R7, PT, PT, RZ, R7, RZ, P3, !PT ;  /* 0x00000007ff077210 */ /* 0x000fe40001ffe4ff */
[----:B---3--:R-:W-:-:S05]  /*05a0*/  I2FP.F32.S32 R20, R15 ;  /* 0x0000000f00147245 */ /* 0x008fca0000201400 */
[----:B----4-:R-:W-:-:S05]  /*05b0*/  FFMA R15, R20, R19, R21 ;  /* 0x00000013140f7223 */ /* 0x010fca0000000015 */
[----:B------:R2:W-:Y:S01]  /*05c0*/  STG.E desc[UR8][R2.64], R15 ;  /* 0x0000000f02007986 */ /* 0x0005e2000c101908 */
[----:B------:R-:W-:Y:S05]  /*05d0*/  @P2 BRA `(.L_x_209) ;  /* 0xfffffffc003c2947 */ /* 0x000fea000383ffff */
[----:B------:R-:W-:-:S07]  /*05e0*/  IMAD.MOV.U32 R7, RZ, RZ, R17 ;  /* 0x000000ffff077224 */ /* 0x000fce00078e0011 */
.L_x_208:
[----:B------:R-:W-:-:S13]  /*05f0*/  ISETP.NE.AND P2, PT, R8, RZ, PT ;  /* 0x000000ff0800720c */ /* 0x000fda0003f45270 */
[----:B------:R-:W-:Y:S05]  /*0600*/  @!P2 BRA `(.L_x_210) ;  /* 0x00000004002ca947 */ /* 0x000fea0003800000 */
[----:B------:R-:W-:Y:S02]  /*0610*/  IADD3 R4, PT, PT, R8, -0x1, RZ ;  /* 0xffffffff08047810 */ /* 0x000fe40007ffe0ff */
[----:B------:R-:W-:Y:S02]  /*0620*/  LOP3.LUT P2, R20, R14, 0x3, RZ, 0xc0, !PT ;  /* 0x000000030e147812 */ /* 0x000fe4000784c0ff */
[----:B------:R-:W-:-:S13]  /*0630*/  ISETP.GE.U32.AND P3, PT, R4, 0x3, PT ;  /* 0x000000030400780c */ /* 0x000fda0003f66070 */
[----:B------:R-:W-:Y:S05]  /*0640*/  @!P3 BRA `(.L_x_211) ;  /* 0x000000000080b947 */ /* 0x000fea0003800000 */
[----:B------:R-:W0:Y:S01]  /*0650*/  LDC.64 R4, c[0x0][0x380] ;  /* 0x0000e000ff047b82 */ /* 0x000e220000000a00 */
[--C-:B------:R-:W-:Y:S02]  /*0660*/  IMAD.IADD R19, R11, 0x1, R7.reuse ;  /* 0x000000010b137824 */ /* 0x100fe400078e0207 */
[----:B--2---:R-:W-:-:S05]  /*0670*/  IMAD.IADD R21, R12, 0x1, R7 ;  /* 0x000000010c157824 */ /* 0x004fca00078e0207 */
[----:B------:R-:W1:Y:S01]  /*0680*/  LDC.64 R16, c[0x0][0x388] ;  /* 0x0000e200ff107b82 */ /* 0x000e620000000a00 */
[----:B0-----:R-:W-:-:S05]  /*0690*/  IMAD.WIDE R4, R19, 0x4, R4 ;  /* 0x0000000413047825 */ /* 0x001fca00078e0204 */
[----:B------:R-:W2:Y:S01]  /*06a0*/  LDG.E R6, desc[UR8][R4.64] ;  /* 0x0000000804067981 */ /* 0x000ea2000c1e1900 */
[----:B-1----:R-:W-:Y:S02]  /*06b0*/  IMAD.WIDE.U32 R18, R21, 0x4, R16 ;  /* 0x0000000415127825 */ /* 0x002fe400078e0010 */
[----:B------:R-:W0:Y:S04]  /*06c0*/  LDC.64 R16, c[0x0][0x388] ;  /* 0x0000e200ff107b82 */ /* 0x000e280000000a00 */
[----:B------:R-:W3:Y:S01]  /*06d0*/  LDG.E R18, desc[UR8][R18.64] ;  /* 0x0000000812127981 */ /* 0x000ee2000c1e1900 */
[----:B------:R-:W-:-:S04]  /*06e0*/  IADD3 R21, P3, PT, R12, R7, RZ ;  /* 0x000000070c157210 */ /* 0x000fc80007f7e0ff */
[----:B------:R-:W-:Y:S02]  /*06f0*/  IADD3.X R22, PT, PT, RZ, RZ, RZ, P3, !PT ;  /* 0x000000ffff167210 */ /* 0x000fe40001ffe4ff */
[----:B0-----:R-:W-:-:S04]  /*0700*/  LEA R16, P3, R21, R16, 0x2 ;  /* 0x0000001015107211 */ /* 0x001fc800078610ff */
[----:B------:R-:W-:Y:S02]  /*0710*/  LEA.HI.X R17, R21, R17, R22, 0x2, P3 ;  /* 0x0000001115117211 */ /* 0x000fe400018f1416 */
[----:B--2---:R-:W-:-:S05]  /*0720*/  I2FP.F32.S32 R6, R6 ;  /* 0x0000000600067245 */ /* 0x004fca0000201400 */
[----:B---3-5:R-:W-:-:S05]  /*0730*/  FFMA R15, R6, R18, R15 ;  /* 0x00000012060f7223 */ /* 0x028fca000000000f */
        /* <DEDUP_REMOVED lines=11> */
[----:B------:R-:W2:Y:S04]  /*07f0*/  LDG.E R6, desc[UR8][R4.64+0xc] ;  /* 0x00000c0804067981 */ /* 0x000ea8000c1e1900 */
[----:B0-----:R-:W3:Y:S01]  /*0800*/  LDG.E R15, desc[UR8][R16.64+0xc] ;  /* 0x00000c08100f7981 */ /* 0x001ee2000c1e1900 */
[----:B------:R-:W-:Y:S01]  /*0810*/  VIADD R7, R7, 0x4 ;  /* 0x0000000407077836 */ /* 0x000fe20000000000 */
[----:B--2---:R-:W-:-:S05]  /*0820*/  I2FP.F32.S32 R6, R6 ;  /* 0x0000000600067245 */ /* 0x004fca0000201400 */
[----:B---3--:R-:W-:-:S05]  /*0830*/  FFMA R15, R6, R15, R19 ;  /* 0x0000000f060f7223 */ /* 0x008fca0000000013 */
[----:B------:R1:W-:Y:S02]  /*0840*/  STG.E desc[UR8][R2.64], R15 ;  /* 0x0000000f02007986 */ /* 0x0003e4000c101908 */
.L_x_211:
[----:B------:R-:W-:Y:S05]  /*0850*/  @!P2 BRA `(.L_x_210) ;  /* 0x000000000098a947 */ /* 0x000fea0003800000 */
[----:B------:R-:W-:Y:S02]  /*0860*/  ISETP.NE.AND P3, PT, R20, 0x1, PT ;  /* 0x000000011400780c */ /* 0x000fe40003f65270 */
[----:B------:R-:W-:-:S04]  /*0870*/  LOP3.LUT R14, R14, 0x1, RZ, 0xc0, !PT ;  /* 0x000000010e0e7812 */ /* 0x000fc800078ec0ff */
[----:B------:R-:W-:-:S07]  /*0880*/  ISETP.NE.U32.AND P2, PT, R14, 0x1, PT ;  /* 0x000000010e00780c */ /* 0x000fce0003f45070 */
[----:B------:R-:W-:Y:S06]  /*0890*/  @!P3 BRA `(.L_x_212) ;  /* 0x000000000058b947 */ /* 0x000fec0003800000 */
[----:B------:R-:W0:Y:S01]  /*08a0*/  LDC.64 R4, c[0x0][0x380] ;  /* 0x0000e000ff047b82 */ /* 0x000e220000000a00 */
[----:B-1----:R-:W-:Y:S01]  /*08b0*/  IMAD.IADD R19, R11, 0x1, R7 ;  /* 0x000000010b137824 */ /* 0x002fe200078e0207 */
[----:B--2---:R-:W-:-:S06]  /*08c0*/  IADD3 R21, PT, PT, R12, R7, RZ ;  /* 0x000000070c157210 */ /* 0x004fcc0007ffe0ff */
[----:B------:R-:W1:Y:S01]  /*08d0*/  LDC.64 R16, c[0x0][0x388] ;  /* 0x0000e200ff107b82 */ /* 0x000e620000000a00 */
[----:B0-----:R-:W-:-:S05]  /*08e0*/  IMAD.WIDE R4, R19, 0x4, R4 ;  /* 0x0000000413047825 */ /* 0x001fca00078e0204 */
[----:B------:R-:W2:Y:S01]  /*08f0*/  LDG.E R6, desc[UR8][R4.64] ;  /* 0x0000000804067981 */ /* 0x000ea2000c1e1900 */
[----:B-1----:R-:W-:Y:S02]  /*0900*/  IMAD.WIDE.U32 R18, R21, 0x4, R16 ;  /* 0x0000000415127825 */ /* 0x002fe400078e0010 */
[----:B------:R-:W0:Y:S04]  /*0910*/  LDC.64 R16, c[0x0][0x388] ;  /* 0x0000e200ff107b82 */ /* 0x000e280000000a00 */
[----:B------:R-:W3:Y:S01]  /*0920*/  LDG.E R18, desc[UR8][R18.64] ;  /* 0x0000000812127981 */ /* 0x000ee2000c1e1900 */
[----:B------:R-:W-:-:S05]  /*0930*/  IADD3 R14, P3, PT, R12, R7, RZ ;  /* 0x000000070c0e7210 */ /* 0x000fca0007f7e0ff */
[----:B------:R-:W-:Y:S01]  /*0940*/  IMAD.X R20, RZ, RZ, RZ, P3 ;  /* 0x000000ffff147224 */ /* 0x000fe200018e06ff */
[----:B0-----:R-:W-:-:S04]  /*0950*/  LEA R16, P3, R14, R16, 0x2 ;  /* 0x000000100e107211 */ /* 0x001fc800078610ff */
[----:B------:R-:W-:Y:S02]  /*0960*/  LEA.HI.X R17, R14, R17, R20, 0x2, P3 ;  /* 0x000000110e117211 */ /* 0x000fe400018f1414 */
[----:B--2---:R-:W-:-:S05]  /*0970*/  I2FP.F32.S32 R6, R6 ;  /* 0x0000000600067245 */ /* 0x004fca0000201400 */
[----:B---3-5:R-:W-:-:S05]  /*0980*/  FFMA R21, R6, R18, R15 ;  /* 0x0000001206157223 */ /* 0x028fca000000000f */
[----:B------:R0:W-:Y:S04]  /*0990*/  STG.E desc[UR8][R2.64], R21 ;  /* 0x0000001502007986 */ /* 0x0001e8000c101908 */
[----:B------:R-:W2:Y:S04]  /*09a0*/  LDG.E R6, desc[UR8][R4.64+0x4] ;  /* 0x0000040804067981 */ /* 0x000ea8000c1e1900 */
[----:B------:R-:W3:Y:S01]  /*09b0*/  LDG.E R16, desc[UR8][R16.64+0x4] ;  /* 0x0000040810107981 */ /* 0x000ee2000c1e1900 */
[----:B------:R-:W-:Y:S02]  /*09c0*/  IADD3 R7, PT, PT, R7, 0x2, RZ ;  /* 0x0000000207077810 */ /* 0x000fe40007ffe0ff */
[----:B--2---:R-:W-:-:S05]  /*09d0*/  I2FP.F32.S32 R6, R6 ;  /* 0x0000000600067245 */ /* 0x004fca0000201400 */
[----:B---3--:R-:W-:-:S05]  /*09e0*/  FFMA R15, R6, R16, R21 ;  /* 0x00000010060f7223 */ /* 0x008fca0000000015 */
[----:B------:R0:W-:Y:S02]  /*09f0*/  STG.E desc[UR8][R2.64], R15 ;  /* 0x0000000f02007986 */ /* 0x0001e4000c101908 */
.L_x_212:
[----:B------:R-:W-:Y:S05]  /*0a00*/  @P2 BRA `(.L_x_210) ;  /* 0x00000000002c2947 */ /* 0x000fea0003800000 */
[----:B------:R-:W3:Y:S01]  /*0a10*/  LDC.64 R16, c[0x0][0x380] ;  /* 0x0000e000ff107b82 */ /* 0x000ee20000000a00 */
[----:B-1----:R-:W-:Y:S01]  /*0a20*/  IMAD.IADD R19, R11, 0x1, R7 ;  /* 0x000000010b137824 */ /* 0x002fe200078e0207 */
[----:B0-2---:R-:W-:-:S06]  /*0a30*/  IADD3 R21, PT, PT, R12, R7, RZ ;  /* 0x000000070c157210 */ /* 0x005fcc0007ffe0ff */
[----:B------:R-:W0:Y:S01]  /*0a40*/  LDC.64 R4, c[0x0][0x388] ;  /* 0x0000e200ff047b82 */ /* 0x000e220000000a00 */
[----:B---3--:R-:W-:-:S06]  /*0a50*/  IMAD.WIDE R6, R19, 0x4, R16 ;  /* 0x0000000413067825 */ /* 0x008fcc00078e0210 */
[----:B------:R-:W2:Y:S01]  /*0a60*/  LDG.E R6, desc[UR8][R6.64] ;  /* 0x0000000806067981 */ /* 0x000ea2000c1e1900 */
[----:B0-----:R-:W-:-:S06]  /*0a70*/  IMAD.WIDE.U32 R4, R21, 0x4, R4 ;  /* 0x0000000415047825 */ /* 0x001fcc00078e0004 */
[----:B------:R-:W3:Y:S01]  /*0a80*/  LDG.E R4, desc[UR8][R4.64] ;  /* 0x0000000804047981 */ /* 0x000ee2000c1e1900 */
[----:B--2---:R-:W-:-:S05]  /*0a90*/  I2FP.F32.S32 R12, R6 ;  /* 0x00000006000c7245 */ /* 0x004fca0000201400 */
[----:B---3-5:R-:W-:-:S05]  /*0aa0*/  FFMA R15, R12, R4, R15 ;  /* 0x000000040c0f7223 */ /* 0x028fca000000000f */
[----:B------:R3:W-:Y:S02]  /*0ab0*/  STG.E desc[UR8][R2.64], R15 ;  /* 0x0000000f02007986 */ /* 0x0007e4000c101908 */
.L_x_210:
[----:B------:R-:W-:Y:S05]  /*0ac0*/  @P0 BRA `(.L_x_213) ;  /* 0xfffffff400b40947 */ /* 0x000fea000383ffff */
[----:B------:R-:W-:Y:S05]  /*0ad0*/  @!P1 BRA `(.L_x_214) ;  /* 0xfffffff400989947 */ /* 0x000fea000383ffff */
[----:B------:R-:W-:Y:S05]  /*0ae0*/  EXIT ;  /* 0x000000000000794d */ /* 0x000fea0003800000 */
.L_x_215:
        /* <DEDUP_REMOVED lines=9> */
.L_x_231:


//--------------------- .nv.shared.reserved.0     --------------------------
	.section	.nv.shared.reserved.0,"aw",@nobits
	.weak		__nv_reservedSMEM_offset_0_alias
	.size		__nv_reservedSMEM_offset_0_alias, 0, 64
	.other		__nv_reservedSMEM_offset_0_alias,@"STO_CUDA_RESERVED_SHARED STV_DEFAULT"
__nv_reservedSMEM_offset_0_alias:
	.zero		0
	.zero		64


//--------------------- .nv.constant0.argmax      --------------------------
	.section	.nv.constant0.argmax,"a",@progbits
	.sectionflags	@""
	.align	4
.nv.constant0.argmax:
	.zero		928


//--------------------- .nv.constant0.softmax     --------------------------
	.section	.nv.constant0.softmax,"a",@progbits
	.sectionflags	@""
	.align	4
.nv.constant0.softmax:
	.zero		912


//--------------------- .nv.constant0.rr_3        --------------------------
	.section	.nv.constant0.rr_3,"a",@progbits
	.sectionflags	@""
	.align	4
.nv.constant0.rr_3:
	.zero		920


//--------------------- .nv.constant0.rr_2        --------------------------
	.section	.nv.constant0.rr_2,"a",@progbits
	.sectionflags	@""
	.align	4
.nv.constant0.rr_2:
	.zero		932


//--------------------- .nv.constant0.rr_1        --------------------------
	.section	.nv.constant0.rr_1,"a",@progbits
	.sectionflags	@""
	.align	4
.nv.constant0.rr_1:
	.zero		920


//--------------------- .nv.constant0.rr_1_1      --------------------------
	.section	.nv.constant0.rr_1_1,"a",@progbits
	.sectionflags	@""
	.align	4
.nv.constant0.rr_1_1:
	.zero		936


//--------------------- .nv.constant0.rr_1_0      --------------------------
	.section	.nv.constant0.rr_1_0,"a",@progbits
	.sectionflags	@""
	.align	4
.nv.constant0.rr_1_0:
	.zero		928


//--------------------- .nv.constant0.nb_4        --------------------------
	.section	.nv.constant0.nb_4,"a",@progbits
	.sectionflags	@""
	.align	4
.nv.constant0.nb_4:
	.zero		920


//--------------------- .nv.constant0.nb_3        --------------------------
	.section	.nv.constant0.nb_3,"a",@progbits
	.sectionflags	@""
	.align	4
.nv.constant0.nb_3:
	.zero		928


//--------------------- .nv.constant0.nb_2        --------------------------
	.section	.nv.constant0.nb_2,"a",@progbits
	.sectionflags	@""
	.align	4
.nv.constant0.nb_2:
	.zero		920


//--------------------- .nv.constant0.nb_1        --------------------------
	.section	.nv.constant0.nb_1,"a",@progbits
	.sectionflags	@""
	.align	4
.nv.constant0.nb_1:
	.zero		932


//--------------------- SYMBOLS --------------------------

	.type		.nv.reservedSmem.offset0,@object
	.size		.nv.reservedSmem.offset0,0x4
